def matmul_kernel(
    a_ptr,
    b_ptr,
    c_ptr,
    M,
    N,
    K,
    stride_am,
    stride_ak,
    stride_bk,
    stride_bn,
    stride_cm,
    stride_cn,
    BLOCK_M: tl.constexpr,
    BLOCK_N: tl.constexpr,
    BLOCK_K: tl.constexpr,
    GROUP_M: tl.constexpr,
):
    pid = tl.program_id(axis=0)
    num_pid_m = tl.cdiv(M, BLOCK_M)
    num_pid_n = tl.cdiv(N, BLOCK_N)
    num_pid_in_group = GROUP_M * num_pid_n
    group_id = pid // num_pid_in_group
    first_pid_m = group_id * GROUP_M
    group_size_m = min(num_pid_m - first_pid_m, GROUP_M)
    pid_m = first_pid_m + ((pid % num_pid_in_group) % group_size_m)
    pid_n = (pid % num_pid_in_group) // group_size_m

    offs_am = (pid_m * BLOCK_M + tl.arange(0, BLOCK_M)) % M
    offs_bn = (pid_n * BLOCK_N + tl.arange(0, BLOCK_N)) % N
    offs_k = tl.arange(0, BLOCK_K)
    a_ptrs = a_ptr + offs_am[:, None] * stride_am + offs_k[None, :] * stride_ak
    b_ptrs = b_ptr + offs_k[:, None] * stride_bk + offs_bn[None, :] * stride_bn

    acc = tl.zeros((BLOCK_M, BLOCK_N), dtype=tl.float32)
    for kk in range(0, tl.cdiv(K, BLOCK_K)):
        a = tl.load(a_ptrs, mask=offs_k[None, :] < K - kk * BLOCK_K, other=0.0)
        b = tl.load(b_ptrs, mask=offs_k[:, None] < K - kk * BLOCK_K, other=0.0)
        acc = tl.dot(a, b, acc)
        a_ptrs += BLOCK_K * stride_ak
        b_ptrs += BLOCK_K * stride_bk

    c = acc.to(c_ptr.dtype.element_ty)
    offs_cm = pid_m * BLOCK_M + tl.arange(0, BLOCK_M)
    offs_cn = pid_n * BLOCK_N + tl.arange(0, BLOCK_N)
    c_ptrs = c_ptr + offs_cm[:, None] * stride_cm + offs_cn[None, :] * stride_cn
    mask = (offs_cm[:, None] < M) & (offs_cn[None, :] < N)
    tl.store(c_ptrs, c, mask=mask)

# config = {"BLOCK_K": 32, "BLOCK_M": 512, "BLOCK_N": 128, "GROUP_M": 8, "arch": "sm_100", "dtype": "fp32", "num_ctas": 2, "num_stages": 3, "num_warps": 4}
# arch = sm_100


// ===== COMPILED SASS (sm_100a) =====

	.target	sm_100a

	.elftype	@"ET_EXEC"


//--------------------- .note.nv.tkinfo           --------------------------
	.section	.note.nv.tkinfo,"",@"SHT_NOTE"
	.sectionflags	@"SHF_NOTE_NV_TKINFO"
	.tkinfo
        /*0018*/ 	.word	0x00000081
        /*0030*/ 	.string	""
        /*0030*/ 	.string	"ptxas-blackwell"
        /*0030*/ 	.string	"Cuda compilation tools, release 12.9, V12.9.86"
        /*0030*/ 	.string	"Build cuda_12.9.r12.9/compiler.36037853_0"
        /*0030*/ 	.string	"-v  -suppress-debug-info  -lineinfo  -arch sm_100a "



//--------------------- .note.nv.cuver            --------------------------
	.section	.note.nv.cuver,"",@"SHT_NOTE"
	.sectionflags	@"SHF_NOTE_NV_CUVER"
        /*0018*/ 	.short	0x0001
        /*001a*/ 	.short	0x0064
        /*001c*/ 	.short	0x0001
        /*001e*/ 	.short	0x0000
        /*0020*/ 	.short	0x0001
        /*0022*/ 	.short	0x0000


//--------------------- .nv.info                  --------------------------
	.section	.nv.info,"",@"SHT_CUDA_INFO"
	.align	4


	//----- nvinfo : EIATTR_REGCOUNT
	.align		4
        /*0000*/ 	.byte	0x04, 0x2f
        /*0002*/ 	.short	(.L_6 - .L_5)
	.align		4
.L_5:
        /*0004*/ 	.word	index@(matmul_kernel)
        /*0008*/ 	.word	0x000000ff


	//----- nvinfo : EIATTR_FRAME_SIZE
	.align		4
.L_6:
        /*000c*/ 	.byte	0x04, 0x11
        /*000e*/ 	.short	(.L_8 - .L_7)
	.align		4
.L_7:
        /*0010*/ 	.word	index@($__internal_2_$__cuda_sm10x_tcgen05_guardrail_trap_unallocated_columns_being_dealloced)
        /*0014*/ 	.word	0x00000118


	//----- nvinfo : EIATTR_FRAME_SIZE
	.align		4
.L_8:
        /*0018*/ 	.byte	0x04, 0x11
        /*001a*/ 	.short	(.L_10 - .L_9)
	.align		4
.L_9:
        /*001c*/ 	.word	index@($__internal_1_$__cuda_sm10x_tcgen05_guardrail_trap_phase_invalid_during_alloc)
        /*0020*/ 	.word	0x00000118


	//----- nvinfo : EIATTR_FRAME_SIZE
	.align		4
.L_10:
        /*0024*/ 	.byte	0x04, 0x11
        /*0026*/ 	.short	(.L_12 - .L_11)
	.align		4
.L_11:
        /*0028*/ 	.word	index@($__internal_0_$__cuda_sm10x_tcgen05_guardrail_trap_col_being_dealloced_not_returned_by_alloc)
        /*002c*/ 	.word	0x00000118


	//----- nvinfo : EIATTR_FRAME_SIZE
	.align		4
.L_12:
        /*0030*/ 	.byte	0x04, 0x11
        /*0032*/ 	.short	(.L_14 - .L_13)
	.align		4
.L_13:
        /*0034*/ 	.word	index@(matmul_kernel)
        /*0038*/ 	.word	0x00000118


	//----- nvinfo : EIATTR_MIN_STACK_SIZE
	.align		4
.L_14:
        /*003c*/ 	.byte	0x04, 0x12
        /*003e*/ 	.short	(.L_16 - .L_15)
	.align		4
.L_15:
        /*0040*/ 	.word	index@(matmul_kernel)
        /*0044*/ 	.word	0x00000118
.L_16:


//--------------------- .nv.info.matmul_kernel    --------------------------
	.section	.nv.info.matmul_kernel,"",@"SHT_CUDA_INFO"
	.sectionflags	@""
	.align	4


	//----- nvinfo : EIATTR_CUDA_API_VERSION
	.align		4
        /*0000*/ 	.byte	0x04, 0x37
        /*0002*/ 	.short	(.L_18 - .L_17)
.L_17:
        /*0004*/ 	.word	0x00000081


	//----- nvinfo : EIATTR_KPARAM_INFO
	.align		4
.L_18:
        /*0008*/ 	.byte	0x04, 0x17
        /*000a*/ 	.short	(.L_20 - .L_19)
.L_19:
        /*000c*/ 	.word	0x00000000
        /*0010*/ 	.short	0x000d
        /*0012*/ 	.short	0x0048
        /*0014*/ 	.byte	0x00, 0xf4, 0x21, 0x00


	//----- nvinfo : EIATTR_KPARAM_INFO
	.align		4
.L_20:
        /*0018*/ 	.byte	0x04, 0x17
        /*001a*/ 	.short	(.L_22 - .L_21)
.L_21:
        /*001c*/ 	.word	0x00000000
        /*0020*/ 	.short	0x000c
        /*0022*/ 	.short	0x0040
        /*0024*/ 	.byte	0x00, 0xf4, 0x21, 0x00


	//----- nvinfo : EIATTR_KPARAM_INFO
	.align		4
.L_22:
        /*0028*/ 	.byte	0x04, 0x17
        /*002a*/ 	.short	(.L_24 - .L_23)
.L_23:
        /*002c*/ 	.word	0x00000000
        /*0030*/ 	.short	0x000b
        /*0032*/ 	.short	0x0038
        /*0034*/ 	.byte	0x00, 0xf0, 0x11, 0x00


	//----- nvinfo : EIATTR_KPARAM_INFO
	.align		4
.L_24:
        /*0038*/ 	.byte	0x04, 0x17
        /*003a*/ 	.short	(.L_26 - .L_25)
.L_25:
        /*003c*/ 	.word	0x00000000
        /*0040*/ 	.short	0x000a
        /*0042*/ 	.short	0x0034
        /*0044*/ 	.byte	0x00, 0xf0, 0x11, 0x00


	//----- nvinfo : EIATTR_KPARAM_INFO
	.align		4
.L_26:
        /*0048*/ 	.byte	0x04, 0x17
        /*004a*/ 	.short	(.L_28 - .L_27)
.L_27:
        /*004c*/ 	.word	0x00000000
        /*0050*/ 	.short	0x0009
        /*0052*/ 	.short	0x0030
        /*0054*/ 	.byte	0x00, 0xf0, 0x11, 0x00


	//----- nvinfo : EIATTR_KPARAM_INFO
	.align		4
.L_28:
        /*0058*/ 	.byte	0x04, 0x17
        /*005a*/ 	.short	(.L_30 - .L_29)
.L_29:
        /*005c*/ 	.word	0x00000000
        /*0060*/ 	.short	0x0008
        /*0062*/ 	.short	0x002c
        /*0064*/ 	.byte	0x00, 0xf0, 0x11, 0x00


	//----- nvinfo : EIATTR_KPARAM_INFO
	.align		4
.L_30:
        /*0068*/ 	.byte	0x04, 0x17
        /*006a*/ 	.short	(.L_32 - .L_31)
.L_31:
        /*006c*/ 	.word	0x00000000
        /*0070*/ 	.short	0x0007
        /*0072*/ 	.short	0x0028
        /*0074*/ 	.byte	0x00, 0xf0, 0x11, 0x00


	//----- nvinfo : EIATTR_KPARAM_INFO
	.align		4
.L_32:
        /*0078*/ 	.byte	0x04, 0x17
        /*007a*/ 	.short	(.L_34 - .L_33)
.L_33:
        /*007c*/ 	.word	0x00000000
        /*0080*/ 	.short	0x0006
        /*0082*/ 	.short	0x0024
        /*0084*/ 	.byte	0x00, 0xf0, 0x11, 0x00


	//----- nvinfo : EIATTR_KPARAM_INFO
	.align		4
.L_34:
        /*0088*/ 	.byte	0x04, 0x17
        /*008a*/ 	.short	(.L_36 - .L_35)
.L_35:
        /*008c*/ 	.word	0x00000000
        /*0090*/ 	.short	0x0005
        /*0092*/ 	.short	0x0020
        /*0094*/ 	.byte	0x00, 0xf0, 0x11, 0x00


	//----- nvinfo : EIATTR_KPARAM_INFO
	.align		4
.L_36:
        /*0098*/ 	.byte	0x04, 0x17
        /*009a*/ 	.short	(.L_38 - .L_37)
.L_37:
        /*009c*/ 	.word	0x00000000
        /*00a0*/ 	.short	0x0004
        /*00a2*/ 	.short	0x001c
        /*00a4*/ 	.byte	0x00, 0xf0, 0x11, 0x00


	//----- nvinfo : EIATTR_KPARAM_INFO
	.align		4
.L_38:
        /*00a8*/ 	.byte	0x04, 0x17
        /*00aa*/ 	.short	(.L_40 - .L_39)
.L_39:
        /*00ac*/ 	.word	0x00000000
        /*00b0*/ 	.short	0x0003
        /*00b2*/ 	.short	0x0018
        /*00b4*/ 	.byte	0x00, 0xf0, 0x11, 0x00


	//----- nvinfo : EIATTR_KPARAM_INFO
	.align		4
.L_40:
        /*00b8*/ 	.byte	0x04, 0x17
        /*00ba*/ 	.short	(.L_42 - .L_41)
.L_41:
        /*00bc*/ 	.word	0x00000000
        /*00c0*/ 	.short	0x0002
        /*00c2*/ 	.short	0x0010
        /*00c4*/ 	.byte	0x00, 0xf4, 0x21, 0x00


	//----- nvinfo : EIATTR_KPARAM_INFO
	.align		4
.L_42:
        /*00c8*/ 	.byte	0x04, 0x17
        /*00ca*/ 	.short	(.L_44 - .L_43)
.L_43:
        /*00cc*/ 	.word	0x00000000
        /*00d0*/ 	.short	0x0001
        /*00d2*/ 	.short	0x0008
        /*00d4*/ 	.byte	0x00, 0xf4, 0x21, 0x00


	//----- nvinfo : EIATTR_KPARAM_INFO
	.align		4
.L_44:
        /*00d8*/ 	.byte	0x04, 0x17
        /*00da*/ 	.short	(.L_46 - .L_45)
.L_45:
        /*00dc*/ 	.word	0x00000000
        /*00e0*/ 	.short	0x0000
        /*00e2*/ 	.short	0x0000
        /*00e4*/ 	.byte	0x00, 0xf4, 0x21, 0x00


	//----- nvinfo : EIATTR_EXPLICIT_CLUSTER
	.align		4
.L_46:
        /*00e8*/ 	.byte	0x01, 0x3e
	.zero		2


	//----- nvinfo : EIATTR_CTA_PER_CLUSTER
	.align		4
        /*00ec*/ 	.byte	0x04, 0x3d
        /*00ee*/ 	.short	(.L_48 - .L_47)
.L_47:
        /*00f0*/ 	.word	0x00000002
        /*00f4*/ 	.word	0x00000001
        /*00f8*/ 	.word	0x00000001


	//----- nvinfo : EIATTR_AT_ENTRY_FRAGMENTS
	.align		4
.L_48:
        /*00fc*/ 	.byte	0x04, 0x4f
        /*00fe*/ 	.short	(.L_50 - .L_49)


	//   ....[0]....
.L_49:
        /*0100*/ 	.word	0x00000004


	//   ....[1]....
        /*0104*/ 	.word	0x00000005


	//----- nvinfo : EIATTR_RESERVED_SMEM_USED
	.align		4
.L_50:
        /*0108*/ 	.byte	0x01, 0x41
	.zero		2


	//----- nvinfo : EIATTR_SPARSE_MMA_MASK
	.align		4
        /*010c*/ 	.byte	0x03, 0x50
        /*010e*/ 	.short	0x0000


	//----- nvinfo : EIATTR_TCGEN05_2CTA_USED
	.align		4
        /*0110*/ 	.byte	0x01, 0x52
	.zero		2


	//----- nvinfo : EIATTR_MAXREG_COUNT
	.align		4
        /*0114*/ 	.byte	0x03, 0x1b
        /*0116*/ 	.short	0x00ff


	//----- nvinfo : EIATTR_NUM_BARRIERS
	.align		4
        /*0118*/ 	.byte	0x02, 0x4c
        /*011a*/ 	.byte	0x01
	.zero		1


	//----- nvinfo : EIATTR_ANNOTATIONS
	.align		4
        /*011c*/ 	.byte	0x04, 0x55
        /*011e*/ 	.short	(.L_52 - .L_51)


	//   ....[0]....
.L_51:
        /*0120*/ 	.word	0x00000001
        /*0124*/ 	.byte	0x30, 0x18, 0x00, 0x00, 0x01, 0x00, 0x00, 0x00, 0x20, 0x22, 0x00, 0x00, 0x01, 0x00, 0x00, 0x00
        /* <DEDUP_REMOVED lines=66> */
        /*0554*/ 	.byte	0x50, 0xbf, 0x00, 0x00, 0x01, 0x00, 0x00, 0x00, 0x60, 0xbf, 0x00, 0x00


	//----- nvinfo : EIATTR_INT_WARP_WIDE_INSTR_OFFSETS
	.align		4
.L_52:
        /*0560*/ 	.byte	0x04, 0x31
        /*0562*/ 	.short	(.L_54 - .L_53)


	//   ....[0]....
.L_53:
        /*0564*/ 	.word	0x000020c0


	//   ....[1]....
        /*0568*/ 	.word	0x00002140


	//   ....[2]....
        /*056c*/ 	.word	0x000021d0


	//   ....[3]....
        /*0570*/ 	.word	0x000116e0


	//   ....[4]....
        /*0574*/ 	.word	0x00011730


	//----- nvinfo : EIATTR_COOP_GROUP_MASK_REGIDS
	.align		4
.L_54:
        /*0578*/ 	.byte	0x04, 0x29
        /*057a*/ 	.short	(.L_56 - .L_55)


	//   ....[0]....
.L_55:
        /*057c*/ 	.word	0xffffffff


	//   ....[1]....
        /*0580*/ 	.word	0xffffffff


	//   ....[2]....
        /*0584*/ 	.word	0xffffffff


	//   ....[3]....
        /*0588*/ 	.word	0xffffffff


	//----- nvinfo : EIATTR_COOP_GROUP_INSTR_OFFSETS
	.align		4
.L_56:
        /*058c*/ 	.byte	0x04, 0x28
        /*058e*/ 	.short	(.L_58 - .L_57)


	//   ....[0]....
.L_57:
        /*0590*/ 	.word	0x00000070


	//   ....[1]....
        /*0594*/ 	.word	0x00000670


	//   ....[2]....
        /*0598*/ 	.word	0x00011570


	//   ....[3]....
        /*059c*/ 	.word	0x000117e0


	//----- nvinfo : EIATTR_VRC_CTA_INIT_COUNT
	.align		4
.L_58:
        /*05a0*/ 	.byte	0x02, 0x4a
        /*05a2*/ 	.byte	0x80
	.zero		1


	//----- nvinfo : EIATTR_MBARRIER_INSTR_OFFSETS
	.align		4
        /*05a4*/ 	.byte	0x04, 0x39
        /*05a6*/ 	.short	(.L_60 - .L_59)


	//   ....[0]....
.L_59:
        /*05a8*/ 	.word	0x000002f0
        /*05ac*/ 	.word	0x00000007
        /*05b0*/ 	.word	0x00000000
        /*05b4*/ 	.short	0x010a
        /*05b6*/ 	.byte	0xff
	.zero		1


	//   ....[1]....
        /*05b8*/ 	.word	0x00000310
        /*05bc*/ 	.word	0x00000007
        /*05c0*/ 	.word	0x00000000
        /*05c4*/ 	.short	0x010a
        /*05c6*/ 	.byte	0xff
	.zero		1


	//   ....[2]....
        /*05c8*/ 	.word	0x000004e0
        /*05cc*/ 	.word	0x00000009
        /*05d0*/ 	.word	0x00000000
        /*05d4*/ 	.short	0x010a
        /*05d6*/ 	.byte	0xff
	.zero		1


	//   ....[3]....
        /*05d8*/ 	.word	0x00000500
        /*05dc*/ 	.word	0x00000009
        /*05e0*/ 	.word	0x00000000
        /*05e4*/ 	.short	0x010a
        /*05e6*/ 	.byte	0xff
	.zero		1


	//   ....[4]....
        /*05e8*/ 	.word	0x000005f0
        /*05ec*/ 	.word	0x00000005
        /*05f0*/ 	.word	0x00000000
        /*05f4*/ 	.short	0x0101
        /*05f6*/ 	.byte	0xff
	.zero		1


	//   ....[5]....
        /*05f8*/ 	.word	0x00002270
        /*05fc*/ 	.word	0x000000ff
        /*0600*/ 	.word	0x00000000
        /*0604*/ 	.short	0x0100
        /*0606*/ 	.byte	0x0b
	.zero		1


	//   ....[6]....
        /*0608*/ 	.word	0x00002320
        /*060c*/ 	.word	0x000000ff
        /*0610*/ 	.word	0x00016008
        /*0614*/ 	.short	0x0100
        /*0616*/ 	.byte	0x09
	.zero		1


	//   ....[7]....
        /*0618*/ 	.word	0x00008da0
        /*061c*/ 	.word	0x000000ff
        /*0620*/ 	.word	0x00000000
        /*0624*/ 	.short	0x010a
        /*0626*/ 	.byte	0x0b
	.zero		1


	//   ....[8]....
        /*0628*/ 	.word	0x0000b170
        /*062c*/ 	.word	0x000000ff
        /*0630*/ 	.word	0x00000000
        /*0634*/ 	.short	0x010a
        /*0636*/ 	.byte	0x0b
	.zero		1


	//   ....[9]....
        /*0638*/ 	.word	0x0000b230
        /*063c*/ 	.word	0x000000ff
        /*0640*/ 	.word	0x00016000
        /*0644*/ 	.short	0x0108
        /*0646*/ 	.byte	0x09
	.zero		1


	//   ....[10]....
        /*0648*/ 	.word	0x0000b2d0
        /*064c*/ 	.word	0x000000ff
        /*0650*/ 	.word	0x00016008
        /*0654*/ 	.short	0x0108
        /*0656*/ 	.byte	0x09
	.zero		1


	//   ....[11]....
        /*0658*/ 	.word	0x00011810
        /*065c*/ 	.word	0x00000007
        /*0660*/ 	.word	0x00000000
        /*0664*/ 	.short	0x010a
        /*0666*/ 	.byte	0xff
	.zero		1


	//   ....[12]....
        /*0668*/ 	.word	0x00011870
        /*066c*/ 	.word	0x00000009
        /*0670*/ 	.word	0x00000000
        /*0674*/ 	.short	0x010a
        /*0676*/ 	.byte	0xff
	.zero		1


	//   ....[13]....
        /*0678*/ 	.word	0x000118c0
        /*067c*/ 	.word	0x000000ff
        /*0680*/ 	.word	0x00000000
        /*0684*/ 	.short	0x010a
        /*0686*/ 	.byte	0x0b
	.zero		1


	//   ....[14]....
        /*0688*/ 	.word	0x000118f0
        /*068c*/ 	.word	0x000000ff
        /*0690*/ 	.word	0x00000000
        /*0694*/ 	.short	0x010a
        /*0696*/ 	.byte	0x0b
	.zero		1


	//----- nvinfo : EIATTR_NUM_MBARRIERS
	.align		4
.L_60:
        /*0698*/ 	.byte	0x03, 0x38
        /*069a*/ 	.short	0x0002


	//----- nvinfo : EIATTR_EXIT_INSTR_OFFSETS
	.align		4
        /*069c*/ 	.byte	0x04, 0x1c
        /*069e*/ 	.short	(.L_62 - .L_61)


	//   ....[0]....
.L_61:
        /*06a0*/ 	.word	0x000117f0


	//----- nvinfo : EIATTR_REQNTID
	.align		4
.L_62:
        /*06a4*/ 	.byte	0x04, 0x10
        /*06a6*/ 	.short	(.L_64 - .L_63)
.L_63:
        /*06a8*/ 	.word	0x00000080
        /*06ac*/ 	.word	0x00000001
        /*06b0*/ 	.word	0x00000001


	//----- nvinfo : EIATTR_CRS_STACK_SIZE
	.align		4
.L_64:
        /*06b4*/ 	.byte	0x04, 0x1e
        /*06b6*/ 	.short	(.L_66 - .L_65)
.L_65:
        /*06b8*/ 	.word	0x00000000


	//----- nvinfo : EIATTR_CBANK_PARAM_SIZE
	.align		4
.L_66:
        /*06bc*/ 	.byte	0x03, 0x19
        /*06be*/ 	.short	0x0050


	//----- nvinfo : EIATTR_PARAM_CBANK
	.align		4
        /*06c0*/ 	.byte	0x04, 0x0a
        /*06c2*/ 	.short	(.L_68 - .L_67)
	.align		4
.L_67:
        /*06c4*/ 	.word	index@(.nv.constant0.matmul_kernel)
        /*06c8*/ 	.short	0x0380
        /*06ca*/ 	.short	0x0050


	//----- nvinfo : EIATTR_SW_WAR
	.align		4
.L_68:
        /*06cc*/ 	.byte	0x04, 0x36
        /*06ce*/ 	.short	(.L_70 - .L_69)
.L_69:
        /*06d0*/ 	.word	0x00000008
.L_70:


//--------------------- .nv.compat                --------------------------
	.section	.nv.compat,"",@"SHT_CUDA_COMPAT_INFO"
	.align	4
        /*0000*/ 	.byte	0x02, 0x02, 0x02, 0x00, 0x02, 0x05, 0x05, 0x00, 0x02, 0x03, 0x00, 0x00, 0x02, 0x06, 0x01, 0x00


//--------------------- .nv.callgraph             --------------------------
	.section	.nv.callgraph,"",@"SHT_CUDA_CALLGRAPH"
	.align	4
	.sectionentsize	8
	.align		4
        /*0000*/ 	.word	0x00000000
	.align		4
        /*0004*/ 	.word	0xffffffff
	.align		4
        /*0008*/ 	.word	0x00000000
	.align		4
        /*000c*/ 	.word	0xfffffffe
	.align		4
        /*0010*/ 	.word	0x00000000
	.align		4
        /*0014*/ 	.word	0xfffffffd
	.align		4
        /*0018*/ 	.word	0x00000000
	.align		4
        /*001c*/ 	.word	0xfffffffc


//--------------------- .text.matmul_kernel       --------------------------
	.section	.text.matmul_kernel,"ax",@progbits
	.align	128
        .global         matmul_kernel
        .type           matmul_kernel,@function
        .size           matmul_kernel,(.L_x_29 - matmul_kernel)
        .other          matmul_kernel,@"STO_CUDA_ENTRY STV_DEFAULT"
matmul_kernel:
.text.matmul_kernel:
[----:B------:R-:W1:Y:S01]  /*0000*/  LDC R1, c[0x0][0x37c] ;  /* 0x0000df00ff017b82 */ /* 0x000e620000000800 */
[----:B------:R-:W2:Y:S01]  /*0010*/  S2R R28, SR_TID.X ;  /* 0x00000000001c7919 */ /* 0x000ea20000002100 */
[----:B-1----:R-:W-:Y:S01]  /*0020*/  VIADD R1, R1, 0xfffffee8 ;  /* 0xfffffee801017836 */ /* 0x002fe20000000000 */
[----:B--2---:R-:W-:-:S13]  /*0030*/  ISETP.GE.U32.AND P0, PT, R28, 0x20, PT ;  /* 0x000000201c00780c */ /* 0x004fda0003f06070 */
[----:B------:R-:W-:Y:S02]  /*0040*/  VOTEU.ANY UP0, P0 ;  /* 0x0000000000ff7886 */ /* 0x000fe40000000100 */
[----:B------:R-:W-:Y:S05]  /*0050*/  BRA.U UP0, `(.L_x_0) ;  /* 0x0000000500887547 */ /* 0x000fea000b800000 */
[----:B------:R-:W1:Y:S01]  /*0060*/  S2R R11, SR_CgaCtaId ;  /* 0x00000000000b7919 */ /* 0x000e620000008800 */
[----:B------:R-:W-:Y:S01]  /*0070*/  NOP ;  /* 0x0000000000007918 */ /* 0x000fe20000000000 */
[----:B------:R-:W-:-:S04]  /*0080*/  MOV R0, 0x40 ;  /* 0x0000004000007802 */ /* 0x000fc80000000f00 */
[----:B-1----:R-:W-:Y:S02]  /*0090*/  LEA R2, R11, R0, 0x18 ;  /* 0x000000000b027211 */ /* 0x002fe400078ec0ff */
[----:B------:R-:W-:-:S04]  /*00a0*/  MOV R0, 0x400 ;  /* 0x0000040000007802 */ /* 0x000fc80000000f00 */
[----:B------:R-:W1:Y:S01]  /*00b0*/  LDS.U8 R2, [R2] ;  /* 0x0000000002027984 */ /* 0x000e620000000000 */
[----:B------:R-:W-:Y:S02]  /*00c0*/  LEA R0, R11, R0, 0x18 ;  /* 0x000000000b007211 */ /* 0x000fe400078ec0ff */
[----:B-1----:R-:W-:-:S13]  /*00d0*/  ISETP.NE.AND P0, PT, R2, RZ, PT ;  /* 0x000000ff0200720c */ /* 0x002fda0003f05270 */
[----:B------:R-:W-:Y:S05]  /*00e0*/  @P0 BRA `(.L_x_1) ;  /* 0x00000004004c0947 */ /* 0x000fea0003800000 */
[C---:B------:R-:W-:Y:S02]  /*00f0*/  LOP3.LUT R2, R11.reuse, 0x1, RZ, 0xc0, !PT ;  /* 0x000000010b027812 */ /* 0x040fe400078ec0ff */
[----:B------:R-:W-:Y:S02]  /*0100*/  LOP3.LUT R5, R11, 0x1, RZ, 0x3c, !PT ;  /* 0x000000010b057812 */ /* 0x000fe400078e3cff */
[----:B------:R-:W-:-:S13]  /*0110*/  ISETP.NE.U32.AND P0, PT, R2, 0x1, PT ;  /* 0x000000010200780c */ /* 0x000fda0003f05070 */
[----:B------:R-:W-:Y:S05]  /*0120*/  @!P0 BRA `(.L_x_2) ;  /* 0x0000000000c08947 */ /* 0x000fea0003800000 */
[----:B------:R-:W-:Y:S01]  /*0130*/  ELECT P1, URZ, PT ;  /* 0x0000000000ff782f */ /* 0x000fe20003820000 */
[----:B------:R-:W-:-:S12]  /*0140*/  BSSY B0, `(.L_x_2) ;  /* 0x000002e000007945 */ /* 0x000fd80003800000 */
[----:B------:R-:W-:Y:S05]  /*0150*/  @!P1 BRA `(.L_x_3) ;  /* 0x0000000000b09947 */ /* 0x000fea0003800000 */
[----:B------:R-:W-:-:S05]  /*0160*/  UMOV UR4, 0x10 ;  /* 0x0000001000047882 */ /* 0x000fca0000000000 */
[----:B------:R-:W-:Y:S04]  /*0170*/  DEPBAR.LE SB1, 0x36 ;  /* 0x00009d800000791a */ /* 0x000fe80000000000 */
[----:B------:R-:W1:Y:S02]  /*0180*/  UTCATOMSWS.2CTA.FIND_AND_SET.ALIGN UP1, UR4, UR4 ;  /* 0x00000004000475e3 */ /* 0x000e640008220800 */
[----:B-1----:R-:W-:Y:S01]  /*0190*/  PLOP3.LUT P1, PT, PT, PT, UP1, 0x80, 0x8 ;  /* 0x000000000008781c */ /* 0x002fe20003f2f018 */
[----:B------:R-:W-:-:S03]  /*01a0*/  IMAD.U32 R4, RZ, RZ, UR4 ;  /* 0x00000004ff047e24 */ /* 0x000fc6000f8e00ff */
[----:B------:R-:W-:-:S04]  /*01b0*/  SEL R2, RZ, 0xffffffff, !P1 ;  /* 0xffffffffff027807 */ /* 0x000fc80004800000 */
[----:B------:R-:W-:-:S13]  /*01c0*/  ISETP.NE.AND P1, PT, R2, RZ, PT ;  /* 0x000000ff0200720c */ /* 0x000fda0003f25270 */
[----:B------:R-:W-:Y:S05]  /*01d0*/  @P1 BRA `(.L_x_4) ;  /* 0x0000000000241947 */ /* 0x000fea0003800000 */
.L_x_5:
[----:B------:R-:W-:Y:S05]  /*01e0*/  NANOSLEEP 0x64 ;  /* 0x000000640000795d */ /* 0x000fea0003800000 */
[----:B------:R-:W-:-:S05]  /*01f0*/  UMOV UR4, 0x10 ;  /* 0x0000001000047882 */ /* 0x000fca0000000000 */
[----:B------:R-:W-:Y:S04]  /*0200*/  DEPBAR.LE SB1, 0x36 ;  /* 0x00009d800000791a */ /* 0x000fe80000000000 */
[----:B------:R-:W1:Y:S02]  /*0210*/  UTCATOMSWS.2CTA.FIND_AND_SET.ALIGN UP1, UR4, UR4 ;  /* 0x00000004000475e3 */ /* 0x000e640008220800 */
[----:B-1----:R-:W-:Y:S01]  /*0220*/  PLOP3.LUT P1, PT, PT, PT, UP1, 0x80, 0x8 ;  /* 0x000000000008781c */ /* 0x002fe20003f2f018 */
[----:B------:R-:W-:-:S03]  /*0230*/  IMAD.U32 R4, RZ, RZ, UR4 ;  /* 0x00000004ff047e24 */ /* 0x000fc6000f8e00ff */
[----:B------:R-:W-:-:S04]  /*0240*/  SEL R2, RZ, 0xffffffff, !P1 ;  /* 0xffffffffff027807 */ /* 0x000fc80004800000 */
[----:B------:R-:W-:-:S13]  /*0250*/  ISETP.NE.AND P1, PT, R2, RZ, PT ;  /* 0x000000ff0200720c */ /* 0x000fda0003f25270 */
[----:B------:R-:W-:Y:S05]  /*0260*/  @!P1 BRA `(.L_x_5) ;  /* 0xfffffffc00dc9947 */ /* 0x000fea000383ffff */
.L_x_4:
[----:B------:R-:W-:Y:S01]  /*0270*/  MOV R2, 0x60 ;  /* 0x0000006000027802 */ /* 0x000fe20000000f00 */
[----:B------:R-:W-:Y:S01]  /*0280*/  IMAD.MOV.U32 R10, RZ, RZ, 0x4 ;  /* 0x00000004ff0a7424 */ /* 0x000fe200078e00ff */
[----:B------:R-:W-:Y:S01]  /*0290*/  MOV R3, 0x58 ;  /* 0x0000005800037802 */ /* 0x000fe20000000f00 */
[----:B------:R-:W-:Y:S01]  /*02a0*/  IMAD.MOV.U32 R13, RZ, RZ, 0xffff ;  /* 0x0000ffffff0d7424 */ /* 0x000fe200078e00ff */
[C---:B------:R-:W-:Y:S02]  /*02b0*/  LEA R6, R11.reuse, R2, 0x18 ;  /* 0x000000020b067211 */ /* 0x040fe400078ec0ff */
[----:B------:R-:W-:-:S03]  /*02c0*/  LEA R7, R11, R3, 0x18 ;  /* 0x000000030b077211 */ /* 0x000fc600078ec0ff */
[----:B------:R-:W1:Y:S02]  /*02d0*/  LDS R2, [R6] ;  /* 0x0000000006027984 */ /* 0x000e640000000800 */
[----:B-1----:R-:W-:-:S04]  /*02e0*/  IMAD.U32 R2, R2, -0x80000000, RZ ;  /* 0x8000000002027824 */ /* 0x002fc800078e00ff */
[----:B------:R-:W1:Y:S02]  /*02f0*/  SYNCS.PHASECHK.TRANS64.TRYWAIT P1, [R7+URZ], R2 ;  /* 0x00000002070075a7 */ /* 0x000e6400080211ff */
[----:B-1----:R-:W-:Y:S05]  /*0300*/  @P1 BRA `(.L_x_6) ;  /* 0x0000000000081947 */ /* 0x002fea0003800000 */
[----:B------:R-:W1:Y:S02]  /*0310*/  SYNCS.PHASECHK.TRANS64.TRYWAIT P1, [R7+URZ], R2 ;  /* 0x00000002070075a7 */ /* 0x000e6400080211ff */
[----:B-1----:R-:W-:Y:S05]  /*0320*/  @!P1 BRA `(.L_x_7) ;  /* 0x0000011400349947 */ /* 0x002fea0003800000 */
.L_x_6:
[C---:B------:R-:W-:Y:S01]  /*0330*/  PRMT R9, R5.reuse, 0x654, R7 ;  /* 0x0000065405097816 */ /* 0x040fe20000000007 */
[C---:B-1----:R-:W-:Y:S01]  /*0340*/  IMAD.SHL.U32 R3, R4.reuse, 0x20, RZ ;  /* 0x0000002004037824 */ /* 0x042fe200078e00ff */
[----:B------:R-:W-:Y:S01]  /*0350*/  PRMT R8, R5, 0x654, R0 ;  /* 0x0000065405087816 */ /* 0x000fe20000000000 */
[----:B------:R-:W-:Y:S01]  /*0360*/  IMAD.MOV.U32 R12, RZ, RZ, 0x1 ;  /* 0x00000001ff0c7424 */ /* 0x000fe200078e00ff */
[----:B------:R1:W-:Y:S01]  /*0370*/  SYNCS.ARRIVE.TRANS64.RED RZ, [R9+URZ], R10 ;  /* 0x0000000a09ff79a7 */ /* 0x0003e200080004ff */
[----:B------:R-:W-:Y:S01]  /*0380*/  VIADD R7, R4, 0x10 ;  /* 0x0000001004077836 */ /* 0x000fe20000000000 */
[----:B------:R2:W-:Y:S01]  /*0390*/  STS [R0], R3 ;  /* 0x0000000300007388 */ /* 0x0005e20000000800 */
[----:B------:R-:W-:-:S03]  /*03a0*/  SHF.L.U32 R2, R13, R4, RZ ;  /* 0x000000040d027219 */ /* 0x000fc600000006ff */
[----:B------:R-:W-:Y:S01]  /*03b0*/  SHF.L.U32 R7, R12, R7, RZ ;  /* 0x000000070c077219 */ /* 0x000fe200000006ff */
[----:B------:R2:W-:Y:S01]  /*03c0*/  STAS [R8.64], R4 ;  /* 0x0000000408007dbd */ /* 0x0005e2000c0008ff */
[----:B-1----:R-:W-:Y:S02]  /*03d0*/  MOV R10, 0x50 ;  /* 0x00000050000a7802 */ /* 0x002fe40000000f00 */
[----:B------:R-:W-:Y:S02]  /*03e0*/  LOP3.LUT R2, R7, R2, RZ, 0xfc, !PT ;  /* 0x0000000207027212 */ /* 0x000fe400078efcff */
[----:B------:R-:W-:-:S05]  /*03f0*/  LEA R7, R11, R10, 0x18 ;  /* 0x0000000a0b077211 */ /* 0x000fca00078ec0ff */
[----:B------:R2:W-:Y:S04]  /*0400*/  ATOMS.OR RZ, [R7], R2 ;  /* 0x0000000207ff738c */ /* 0x0005e80003000000 */
[----:B------:R2:W-:Y:S02]  /*0410*/  ATOMS.XOR RZ, [R6], R12 ;  /* 0x0000000c06ff738c */ /* 0x0005e40003800000 */
.L_x_3:
[----:B------:R-:W-:Y:S05]  /*0420*/  BSYNC B0 ;  /* 0x0000000000007941 */ /* 0x000fea0003800000 */
.L_x_2:
[----:B------:R-:W-:Y:S05]  /*0430*/  @P0 BRA `(.L_x_8) ;  /* 0x0000000000880947 */ /* 0x000fea0003800000 */
[----:B------:R-:W-:Y:S05]  /*0440*/  WARPSYNC.ALL ;  /* 0x0000000000007948 */ /* 0x000fea0003800000 */
[----:B------:R-:W-:Y:S01]  /*0450*/  NOP ;  /* 0x0000000000007918 */ /* 0x000fe20000000000 */
[----:B------:R-:W-:-:S13]  /*0460*/  ELECT P0, URZ, PT ;  /* 0x0000000000ff782f */ /* 0x000fda0003800000 */
[----:B------:R-:W-:Y:S05]  /*0470*/  @!P0 BRA `(.L_x_8) ;  /* 0x0000000000788947 */ /* 0x000fea0003800000 */
[----:B--2---:R-:W-:Y:S02]  /*0480*/  MOV R2, 0x60 ;  /* 0x0000006000027802 */ /* 0x004fe40000000f00 */
[----:B------:R-:W-:Y:S02]  /*0490*/  MOV R4, 0x58 ;  /* 0x0000005800047802 */ /* 0x000fe40000000f00 */
        /* <DEDUP_REMOVED lines=8> */
.L_x_9:
[----:B------:R-:W2:Y:S01]  /*0520*/  LDS R2, [R0] ;  /* 0x0000000000027984 */ /* 0x000ea20000000800 */
[----:B------:R-:W-:Y:S01]  /*0530*/  IMAD.MOV.U32 R7, RZ, RZ, 0xffff ;  /* 0x0000ffffff077424 */ /* 0x000fe200078e00ff */
[----:B------:R-:W-:Y:S01]  /*0540*/  PRMT R5, R5, 0x654, R9 ;  /* 0x0000065405057816 */ /* 0x000fe20000000009 */
[----:B------:R-:W-:Y:S02]  /*0550*/  IMAD.MOV.U32 R13, RZ, RZ, 0x1 ;  /* 0x00000001ff0d7424 */ /* 0x000fe400078e00ff */
[C---:B-12---:R-:W-:Y:S02]  /*0560*/  IMAD.SHL.U32 R3, R2.reuse, 0x20, RZ ;  /* 0x0000002002037824 */ /* 0x046fe400078e00ff */
[----:B------:R-:W-:Y:S01]  /*0570*/  VIADD R4, R2, 0x10 ;  /* 0x0000001002047836 */ /* 0x000fe20000000000 */
[----:B------:R-:W-:Y:S02]  /*0580*/  SHF.L.U32 R2, R7, R2, RZ ;  /* 0x0000000207027219 */ /* 0x000fe400000006ff */
[----:B------:R1:W-:Y:S02]  /*0590*/  STS [R0], R3 ;  /* 0x0000000300007388 */ /* 0x0003e40000000800 */
[----:B------:R-:W-:-:S02]  /*05a0*/  SHF.L.U32 R7, R13, R4, RZ ;  /* 0x000000040d077219 */ /* 0x000fc400000006ff */
[----:B------:R-:W-:Y:S02]  /*05b0*/  MOV R4, 0x50 ;  /* 0x0000005000047802 */ /* 0x000fe40000000f00 */
[----:B------:R-:W-:Y:S02]  /*05c0*/  LOP3.LUT R2, R7, R2, RZ, 0xfc, !PT ;  /* 0x0000000207027212 */ /* 0x000fe400078efcff */
[----:B------:R-:W-:-:S05]  /*05d0*/  LEA R11, R11, R4, 0x18 ;  /* 0x000000040b0b7211 */ /* 0x000fca00078ec0ff */
[----:B------:R1:W-:Y:S01]  /*05e0*/  ATOMS.OR RZ, [R11], R2 ;  /* 0x000000020bff738c */ /* 0x0003e20003000000 */
[----:B------:R1:W-:Y:S03]  /*05f0*/  SYNCS.ARRIVE.TRANS64.RED.A1T0 RZ, [R5+URZ], RZ ;  /* 0x000000ff05ff79a7 */ /* 0x0003e600081004ff */
[----:B------:R1:W-:Y:S01]  /*0600*/  ATOMS.XOR RZ, [R6], R13 ;  /* 0x0000000d06ff738c */ /* 0x0003e20003800000 */
[----:B------:R-:W-:Y:S05]  /*0610*/  BRA `(.L_x_8) ;  /* 0x0000000000107947 */ /* 0x000fea0003800000 */
.L_x_1:
[----:B------:R-:W-:Y:S01]  /*0620*/  IMAD.MOV.U32 R3, RZ, RZ, -0x1 ;  /* 0xffffffffff037424 */ /* 0x000fe200078e00ff */
[----:B------:R-:W-:-:S04]  /*0630*/  MOV R2, 0x660 ;  /* 0x0000066000027802 */ /* 0x000fc80000000f00 */
[----:B------:R1:W-:Y:S03]  /*0640*/  STS [R0], R3 ;  /* 0x0000000300007388 */ /* 0x0003e60000000800 */
[----:B-1----:R-:W-:Y:S05]  /*0650*/  CALL.REL.NOINC `($__internal_1_$__cuda_sm10x_tcgen05_guardrail_trap_phase_invalid_during_alloc) ;  /* 0x0000011000bc7944 */ /* 0x002fea0003c00000 */
.L_x_8:
[----:B------:R-:W-:Y:S05]  /*0660*/  WARPSYNC.ALL ;  /* 0x0000000000007948 */ /* 0x000fea0003800000 */
[----:B------:R-:W-:Y:S01]  /*0670*/  NOP ;  /* 0x0000000000007918 */ /* 0x000fe20000000000 */
.L_x_0:
[----:B-12---:R-:W1:Y:S08]  /*0680*/  LDC.64 R2, c[0x0][0x398] ;  /* 0x0000e600ff027b82 */ /* 0x006e700000000a00 */
[----:B------:R-:W2:Y:S02]  /*0690*/  S2UR UR5, SR_CgaSize ;  /* 0x00000000000579c3 */ /* 0x000ea40000008a00 */
[----:B--2---:R-:W-:-:S12]  /*06a0*/  UIMAD UR5, UR5, -0xa0, URZ ;  /* 0xffffff60050578a4 */ /* 0x004fd8000f8e02ff */
[----:B------:R-:W2:Y:S01]  /*06b0*/  LDCU UR5, c[0x0][UR5+0x2b0] ;  /* 0x00005600050577ac */ /* 0x000ea20008000800 */
[----:B------:R-:W-:Y:S02]  /*06c0*/  SHF.R.U32.HI R69, RZ, 0x5, R28 ;  /* 0x00000005ff457819 */ /* 0x000fe4000001161c */
[----:B------:R-:W-:Y:S01]  /*06d0*/  LOP3.LUT R68, R28, 0x7f, RZ, 0xc0, !PT ;  /* 0x0000007f1c447812 */ /* 0x000fe200078ec0ff */
[----:B------:R-:W-:Y:S01]  /*06e0*/  UMOV UR9, 0x400 ;  /* 0x0000040000097882 */ /* 0x000fe20000000000 */
[----:B------:R-:W3:Y:S01]  /*06f0*/  LDCU.128 UR12, c[0x0][0x380] ;  /* 0x00007000ff0c77ac */ /* 0x000ee20008000c00 */
[----:B------:R-:W4:Y:S08]  /*0700*/  S2UR UR4, SR_CTAID.X ;  /* 0x00000000000479c3 */ /* 0x000f300000002500 */
[----:B------:R-:W5:Y:S01]  /*0710*/  S2UR UR8, SR_CgaCtaId ;  /* 0x00000000000879c3 */ /* 0x000f620000008800 */
[----:B-1----:R-:W-:-:S07]  /*0720*/  IADD3 R0, PT, PT, R3, 0x7f, RZ ;  /* 0x0000007f03007810 */ /* 0x002fce0007ffe0ff */
[----:B------:R-:W1:Y:S01]  /*0730*/  LDC R71, c[0x0][0x3a0] ;  /* 0x0000e800ff477b82 */ /* 0x000e620000000800 */
[----:B------:R-:W-:Y:S02]  /*0740*/  IABS R24, R3 ;  /* 0x0000000300187213 */ /* 0x000fe40000000000 */
[----:B------:R-:W-:Y:S02]  /*0750*/  SHF.R.S32.HI R5, RZ, 0x1f, R0 ;  /* 0x0000001fff057819 */ /* 0x000fe40000011400 */
[----:B------:R-:W-:Y:S02]  /*0760*/  IABS R17, R2 ;  /* 0x0000000200117213 */ /* 0x000fe40000000000 */
[----:B------:R-:W-:Y:S01]  /*0770*/  LEA.HI R5, R5, R0, RZ, 0x7 ;  /* 0x0000000005057211 */ /* 0x000fe200078f38ff */
[----:B------:R-:W1:Y:S01]  /*0780*/  LDC.64 R74, c[0x0][0x3a8] ;  /* 0x0000ea00ff4a7b82 */ /* 0x000e620000000a00 */
[----:B----4-:R-:W-:Y:S02]  /*0790*/  I2FP.F32.U32 R7, UR4 ;  /* 0x0000000400077c45 */ /* 0x010fe40008201000 */
[----:B------:R-:W-:-:S03]  /*07a0*/  SHF.R.S32.HI R5, RZ, 0x7, R5 ;  /* 0x00000007ff057819 */ /* 0x000fc60000011405 */
[----:B--2---:R-:W-:Y:S01]  /*07b0*/  FMUL R7, R7, UR5 ;  /* 0x0000000507077c20 */ /* 0x004fe20008400000 */
[----:B-----5:R-:W-:Y:S01]  /*07c0*/  ULEA UR9, UR8, UR9, 0x18 ;  /* 0x0000000908097291 */ /* 0x020fe2000f8ec0ff */
[----:B------:R-:W-:Y:S01]  /*07d0*/  IMAD.SHL.U32 R6, R5, 0x8, RZ ;  /* 0x0000000805067824 */ /* 0x000fe200078e00ff */
[----:B------:R-:W-:Y:S01]  /*07e0*/  BAR.SYNC.DEFER_BLOCKING 0x0 ;  /* 0x0000000000007b1d */ /* 0x000fe20000010000 */
[----:B------:R-:W-:Y:S02]  /*07f0*/  ULOP3.LUT UR5, UR8, 0x1, URZ, 0xc0, !UPT ;  /* 0x0000000108057892 */ /* 0x000fe4000f8ec0ff */
[----:B------:R-:W-:Y:S01]  /*0800*/  UIADD3 UR11, UPT, UPT, UR9, 0x16000, URZ ;  /* 0x00016000090b7890 */ /* 0x000fe2000fffe0ff */
[----:B------:R-:W-:Y:S01]  /*0810*/  IABS R9, R6 ;  /* 0x0000000600097213 */ /* 0x000fe20000000000 */
[----:B------:R-:W-:Y:S01]  /*0820*/  USHF.L.U32 UR4, UR5, 0x6, URZ ;  /* 0x0000000605047899 */ /* 0x000fe200080006ff */
[----:B------:R-:W-:Y:S08]  /*0830*/  F2I.U32.TRUNC.NTZ R7, R7 ;  /* 0x0000000700077305 */ /* 0x000ff0000020f000 */
[----:B------:R-:W2:Y:S01]  /*0840*/  I2F.RP R0, R9 ;  /* 0x0000000900007306 */ /* 0x000ea20000209400 */
[----:B------:R-:W4:Y:S07]  /*0850*/  LDS R10, [UR9] ;  /* 0x00000009ff0a7984 */ /* 0x000f2e0008000800 */
[----:B--2---:R-:W2:Y:S02]  /*0860*/  MUFU.RCP R0, R0 ;  /* 0x0000000000007308 */ /* 0x004ea40000001000 */
[----:B--2---:R-:W-:Y:S01]  /*0870*/  VIADD R4, R0, 0xffffffe ;  /* 0x0ffffffe00047836 */ /* 0x004fe20000000000 */
[----:B------:R-:W-:-:S05]  /*0880*/  IABS R0, R7 ;  /* 0x0000000700007213 */ /* 0x000fca0000000000 */
[----:B------:R2:W5:Y:S02]  /*0890*/  F2I.FTZ.U32.TRUNC.NTZ R5, R4 ;  /* 0x0000000400057305 */ /* 0x000564000021f000 */
[----:B--2---:R-:W-:Y:S01]  /*08a0*/  IMAD.MOV.U32 R4, RZ, RZ, RZ ;  /* 0x000000ffff047224 */ /* 0x004fe200078e00ff */
[----:B----4-:R-:W-:Y:S01]  /*08b0*/  R2UR UR18, R10 ;  /* 0x000000000a1272ca */ /* 0x010fe200000e0000 */
[----:B-----5:R-:W-:-:S04]  /*08c0*/  IMAD.MOV R8, RZ, RZ, -R5 ;  /* 0x000000ffff087224 */ /* 0x020fc800078e0a05 */
[----:B------:R-:W-:Y:S01]  /*08d0*/  IMAD R11, R8, R9, RZ ;  /* 0x00000009080b7224 */ /* 0x000fe200078e02ff */
[----:B------:R-:W-:-:S03]  /*08e0*/  IABS R8, R6 ;  /* 0x0000000600087213 */ /* 0x000fc60000000000 */
[----:B------:R-:W-:-:S04]  /*08f0*/  IMAD.HI.U32 R5, R5, R11, R4 ;  /* 0x0000000b05057227 */ /* 0x000fc800078e0004 */
[----:B------:R-:W-:Y:S02]  /*0900*/  IMAD.MOV R4, RZ, RZ, -R8 ;  /* 0x000000ffff047224 */ /* 0x000fe400078e0a08 */
[----:B------:R-:W-:-:S04]  /*0910*/  IMAD.HI.U32 R5, R5, R0, RZ ;  /* 0x0000000005057227 */ /* 0x000fc800078e00ff */
[----:B------:R-:W-:Y:S01]  /*0920*/  IMAD R0, R5, R4, R0 ;  /* 0x0000000405007224 */ /* 0x000fe200078e0200 */
[----:B------:R-:W-:Y:S04]  /*0930*/  BAR.SYNC.DEFER_BLOCKING 0x0 ;  /* 0x0000000000007b1d */ /* 0x000fe80000010000 */
[----:B------:R-:W-:-:S13]  /*0940*/  ISETP.GT.U32.AND P1, PT, R9, R0, PT ;  /* 0x000000000900720c */ /* 0x000fda0003f24070 */
[----:B------:R-:W-:Y:S02]  /*0950*/  @!P1 IMAD.IADD R0, R0, 0x1, -R9 ;  /* 0x0000000100009824 */ /* 0x000fe400078e0a09 */
[----:B------:R-:W-:Y:S01]  /*0960*/  @!P1 VIADD R5, R5, 0x1 ;  /* 0x0000000105059836 */ /* 0x000fe20000000000 */
[----:B------:R-:W-:Y:S02]  /*0970*/  ISETP.NE.AND P1, PT, R6, RZ, PT ;  /* 0x000000ff0600720c */ /* 0x000fe40003f25270 */
[----:B------:R-:W-:Y:S02]  /*0980*/  ISETP.GE.U32.AND P0, PT, R0, R9, PT ;  /* 0x000000090000720c */ /* 0x000fe40003f06070 */
[----:B------:R-:W-:-:S04]  /*0990*/  LOP3.LUT R0, R7, R6, RZ, 0x3c, !PT ;  /* 0x0000000607007212 */ /* 0x000fc800078e3cff */
[----:B------:R-:W-:Y:S01]  /*09a0*/  ISETP.GE.AND P2, PT, R0, RZ, PT ;  /* 0x000000ff0000720c */ /* 0x000fe20003f46270 */
[----:B------:R-:W-:-:S06]  /*09b0*/  VIADD R0, R2, 0x1ff ;  /* 0x000001ff02007836 */ /* 0x000fcc0000000000 */
[----:B------:R-:W-:-:S04]  /*09c0*/  @P0 VIADD R5, R5, 0x1 ;  /* 0x0000000105050836 */ /* 0x000fc80000000000 */
[----:B------:R-:W-:Y:S01]  /*09d0*/  IMAD.MOV.U32 R4, RZ, RZ, R5 ;  /* 0x000000ffff047224 */ /* 0x000fe200078e0005 */
[----:B------:R-:W-:-:S03]  /*09e0*/  SHF.R.S32.HI R5, RZ, 0x1f, R0 ;  /* 0x0000001fff057819 */ /* 0x000fc60000011400 */
[----:B------:R-:W-:Y:S01]  /*09f0*/  @!P2 IMAD.MOV R4, RZ, RZ, -R4 ;  /* 0x000000ffff04a224 */ /* 0x000fe200078e0a04 */
[----:B------:R-:W-:Y:S02]  /*0a00*/  @!P1 LOP3.LUT R4, RZ, R6, RZ, 0x33, !PT ;  /* 0x00000006ff049212 */ /* 0x000fe400078e33ff */
[----:B------:R-:W-:-:S03]  /*0a10*/  LEA.HI R5, R5, R0, RZ, 0x9 ;  /* 0x0000000005057211 */ /* 0x000fc600078f48ff */
[----:B------:R-:W-:Y:S02]  /*0a20*/  IMAD.SHL.U32 R16, R4, 0x8, RZ ;  /* 0x0000000804107824 */ /* 0x000fe400078e00ff */
[----:B------:R-:W-:-:S03]  /*0a30*/  IMAD.MOV R4, RZ, RZ, -R4 ;  /* 0x000000ffff047224 */ /* 0x000fc600078e0a04 */
[----:B------:R-:W-:Y:S01]  /*0a40*/  LEA.HI.SX32 R5, R5, -R16, 0x17 ;  /* 0x8000001005057211 */ /* 0x000fe200078fbaff */
[----:B------:R-:W-:Y:S02]  /*0a50*/  IMAD R18, R6, R4, R7 ;  /* 0x0000000406127224 */ /* 0x000fe400078e0207 */
[----:B------:R-:W-:Y:S01]  /*0a60*/  HFMA2 R4, -RZ, RZ, 0, 0 ;  /* 0x00000000ff047431 */ /* 0x000fe200000001ff */
[----:B------:R-:W-:Y:S02]  /*0a70*/  VIMNMX R13, PT, PT, R5, 0x8, PT ;  /* 0x00000008050d7848 */ /* 0x000fe40003fe0100 */
[----:B------:R-:W-:Y:S02]  /*0a80*/  IABS R6, R18 ;  /* 0x0000001200067213 */ /* 0x000fe40000000000 */
[----:B------:R-:W-:-:S04]  /*0a90*/  IABS R9, R13 ;  /* 0x0000000d00097213 */ /* 0x000fc80000000000 */
[----:B------:R-:W2:Y:S08]  /*0aa0*/  I2F.RP R0, R9 ;  /* 0x0000000900007306 */ /* 0x000eb00000209400 */
[----:B--2---:R-:W2:Y:S02]  /*0ab0*/  MUFU.RCP R0, R0 ;  /* 0x0000000000007308 */ /* 0x004ea40000001000 */
[----:B--2---:R-:W-:-:S06]  /*0ac0*/  VIADD R5, R0, 0xffffffe ;  /* 0x0ffffffe00057836 */ /* 0x004fcc0000000000 */
[----:B------:R-:W2:Y:S02]  /*0ad0*/  F2I.FTZ.U32.TRUNC.NTZ R5, R5 ;  /* 0x0000000500057305 */ /* 0x000ea4000021f000 */
[----:B--2---:R-:W-:-:S04]  /*0ae0*/  IMAD.MOV R8, RZ, RZ, -R5 ;  /* 0x000000ffff087224 */ /* 0x004fc800078e0a05 */
[----:B------:R-:W-:Y:S01]  /*0af0*/  IMAD R7, R8, R9, RZ ;  /* 0x0000000908077224 */ /* 0x000fe200078e02ff */
[----:B------:R-:W-:-:S03]  /*0b00*/  IABS R8, R13 ;  /* 0x0000000d00087213 */ /* 0x000fc60000000000 */
[----:B------:R-:W-:-:S04]  /*0b10*/  IMAD.HI.U32 R4, R5, R7, R4 ;  /* 0x0000000705047227 */ /* 0x000fc800078e0004 */
[----:B------:R-:W-:Y:S02]  /*0b20*/  IMAD.MOV.U32 R5, RZ, RZ, R6 ;  /* 0x000000ffff057224 */ /* 0x000fe400078e0006 */
[----:B------:R-:W2:Y:S01]  /*0b30*/  I2F.RP R6, R24 ;  /* 0x0000001800067306 */ /* 0x000ea20000209400 */
[----:B------:R-:W-:Y:S02]  /*0b40*/  IMAD.MOV R0, RZ, RZ, -R8 ;  /* 0x000000ffff007224 */ /* 0x000fe400078e0a08 */
[----:B------:R-:W-:-:S04]  /*0b50*/  IMAD.HI.U32 R4, R4, R5, RZ ;  /* 0x0000000504047227 */ /* 0x000fc800078e00ff */
[----:B------:R-:W-:Y:S02]  /*0b60*/  IMAD R0, R4, R0, R5 ;  /* 0x0000000004007224 */ /* 0x000fe400078e0205 */
[----:B------:R-:W4:Y:S03]  /*0b70*/  I2F.RP R5, R17 ;  /* 0x0000001100057306 */ /* 0x000f260000209400 */
[----:B------:R-:W-:-:S05]  /*0b80*/  ISETP.GT.U32.AND P1, PT, R9, R0, PT ;  /* 0x000000000900720c */ /* 0x000fca0003f24070 */
[----:B--2---:R-:W2:Y:S08]  /*0b90*/  MUFU.RCP R6, R6 ;  /* 0x0000000600067308 */ /* 0x004eb00000001000 */
[----:B----4-:R-:W4:Y:S01]  /*0ba0*/  MUFU.RCP R5, R5 ;  /* 0x0000000500057308 */ /* 0x010f220000001000 */
[----:B------:R-:W-:Y:S02]  /*0bb0*/  @!P1 IMAD.IADD R0, R0, 0x1, -R9 ;  /* 0x0000000100009824 */ /* 0x000fe400078e0a09 */
[----:B------:R-:W-:Y:S01]  /*0bc0*/  @!P1 VIADD R4, R4, 0x1 ;  /* 0x0000000104049836 */ /* 0x000fe20000000000 */
[----:B------:R-:W-:-:S02]  /*0bd0*/  ISETP.NE.AND P1, PT, R13, RZ, PT ;  /* 0x000000ff0d00720c */ /* 0x000fc40003f25270 */
[----:B------:R-:W-:Y:S02]  /*0be0*/  ISETP.GE.U32.AND P0, PT, R0, R9, PT ;  /* 0x000000090000720c */ /* 0x000fe40003f06070 */
[----:B------:R-:W-:Y:S01]  /*0bf0*/  LOP3.LUT R0, R18, R13, RZ, 0x3c, !PT ;  /* 0x0000000d12007212 */ /* 0x000fe200078e3cff */
[----:B--2---:R-:W-:Y:S01]  /*0c00*/  VIADD R7, R6, 0xffffffe ;  /* 0x0ffffffe06077836 */ /* 0x004fe20000000000 */
[----:B------:R-:W-:Y:S01]  /*0c10*/  SHF.R.U32.HI R9, RZ, 0x5, R28 ;  /* 0x00000005ff097819 */ /* 0x000fe2000001161c */
[----:B------:R-:W-:Y:S01]  /*0c20*/  IMAD.MOV.U32 R6, RZ, RZ, RZ ;  /* 0x000000ffff067224 */ /* 0x000fe200078e00ff */
[----:B------:R-:W-:Y:S02]  /*0c30*/  ISETP.GE.AND P2, PT, R0, RZ, PT ;  /* 0x000000ff0000720c */ /* 0x000fe40003f46270 */
[----:B------:R-:W-:Y:S01]  /*0c40*/  SGXT.U32 R9, R9, 0x2 ;  /* 0x000000020909781a */ /* 0x000fe20000000000 */
[----:B------:R-:W2:Y:S01]  /*0c50*/  F2I.FTZ.U32.TRUNC.NTZ R7, R7 ;  /* 0x0000000700077305 */ /* 0x000ea2000021f000 */
[----:B----4-:R-:W-:-:S03]  /*0c60*/  VIADD R5, R5, 0xffffffe ;  /* 0x0ffffffe05057836 */ /* 0x010fc60000000000 */
[----:B------:R-:W-:-:S04]  /*0c70*/  @P0 VIADD R4, R4, 0x1 ;  /* 0x0000000104040836 */ /* 0x000fc80000000000 */
[----:B------:R-:W4:Y:S01]  /*0c80*/  F2I.FTZ.U32.TRUNC.NTZ R5, R5 ;  /* 0x0000000500057305 */ /* 0x000f22000021f000 */
[----:B------:R-:W-:Y:S02]  /*0c90*/  IMAD.MOV.U32 R8, RZ, RZ, R4 ;  /* 0x000000ffff087224 */ /* 0x000fe400078e0004 */
[----:B------:R-:W-:Y:S02]  /*0ca0*/  IMAD.SHL.U32 R4, R69, 0x200000, RZ ;  /* 0x0020000045047824 */ /* 0x000fe400078e00ff */
[----:B------:R-:W-:Y:S01]  /*0cb0*/  @!P2 IMAD.MOV R8, RZ, RZ, -R8 ;  /* 0x000000ffff08a224 */ /* 0x000fe200078e0a08 */
[----:B------:R-:W-:Y:S01]  /*0cc0*/  @!P1 LOP3.LUT R8, RZ, R13, RZ, 0x33, !PT ;  /* 0x0000000dff089212 */ /* 0x000fe200078e33ff */
[----:B--2---:R-:W-:Y:S01]  /*0cd0*/  IMAD.MOV R11, RZ, RZ, -R7 ;  /* 0x000000ffff0b7224 */ /* 0x004fe200078e0a07 */
[----:B------:R-:W-:-:S03]  /*0ce0*/  LOP3.LUT R4, R4, 0x600000, RZ, 0xc0, !PT ;  /* 0x0060000004047812 */ /* 0x000fc600078ec0ff */
[----:B------:R-:W-:Y:S01]  /*0cf0*/  IMAD R11, R11, R24, RZ ;  /* 0x000000180b0b7224 */ /* 0x000fe200078e02ff */
[----:B------:R-:W-:Y:S01]  /*0d00*/  R2UR UR10, R4 ;  /* 0x00000000040a72ca */ /* 0x000fe200000e0000 */
[----:B------:R-:W-:Y:S02]  /*0d10*/  IMAD.SHL.U32 R0, R8, 0x80, RZ ;  /* 0x0000008008007824 */ /* 0x000fe400078e00ff */
[----:B------:R-:W-:-:S03]  /*0d20*/  IMAD.HI.U32 R7, R7, R11, R6 ;  /* 0x0000000b07077227 */ /* 0x000fc600078e0006 */
[----:B------:R-:W-:Y:S01]  /*0d30*/  LOP3.LUT R9, R0, UR4, R9, 0xfe, !PT ;  /* 0x0000000400097c12 */ /* 0x000fe2000f8efe09 */
[----:B------:R-:W-:Y:S01]  /*0d40*/  IMAD.MOV R6, RZ, RZ, -R8 ;  /* 0x000000ffff067224 */ /* 0x000fe200078e0a08 */
[----:B------:R-:W2:Y:S01]  /*0d50*/  LDCU UR4, c[0x0][0x3a4] ;  /* 0x00007480ff0477ac */ /* 0x000ea20008000800 */
[--C-:B----4-:R-:W-:Y:S01]  /*0d60*/  IMAD.MOV R4, RZ, RZ, -R5.reuse ;  /* 0x000000ffff047224 */ /* 0x110fe200078e0a05 */
[----:B------:R-:W-:Y:S01]  /*0d70*/  LOP3.LUT R19, R9, 0x4, RZ, 0xfc, !PT ;  /* 0x0000000409137812 */ /* 0x000fe200078efcff */
[----:B------:R-:W-:Y:S01]  /*0d80*/  IMAD R6, R13, R6, R18 ;  /* 0x000000060d067224 */ /* 0x000fe200078e0212 */
[----:B------:R-:W-:Y:S01]  /*0d90*/  IABS R12, R9 ;  /* 0x00000009000c7213 */ /* 0x000fe20000000000 */
[----:B------:R-:W-:Y:S01]  /*0da0*/  IMAD R11, R4, R17, RZ ;  /* 0x00000011040b7224 */ /* 0x000fe200078e02ff */
[----:B------:R-:W-:Y:S01]  /*0db0*/  MOV R4, RZ ;  /* 0x000000ff00047202 */ /* 0x000fe20000000f00 */
[----:B------:R-:W-:Y:S01]  /*0dc0*/  IMAD.IADD R6, R16, 0x1, R6 ;  /* 0x0000000110067824 */ /* 0x000fe200078e0206 */
[----:B------:R-:W-:Y:S01]  /*0dd0*/  IABS R14, R19 ;  /* 0x00000013000e7213 */ /* 0x000fe20000000000 */
[----:B------:R-:W-:Y:S01]  /*0de0*/  IMAD.HI.U32 R8, R7, R12, RZ ;  /* 0x0000000c07087227 */ /* 0x000fe200078e00ff */
[----:B------:R-:W-:Y:S01]  /*0df0*/  LOP3.LUT R44, R9, 0x10, RZ, 0xfc, !PT ;  /* 0x00000010092c7812 */ /* 0x000fe200078efcff */
[----:B------:R-:W-:Y:S01]  /*0e00*/  UIADD3 UR10, UPT, UPT, UR18, UR10, URZ ;  /* 0x0000000a120a7290 */ /* 0x000fe2000fffe0ff */
[----:B------:R-:W-:Y:S01]  /*0e10*/  ISETP.GE.AND P5, PT, R19, RZ, PT ;  /* 0x000000ff1300720c */ /* 0x000fe20003fa6270 */
[----:B------:R-:W-:Y:S01]  /*0e20*/  IMAD.HI.U32 R4, R5, R11, R4 ;  /* 0x0000000b05047227 */ /* 0x000fe200078e0004 */
[----:B------:R-:W-:Y:S01]  /*0e30*/  LEA R5, R6, UR5, 0x1 ;  /* 0x0000000506057c11 */ /* 0x000fe2000f8e08ff */
[----:B------:R-:W-:Y:S01]  /*0e40*/  UMOV UR5, 0x1 ;  /* 0x0000000100057882 */ /* 0x000fe20000000000 */
[----:B------:R-:W-:Y:S01]  /*0e50*/  LOP3.LUT R11, R9, 0x8, RZ, 0xfc, !PT ;  /* 0x00000008090b7812 */ /* 0x000fe200078efcff */
[----:B------:R-:W-:Y:S01]  /*0e60*/  IMAD.HI.U32 R10, R7, R14, RZ ;  /* 0x0000000e070a7227 */ /* 0x000fe200078e00ff */
[----:B------:R-:W-:-:S02]  /*0e70*/  LOP3.LUT R6, R9, 0xc, RZ, 0xfc, !PT ;  /* 0x0000000c09067812 */ /* 0x000fc400078efcff */
[----:B------:R-:W-:Y:S01]  /*0e80*/  IABS R20, R44 ;  /* 0x0000002c00147213 */ /* 0x000fe20000000000 */
[----:B------:R-:W-:Y:S01]  /*0e90*/  IMAD.U32 R198, R5, 0x100, R68 ;  /* 0x0000010005c67824 */ /* 0x000fe200078e0044 */
[----:B------:R-:W-:Y:S01]  /*0ea0*/  ISETP.GE.AND P0, PT, R6, RZ, PT ;  /* 0x000000ff0600720c */ /* 0x000fe20003f06270 */
[----:B------:R-:W-:Y:S01]  /*0eb0*/  IMAD.MOV R13, RZ, RZ, -R8 ;  /* 0x000000ffff0d7224 */ /* 0x000fe200078e0a08 */
[----:B------:R-:W-:Y:S01]  /*0ec0*/  IABS R18, R6 ;  /* 0x0000000600127213 */ /* 0x000fe20000000000 */
[----:B------:R-:W-:Y:S01]  /*0ed0*/  IMAD.MOV R15, RZ, RZ, -R10 ;  /* 0x000000ffff0f7224 */ /* 0x000fe200078e0a0a */
[----:B------:R-:W-:Y:S01]  /*0ee0*/  ISETP.GE.AND P4, PT, R11, RZ, PT ;  /* 0x000000ff0b00720c */ /* 0x000fe20003f86270 */
[----:B------:R-:W-:Y:S01]  /*0ef0*/  VIADD R199, R198, 0x80 ;  /* 0x00000080c6c77836 */ /* 0x000fe20000000000 */
[----:B------:R-:W-:Y:S01]  /*0f00*/  LOP3.LUT R45, R9, 0x14, RZ, 0xfc, !PT ;  /* 0x00000014092d7812 */ /* 0x000fe200078efcff */
[C---:B------:R-:W-:Y:S01]  /*0f10*/  IMAD R8, R24.reuse, R13, R12 ;  /* 0x0000000d18087224 */ /* 0x040fe200078e020c */
[----:B------:R-:W-:Y:S01]  /*0f20*/  IABS R13, R11 ;  /* 0x0000000b000d7213 */ /* 0x000fe20000000000 */
[----:B------:R-:W-:Y:S01]  /*0f30*/  IMAD R10, R24, R15, R14 ;  /* 0x0000000f180a7224 */ /* 0x000fe200078e020e */
[----:B------:R-:W-:Y:S01]  /*0f40*/  IABS R14, R198 ;  /* 0x000000c6000e7213 */ /* 0x000fe20000000000 */
[----:B------:R-:W-:Y:S01]  /*0f50*/  IMAD.HI.U32 R11, R7, R18, RZ ;  /* 0x00000012070b7227 */ /* 0x000fe200078e00ff */
[----:B------:R-:W-:-:S02]  /*0f60*/  IABS R15, R199 ;  /* 0x000000c7000f7213 */ /* 0x000fc40000000000 */
[----:B------:R-:W-:Y:S01]  /*0f70*/  LOP3.LUT R46, R9, 0x18, RZ, 0xfc, !PT ;  /* 0x00000018092e7812 */ /* 0x000fe200078efcff */
[----:B------:R-:W-:Y:S01]  /*0f80*/  IMAD.HI.U32 R6, R7, R13, RZ ;  /* 0x0000000d07067227 */ /* 0x000fe200078e00ff */
[C---:B------:R-:W-:Y:S02]  /*0f90*/  LOP3.LUT R47, R9.reuse, 0x1c, RZ, 0xfc, !PT ;  /* 0x0000001c092f7812 */ /* 0x040fe400078efcff */
[C---:B------:R-:W-:Y:S01]  /*0fa0*/  LOP3.LUT R48, R9.reuse, 0x20, RZ, 0xfc, !PT ;  /* 0x0000002009307812 */ /* 0x040fe200078efcff */
[C---:B------:R-:W-:Y:S01]  /*0fb0*/  IMAD.HI.U32 R5, R4.reuse, R14, RZ ;  /* 0x0000000e04057227 */ /* 0x040fe200078e00ff */
[C---:B------:R-:W-:Y:S02]  /*0fc0*/  LOP3.LUT R49, R9.reuse, 0x24, RZ, 0xfc, !PT ;  /* 0x0000002409317812 */ /* 0x040fe400078efcff */
[----:B------:R-:W-:Y:S01]  /*0fd0*/  LOP3.LUT R50, R9, 0x28, RZ, 0xfc, !PT ;  /* 0x0000002809327812 */ /* 0x000fe200078efcff */
[----:B------:R-:W-:Y:S01]  /*0fe0*/  IMAD.HI.U32 R4, R4, R15, RZ ;  /* 0x0000000f04047227 */ /* 0x000fe200078e00ff */
[----:B------:R-:W-:-:S02]  /*0ff0*/  IABS R22, R49 ;  /* 0x0000003100167213 */ /* 0x000fc40000000000 */
[C---:B------:R-:W-:Y:S01]  /*1000*/  LOP3.LUT R51, R9.reuse, 0x2c, RZ, 0xfc, !PT ;  /* 0x0000002c09337812 */ /* 0x040fe200078efcff */
[----:B------:R-:W-:Y:S01]  /*1010*/  IMAD.MOV R16, RZ, RZ, -R6 ;  /* 0x000000ffff107224 */ /* 0x000fe200078e0a06 */
[C---:B------:R-:W-:Y:S01]  /*1020*/  LOP3.LUT R52, R9.reuse, 0x30, RZ, 0xfc, !PT ;  /* 0x0000003009347812 */ /* 0x040fe200078efcff */
[----:B------:R-:W-:Y:S01]  /*1030*/  IMAD.MOV R5, RZ, RZ, -R5 ;  /* 0x000000ffff057224 */ /* 0x000fe200078e0a05 */
[C---:B------:R-:W-:Y:S01]  /*1040*/  LOP3.LUT R53, R9.reuse, 0x34, RZ, 0xfc, !PT ;  /* 0x0000003409357812 */ /* 0x040fe200078efcff */
[----:B------:R-:W-:Y:S01]  /*1050*/  IMAD.MOV R6, RZ, RZ, -R4 ;  /* 0x000000ffff067224 */ /* 0x000fe200078e0a04 */
[----:B------:R-:W-:Y:S01]  /*1060*/  LOP3.LUT R54, R9, 0x38, RZ, 0xfc, !PT ;  /* 0x0000003809367812 */ /* 0x000fe200078efcff */
[----:B------:R-:W-:Y:S01]  /*1070*/  IMAD R4, R17, R5, R14 ;  /* 0x0000000511047224 */ /* 0x000fe200078e020e */
[----:B------:R-:W-:Y:S01]  /*1080*/  LOP3.LUT R43, R9, 0x3c, RZ, 0xfc, !PT ;  /* 0x0000003c092b7812 */ /* 0x000fe200078efcff */
[----:B------:R-:W-:Y:S01]  /*1090*/  IMAD R5, R17, R6, R15 ;  /* 0x0000000611057224 */ /* 0x000fe200078e020f */
[----:B------:R-:W-:Y:S01]  /*10a0*/  IABS R15, R45 ;  /* 0x0000002d000f7213 */ /* 0x000fe20000000000 */
[----:B------:R-:W-:Y:S01]  /*10b0*/  IMAD.HI.U32 R12, R7, R20, RZ ;  /* 0x00000014070c7227 */ /* 0x000fe200078e00ff */
[----:B------:R-:W-:-:S02]  /*10c0*/  ISETP.GT.U32.AND P1, PT, R17, R4, PT ;  /* 0x000000041100720c */ /* 0x000fc40003f24070 */
[----:B------:R-:W-:Y:S01]  /*10d0*/  ISETP.GT.U32.AND P2, PT, R17, R5, PT ;  /* 0x000000051100720c */ /* 0x000fe20003f44070 */
[----:B------:R-:W-:Y:S01]  /*10e0*/  IMAD.MOV R19, RZ, RZ, -R11 ;  /* 0x000000ffff137224 */ /* 0x000fe200078e0a0b */
[----:B------:R-:W-:Y:S01]  /*10f0*/  IABS R39, R54 ;  /* 0x0000003600277213 */ /* 0x000fe20000000000 */
[----:B------:R-:W-:Y:S01]  /*1100*/  IMAD.MOV R21, RZ, RZ, -R12 ;  /* 0x000000ffff157224 */ /* 0x000fe200078e0a0c */
[----:B------:R-:W-:Y:S01]  /*1110*/  IABS R41, R43 ;  /* 0x0000002b00297213 */ /* 0x000fe20000000000 */
[C---:B------:R-:W-:Y:S01]  /*1120*/  IMAD R12, R24.reuse, R19, R18 ;  /* 0x00000013180c7224 */ /* 0x040fe200078e0212 */
[----:B------:R-:W-:Y:S01]  /*1130*/  IABS R18, R46 ;  /* 0x0000002e00127213 */ /* 0x000fe20000000000 */
[----:B------:R-:W-:Y:S02]  /*1140*/  IMAD R11, R24, R16, R13 ;  /* 0x00000010180b7224 */ /* 0x000fe400078e020d */
[----:B------:R-:W-:-:S04]  /*1150*/  IMAD.HI.U32 R6, R7, R15, RZ ;  /* 0x0000000f07067227 */ /* 0x000fc800078e00ff */
[--C-:B------:R-:W-:Y:S01]  /*1160*/  @!P1 IMAD.IADD R4, R4, 0x1, -R17.reuse ;  /* 0x0000000104049824 */ /* 0x100fe200078e0a11 */
[----:B------:R-:W-:Y:S01]  /*1170*/  ISETP.GE.AND P1, PT, R198, RZ, PT ;  /* 0x000000ffc600720c */ /* 0x000fe20003f26270 */
[----:B------:R-:W-:Y:S01]  /*1180*/  @!P2 IMAD.IADD R5, R5, 0x1, -R17 ;  /* 0x000000010505a824 */ /* 0x000fe200078e0a11 */
[----:B------:R-:W-:Y:S01]  /*1190*/  ISETP.GE.AND P2, PT, R199, RZ, PT ;  /* 0x000000ffc700720c */ /* 0x000fe20003f46270 */
[----:B------:R-:W-:Y:S01]  /*11a0*/  IMAD R13, R24, R21, R20 ;  /* 0x00000015180d7224 */ /* 0x000fe200078e0214 */
[----:B------:R-:W-:Y:S01]  /*11b0*/  ISETP.GT.U32.AND P3, PT, R17, R4, PT ;  /* 0x000000041100720c */ /* 0x000fe20003f64070 */
[----:B------:R-:W-:Y:S01]  /*11c0*/  IMAD.HI.U32 R14, R7, R18, RZ ;  /* 0x00000012070e7227 */ /* 0x000fe200078e00ff */
[----:B------:R-:W-:Y:S02]  /*11d0*/  ISETP.GT.U32.AND P6, PT, R17, R5, PT ;  /* 0x000000051100720c */ /* 0x000fe40003fc4070 */
[----:B------:R-:W-:Y:S01]  /*11e0*/  IABS R20, R47 ;  /* 0x0000002f00147213 */ /* 0x000fe20000000000 */
[----:B------:R-:W-:Y:S01]  /*11f0*/  IMAD.MOV R16, RZ, RZ, -R6 ;  /* 0x000000ffff107224 */ /* 0x000fe200078e0a06 */
[----:B------:R-:W-:Y:S01]  /*1200*/  IABS R21, R48 ;  /* 0x0000003000157213 */ /* 0x000fe20000000000 */
[----:B------:R-:W-:-:S02]  /*1210*/  IMAD.MOV R19, RZ, RZ, -R14 ;  /* 0x000000ffff137224 */ /* 0x000fc400078e0a0e */
[----:B------:R-:W-:-:S04]  /*1220*/  IMAD.HI.U32 R6, R7, R20, RZ ;  /* 0x0000001407067227 */ /* 0x000fc800078e00ff */
[----:B------:R-:W-:Y:S02]  /*1230*/  IMAD R14, R24, R16, R15 ;  /* 0x00000010180e7224 */ /* 0x000fe400078e020f */
[----:B------:R-:W-:-:S04]  /*1240*/  IMAD.HI.U32 R16, R7, R21, RZ ;  /* 0x0000001507107227 */ /* 0x000fc800078e00ff */
[----:B------:R-:W-:Y:S01]  /*1250*/  IMAD R15, R24, R19, R18 ;  /* 0x00000013180f7224 */ /* 0x000fe200078e0212 */
[----:B------:R-:W-:Y:S01]  /*1260*/  IADD3 R18, PT, PT, -R16, RZ, RZ ;  /* 0x000000ff10127210 */ /* 0x000fe20007ffe1ff */
[----:B------:R-:W-:Y:S02]  /*1270*/  IMAD.MOV R19, RZ, RZ, -R6 ;  /* 0x000000ffff137224 */ /* 0x000fe400078e0a06 */
[----:B------:R-:W-:-:S04]  /*1280*/  IMAD.HI.U32 R6, R7, R22, RZ ;  /* 0x0000001607067227 */ /* 0x000fc800078e00ff */
[--C-:B------:R-:W-:Y:S01]  /*1290*/  @!P3 IMAD.IADD R4, R4, 0x1, -R17.reuse ;  /* 0x000000010404b824 */ /* 0x100fe200078e0a11 */
[----:B------:R-:W-:Y:S01]  /*12a0*/  ISETP.NE.AND P3, PT, R2, RZ, PT ;  /* 0x000000ff0200720c */ /* 0x000fe20003f65270 */
[----:B------:R-:W-:Y:S02]  /*12b0*/  @!P6 IMAD.IADD R5, R5, 0x1, -R17 ;  /* 0x000000010505e824 */ /* 0x000fe400078e0a11 */
[----:B------:R-:W-:Y:S02]  /*12c0*/  IMAD R16, R24, R19, R20 ;  /* 0x0000001318107224 */ /* 0x000fe400078e0214 */
[----:B------:R-:W-:Y:S02]  /*12d0*/  IMAD.MOV R19, RZ, RZ, -R6 ;  /* 0x000000ffff137224 */ /* 0x000fe400078e0a06 */
[----:B------:R-:W-:Y:S01]  /*12e0*/  IMAD.MOV.U32 R6, RZ, RZ, R5 ;  /* 0x000000ffff067224 */ /* 0x000fe200078e0005 */
[----:B------:R-:W-:Y:S01]  /*12f0*/  LOP3.LUT R5, RZ, R2, RZ, 0x33, !PT ;  /* 0x00000002ff057212 */ /* 0x000fe200078e33ff */
[----:B------:R-:W-:-:S02]  /*1300*/  @!P1 IMAD.MOV R4, RZ, RZ, -R4 ;  /* 0x000000ffff049224 */ /* 0x000fc400078e0a04 */
[C---:B------:R-:W-:Y:S01]  /*1310*/  IMAD R17, R24.reuse, R18, R21 ;  /* 0x0000001218117224 */ /* 0x040fe200078e0215 */
[----:B------:R-:W-:Y:S01]  /*1320*/  IABS R21, R52 ;  /* 0x0000003400157213 */ /* 0x000fe20000000000 */
[----:B------:R-:W-:Y:S01]  /*1330*/  @!P2 IMAD.MOV R6, RZ, RZ, -R6 ;  /* 0x000000ffff06a224 */ /* 0x000fe200078e0a06 */
[----:B------:R-:W-:Y:S01]  /*1340*/  SEL R212, R5, R4, !P3 ;  /* 0x0000000405d47207 */ /* 0x000fe20005800000 */
[----:B------:R-:W-:Y:S01]  /*1350*/  IMAD R18, R24, R19, R22 ;  /* 0x0000001318127224 */ /* 0x000fe200078e0216 */
[----:B------:R-:W-:Y:S01]  /*1360*/  IABS R22, R53 ;  /* 0x0000003500167213 */ /* 0x000fe20000000000 */
[----:B-1----:R-:W-:Y:S01]  /*1370*/  VIADD R2, R71, 0xffffffed ;  /* 0xffffffed47027836 */ /* 0x002fe20000000000 */
[----:B------:R-:W-:Y:S01]  /*1380*/  SEL R218, R5, R6, !P3 ;  /* 0x0000000605da7207 */ /* 0x000fe20005800000 */
[C---:B------:R-:W-:Y:S02]  /*1390*/  VIADD R4, R71.reuse, 0xffffffee ;  /* 0xffffffee47047836 */ /* 0x040fe40000000000 */
[C---:B------:R-:W-:Y:S01]  /*13a0*/  VIADD R19, R71.reuse, 0xffffffec ;  /* 0xffffffec47137836 */ /* 0x040fe20000000000 */
[----:B------:R-:W-:Y:S01]  /*13b0*/  ISETP.GE.U32.AND P1, PT, R2, 0x7fffffce, PT ;  /* 0x7fffffce0200780c */ /* 0x000fe20003f26070 */
[C---:B------:R-:W-:Y:S01]  /*13c0*/  VIADD R2, R71.reuse, 0xffffffe9 ;  /* 0xffffffe947027836 */ /* 0x040fe20000000000 */
[----:B------:R-:W-:Y:S01]  /*13d0*/  ISETP.GE.U32.AND P6, PT, R4, 0x7fffffcf, PT ;  /* 0x7fffffcf0400780c */ /* 0x000fe20003fc6070 */
[----:B------:R-:W-:Y:S01]  /*13e0*/  VIADD R4, R71, 0xffffffe8 ;  /* 0xffffffe847047836 */ /* 0x000fe20000000000 */
[----:B------:R-:W-:Y:S01]  /*13f0*/  ISETP.GE.U32.AND P3, PT, R19, 0x7fffffcd, PT ;  /* 0x7fffffcd1300780c */ /* 0x000fe20003f66070 */
[----:B------:R-:W-:Y:S01]  /*1400*/  VIADD R5, R71, 0xffffffef ;  /* 0xffffffef47057836 */ /* 0x000fe20000000000 */
[----:B------:R-:W-:Y:S01]  /*1410*/  SEL R30, RZ, 0x1fffe, P1 ;  /* 0x0001fffeff1e7807 */ /* 0x000fe20000800000 */
[----:B------:R-:W-:Y:S01]  /*1420*/  IMAD.HI.U32 R6, R7, R22, RZ ;  /* 0x0000001607067227 */ /* 0x000fe200078e00ff */
[----:B------:R-:W-:-:S02]  /*1430*/  SEL R27, RZ, 0x1, P3 ;  /* 0x00000001ff1b7807 */ /* 0x000fc40001800000 */
[----:B------:R-:W-:Y:S01]  /*1440*/  ISETP.GE.U32.AND P3, PT, R4, 0x7fffffc9, PT ;  /* 0x7fffffc90400780c */ /* 0x000fe20003f66070 */
[C---:B------:R-:W-:Y:S01]  /*1450*/  VIADD R4, R71.reuse, 0xffffffea ;  /* 0xffffffea47047836 */ /* 0x040fe20000000000 */
[----:B------:R-:W-:Y:S01]  /*1460*/  ISETP.GE.U32.AND P1, PT, R2, 0x7fffffca, PT ;  /* 0x7fffffca0200780c */ /* 0x000fe20003f26070 */
[----:B------:R-:W-:Y:S01]  /*1470*/  VIADD R2, R71, 0xffffffeb ;  /* 0xffffffeb47027836 */ /* 0x000fe20000000000 */
[----:B------:R-:W-:Y:S01]  /*1480*/  ISETP.GE.U32.AND P2, PT, R5, 0x7fffffd0, PT ;  /* 0x7fffffd00500780c */ /* 0x000fe20003f46070 */
[----:B------:R-:W-:Y:S01]  /*1490*/  IMAD.MOV R23, RZ, RZ, -R6 ;  /* 0x000000ffff177224 */ /* 0x000fe200078e0a06 */
[----:B------:R-:W-:Y:S01]  /*14a0*/  SEL R25, RZ, 0x4, P6 ;  /* 0x00000004ff197807 */ /* 0x000fe20003000000 */
[----:B--2---:R-:W-:Y:S01]  /*14b0*/  IMAD R212, R212, UR4, RZ ;  /* 0x00000004d4d47c24 */ /* 0x004fe2000f8e02ff */
[----:B------:R-:W-:Y:S01]  /*14c0*/  SEL R26, RZ, 0x7fff8, P2 ;  /* 0x0007fff8ff1a7807 */ /* 0x000fe20001000000 */
[----:B------:R-:W-:Y:S01]  /*14d0*/  IMAD R218, R218, UR4, RZ ;  /* 0x00000004dada7c24 */ /* 0x000fe2000f8e02ff */
[----:B------:R-:W-:Y:S01]  /*14e0*/  ISETP.GE.U32.AND P6, PT, R4, 0x7fffffcb, PT ;  /* 0x7fffffcb0400780c */ /* 0x000fe20003fc6070 */
[C---:B------:R-:W-:Y:S01]  /*14f0*/  VIADD R4, R71.reuse, 0xffffffe4 ;  /* 0xffffffe447047836 */ /* 0x040fe20000000000 */
[----:B------:R-:W-:Y:S01]  /*1500*/  ISETP.GE.U32.AND P2, PT, R2, 0x7fffffcc, PT ;  /* 0x7fffffcc0200780c */ /* 0x000fe20003f46070 */
[----:B------:R-:W-:Y:S01]  /*1510*/  IMAD.SHL.U32 R252, R218, 0x4, RZ ;  /* 0x00000004dafc7824 */ /* 0x000fe200078e00ff */
[----:B------:R-:W-:-:S02]  /*1520*/  IADD3 R2, PT, PT, R71, -0x1b, RZ ;  /* 0xffffffe547027810 */ /* 0x000fc40007ffe0ff */
[----:B------:R-:W-:Y:S02]  /*1530*/  SEL R32, RZ, 0x7fff8, P2 ;  /* 0x0007fff8ff207807 */ /* 0x000fe40001000000 */
[----:B------:R-:W-:Y:S02]  /*1540*/  SEL R31, RZ, 0x1, P3 ;  /* 0x00000001ff1f7807 */ /* 0x000fe40001800000 */
[----:B------:R-:W-:Y:S02]  /*1550*/  ISETP.GT.U32.AND P2, PT, R24, R8, PT ;  /* 0x000000081800720c */ /* 0x000fe40003f44070 */
[----:B------:R-:W-:Y:S01]  /*1560*/  ISETP.GE.U32.AND P3, PT, R4, 0x7fffffc5, PT ;  /* 0x7fffffc50400780c */ /* 0x000fe20003f66070 */
[C---:B------:R-:W-:Y:S01]  /*1570*/  VIADD R4, R71.reuse, 0xffffffe6 ;  /* 0xffffffe647047836 */ /* 0x040fe20000000000 */
[----:B------:R-:W-:Y:S02]  /*1580*/  SEL R34, RZ, 0x1fffe, P1 ;  /* 0x0001fffeff227807 */ /* 0x000fe40000800000 */
[----:B------:R-:W-:Y:S01]  /*1590*/  ISETP.GE.U32.AND P1, PT, R2, 0x7fffffc6, PT ;  /* 0x7fffffc60200780c */ /* 0x000fe20003f26070 */
[----:B------:R-:W-:Y:S01]  /*15a0*/  VIADD R2, R71, 0xffffffe7 ;  /* 0xffffffe747027836 */ /* 0x000fe20000000000 */
[----:B------:R-:W-:-:S02]  /*15b0*/  SEL R29, RZ, 0x4, P6 ;  /* 0x00000004ff1d7807 */ /* 0x000fc40003000000 */
[----:B------:R-:W-:Y:S01]  /*15c0*/  ISETP.GE.U32.AND P6, PT, R4, 0x7fffffc7, PT ;  /* 0x7fffffc70400780c */ /* 0x000fe20003fc6070 */
[C---:B------:R-:W-:Y:S01]  /*15d0*/  VIADD R4, R71.reuse, 0xffffffe2 ;  /* 0xffffffe247047836 */ /* 0x040fe20000000000 */
[----:B------:R-:W-:Y:S01]  /*15e0*/  SEL R38, RZ, 0x1fffe, P1 ;  /* 0x0001fffeff267807 */ /* 0x000fe20000800000 */
[----:B------:R-:W-:Y:S01]  /*15f0*/  @!P2 IMAD.IADD R8, R8, 0x1, -R24 ;  /* 0x000000010808a824 */ /* 0x000fe200078e0a18 */
[----:B------:R-:W-:Y:S02]  /*1600*/  SEL R35, RZ, 0x1, P3 ;  /* 0x00000001ff237807 */ /* 0x000fe40001800000 */
[----:B------:R-:W-:Y:S01]  /*1610*/  ISETP.GE.U32.AND P1, PT, R2, 0x7fffffc8, PT ;  /* 0x7fffffc80200780c */ /* 0x000fe20003f26070 */
[----:B------:R-:W-:Y:S01]  /*1620*/  VIADD R2, R71, 0xffffffe1 ;  /* 0xffffffe147027836 */ /* 0x000fe20000000000 */
[----:B------:R-:W-:Y:S02]  /*1630*/  ISETP.GT.U32.AND P3, PT, R24, R10, PT ;  /* 0x0000000a1800720c */ /* 0x000fe40003f64070 */
[----:B------:R-:W-:-:S02]  /*1640*/  SEL R36, RZ, 0x7fff8, P1 ;  /* 0x0007fff8ff247807 */ /* 0x000fc40000800000 */
[----:B------:R-:W-:Y:S01]  /*1650*/  ISETP.GE.U32.AND P1, PT, R4, 0x7fffffc3, PT ;  /* 0x7fffffc30400780c */ /* 0x000fe20003f26070 */
[----:B------:R-:W-:Y:S01]  /*1660*/  VIADD R4, R71, 0xffffffe3 ;  /* 0xffffffe347047836 */ /* 0x000fe20000000000 */
[C---:B------:R-:W-:Y:S02]  /*1670*/  ISETP.GT.U32.AND P2, PT, R24.reuse, R8, PT ;  /* 0x000000081800720c */ /* 0x040fe40003f44070 */
[----:B------:R-:W-:Y:S02]  /*1680*/  SEL R37, RZ, 0x4, P1 ;  /* 0x00000004ff257807 */ /* 0x000fe40000800000 */
[----:B------:R-:W-:Y:S02]  /*1690*/  ISETP.GT.U32.AND P1, PT, R24, R11, PT ;  /* 0x0000000b1800720c */ /* 0x000fe40003f24070 */
[----:B------:R-:W-:Y:S01]  /*16a0*/  SEL R33, RZ, 0x4, P6 ;  /* 0x00000004ff217807 */ /* 0x000fe20003000000 */
[----:B------:R-:W-:Y:S01]  /*16b0*/  @!P3 IMAD.IADD R10, R10, 0x1, -R24 ;  /* 0x000000010a0ab824 */ /* 0x000fe200078e0a18 */
[----:B------:R-:W-:-:S02]  /*16c0*/  ISETP.GE.U32.AND P6, PT, R2, 0x7fffffc2, PT ;  /* 0x7fffffc20200780c */ /* 0x000fc40003fc6070 */
[----:B------:R-:W-:Y:S01]  /*16d0*/  ISETP.GE.U32.AND P3, PT, R4, 0x7fffffc4, PT ;  /* 0x7fffffc40400780c */ /* 0x000fe20003f66070 */
[----:B------:R-:W-:Y:S01]  /*16e0*/  IMAD.HI.U32 R4, R7, R21, RZ ;  /* 0x0000001507047227 */ /* 0x000fe200078e00ff */
[----:B------:R-:W-:Y:S02]  /*16f0*/  SEL R42, RZ, 0x1fffe, P6 ;  /* 0x0001fffeff2a7807 */ /* 0x000fe40003000000 */
[----:B------:R-:W-:Y:S01]  /*1700*/  ISETP.GT.U32.AND P6, PT, R24, R10, PT ;  /* 0x0000000a1800720c */ /* 0x000fe20003fc4070 */
[--C-:B------:R-:W-:Y:S01]  /*1710*/  @!P2 IMAD.IADD R8, R8, 0x1, -R24.reuse ;  /* 0x000000010808a824 */ /* 0x100fe200078e0a18 */
[C---:B------:R-:W-:Y:S01]  /*1720*/  ISETP.GT.U32.AND P2, PT, R24.reuse, R12, PT ;  /* 0x0000000c1800720c */ /* 0x040fe20003f44070 */
[----:B------:R-:W-:Y:S01]  /*1730*/  @!P1 IMAD.IADD R11, R11, 0x1, -R24 ;  /* 0x000000010b0b9824 */ /* 0x000fe200078e0a18 */
[----:B------:R-:W-:Y:S01]  /*1740*/  ISETP.GT.U32.AND P1, PT, R24, R14, PT ;  /* 0x0000000e1800720c */ /* 0x000fe20003f24070 */
[----:B------:R-:W-:Y:S01]  /*1750*/  IMAD.MOV R4, RZ, RZ, -R4 ;  /* 0x000000ffff047224 */ /* 0x000fe200078e0a04 */
[----:B------:R-:W-:-:S02]  /*1760*/  SEL R40, RZ, 0x7fff8, P3 ;  /* 0x0007fff8ff287807 */ /* 0x000fc40001800000 */
[----:B------:R-:W-:Y:S02]  /*1770*/  IABS R5, R50 ;  /* 0x0000003200057213 */ /* 0x000fe40000000000 */
[----:B------:R-:W-:Y:S01]  /*1780*/  ISETP.GE.AND P3, PT, R9, RZ, PT ;  /* 0x000000ff0900720c */ /* 0x000fe20003f66270 */
[C---:B------:R-:W-:Y:S01]  /*1790*/  IMAD.HI.U32 R9, R7.reuse, R39, RZ ;  /* 0x0000002707097227 */ /* 0x040fe200078e00ff */
[----:B------:R-:W-:Y:S02]  /*17a0*/  IABS R19, R51 ;  /* 0x0000003300137213 */ /* 0x000fe40000000000 */
[----:B------:R-:W-:Y:S01]  /*17b0*/  SHF.L.U32 R55, R212, 0x2, RZ ;  /* 0x00000002d4377819 */ /* 0x000fe200000006ff */
[--C-:B------:R-:W-:Y:S01]  /*17c0*/  @!P6 IMAD.IADD R10, R10, 0x1, -R24.reuse ;  /* 0x000000010a0ae824 */ /* 0x100fe200078e0a18 */
[----:B------:R-:W-:Y:S01]  /*17d0*/  ISETP.GT.U32.AND P6, PT, R24, R13, PT ;  /* 0x0000000d1800720c */ /* 0x000fe20003fc4070 */
[--C-:B------:R-:W-:Y:S01]  /*17e0*/  @!P2 IMAD.IADD R12, R12, 0x1, -R24.reuse ;  /* 0x000000010c0ca824 */ /* 0x100fe200078e0a18 */
[----:B------:R-:W-:Y:S01]  /*17f0*/  ISETP.GT.U32.AND P2, PT, R24, R15, PT ;  /* 0x0000000f1800720c */ /* 0x000fe20003f44070 */
[----:B------:R-:W-:Y:S01]  /*1800*/  @!P1 IMAD.IADD R14, R14, 0x1, -R24 ;  /* 0x000000010e0e9824 */ /* 0x000fe200078e0a18 */
[----:B------:R-:W-:Y:S01]  /*1810*/  ISETP.GT.U32.AND P1, PT, R24, R17, PT ;  /* 0x000000111800720c */ /* 0x000fe20003f24070 */
[----:B------:R-:W-:Y:S01]  /*1820*/  IMAD.HI.U32 R2, R7, R5, RZ ;  /* 0x0000000507027227 */ /* 0x000fe200078e00ff */
[----:B------:R1:W-:Y:S03]  /*1830*/  STL [R1+0x60], R55 ;  /* 0x0000603701007387 */ /* 0x0003e60000100800 */
[----:B------:R-:W-:-:S02]  /*1840*/  IMAD.MOV R2, RZ, RZ, -R2 ;  /* 0x000000ffff027224 */ /* 0x000fc400078e0a02 */
[----:B------:R-:W-:Y:S02]  /*1850*/  @!P3 IMAD.MOV R8, RZ, RZ, -R8 ;  /* 0x000000ffff08b224 */ /* 0x000fe400078e0a08 */
[--C-:B------:R-:W-:Y:S01]  /*1860*/  @!P6 IMAD.IADD R13, R13, 0x1, -R24.reuse ;  /* 0x000000010d0de824 */ /* 0x100fe200078e0a18 */
[C---:B------:R-:W-:Y:S01]  /*1870*/  ISETP.GT.U32.AND P6, PT, R24.reuse, R16, PT ;  /* 0x000000101800720c */ /* 0x040fe20003fc4070 */
[C---:B------:R-:W-:Y:S01]  /*1880*/  IMAD R5, R24.reuse, R2, R5 ;  /* 0x0000000218057224 */ /* 0x040fe200078e0205 */
[----:B------:R-:W-:Y:S01]  /*1890*/  @!P2 IADD3 R15, PT, PT, R15, -R24, RZ ;  /* 0x800000180f0fa210 */ /* 0x000fe20007ffe0ff */
[----:B------:R-:W-:Y:S01]  /*18a0*/  @!P1 IMAD.IADD R17, R17, 0x1, -R24 ;  /* 0x0000000111119824 */ /* 0x000fe200078e0a18 */
[C---:B------:R-:W-:Y:S01]  /*18b0*/  ISETP.GT.U32.AND P2, PT, R24.reuse, R18, PT ;  /* 0x000000121800720c */ /* 0x040fe20003f44070 */
[----:B------:R-:W-:Y:S01]  /*18c0*/  IMAD.HI.U32 R2, R7, R19, RZ ;  /* 0x0000001307027227 */ /* 0x000fe200078e00ff */
[C---:B------:R-:W-:Y:S02]  /*18d0*/  ISETP.GT.U32.AND P1, PT, R24.reuse, R12, PT ;  /* 0x0000000c1800720c */ /* 0x040fe40003f24070 */
[----:B------:R-:W-:Y:S01]  /*18e0*/  ISETP.GT.U32.AND P3, PT, R24, R15, PT ;  /* 0x0000000f1800720c */ /* 0x000fe20003f64070 */
[----:B------:R-:W-:-:S02]  /*18f0*/  IMAD.MOV R20, RZ, RZ, -R2 ;  /* 0x000000ffff147224 */ /* 0x000fc400078e0a02 */
[----:B------:R-:W-:-:S04]  /*1900*/  IMAD.HI.U32 R2, R7, R41, RZ ;  /* 0x0000002907027227 */ /* 0x000fc800078e00ff */
[--C-:B------:R-:W-:Y:S01]  /*1910*/  @!P6 IMAD.IADD R16, R16, 0x1, -R24.reuse ;  /* 0x000000011010e824 */ /* 0x100fe200078e0a18 */
[----:B------:R-:W-:Y:S01]  /*1920*/  ISETP.GT.U32.AND P6, PT, R24, R11, PT ;  /* 0x0000000b1800720c */ /* 0x000fe20003fc4070 */
[--C-:B------:R-:W-:Y:S01]  /*1930*/  @!P2 IMAD.IADD R18, R18, 0x1, -R24.reuse ;  /* 0x000000011212a824 */ /* 0x100fe200078e0a18 */
[----:B------:R-:W-:Y:S01]  /*1940*/  ISETP.GT.U32.AND P2, PT, R24, R13, PT ;  /* 0x0000000d1800720c */ /* 0x000fe20003f44070 */
[----:B------:R-:W-:Y:S01]  /*1950*/  @!P1 IMAD.IADD R12, R12, 0x1, -R24 ;  /* 0x000000010c0c9824 */ /* 0x000fe200078e0a18 */
[C---:B------:R-:W-:Y:S01]  /*1960*/  ISETP.GT.U32.AND P1, PT, R24.reuse, R14, PT ;  /* 0x0000000e1800720c */ /* 0x040fe20003f24070 */
[----:B------:R-:W-:Y:S01]  /*1970*/  @!P5 IMAD.MOV R10, RZ, RZ, -R10 ;  /* 0x000000ffff0ad224 */ /* 0x000fe200078e0a0a */
[C---:B------:R-:W-:Y:S01]  /*1980*/  ISETP.GT.U32.AND P5, PT, R24.reuse, R16, PT ;  /* 0x000000101800720c */ /* 0x040fe20003fa4070 */
[----:B------:R-:W-:Y:S01]  /*1990*/  IMAD.MOV R6, RZ, RZ, -R9 ;  /* 0x000000ffff067224 */ /* 0x000fe200078e0a09 */
[----:B------:R-:W-:Y:S01]  /*19a0*/  @!P3 IADD3 R15, PT, PT, R15, -R24, RZ ;  /* 0x800000180f0fb210 */ /* 0x000fe20007ffe0ff */
[----:B------:R-:W-:-:S02]  /*19b0*/  IMAD R7, R24, R20, R19 ;  /* 0x0000001418077224 */ /* 0x000fc400078e0213 */
[----:B------:R-:W-:Y:S01]  /*19c0*/  @!P0 IMAD.MOV R12, RZ, RZ, -R12 ;  /* 0x000000ffff0c8224 */ /* 0x000fe200078e0a0c */
[C---:B------:R-:W-:Y:S01]  /*19d0*/  ISETP.GT.U32.AND P0, PT, R24.reuse, R5, PT ;  /* 0x000000051800720c */ /* 0x040fe20003f04070 */
[----:B------:R-:W-:Y:S01]  /*19e0*/  @!P6 IMAD.IADD R11, R11, 0x1, -R24 ;  /* 0x000000010b0be824 */ /* 0x000fe200078e0a18 */
[C---:B------:R-:W-:Y:S01]  /*19f0*/  ISETP.GT.U32.AND P6, PT, R24.reuse, R18, PT ;  /* 0x000000121800720c */ /* 0x040fe20003fc4070 */
[C---:B------:R-:W-:Y:S02]  /*1a00*/  IMAD R9, R24.reuse, R4, R21 ;  /* 0x0000000418097224 */ /* 0x040fe400078e0215 */
[C---:B------:R-:W-:Y:S02]  /*1a10*/  IMAD R19, R24.reuse, R23, R22 ;  /* 0x0000001718137224 */ /* 0x040fe400078e0216 */
[----:B------:R-:W-:Y:S01]  /*1a20*/  @!P4 IMAD.MOV R11, RZ, RZ, -R11 ;  /* 0x000000ffff0bc224 */ /* 0x000fe200078e0a0b */
[C---:B------:R-:W-:Y:S01]  /*1a30*/  ISETP.GT.U32.AND P4, PT, R24.reuse, R17, PT ;  /* 0x000000111800720c */ /* 0x040fe20003f84070 */
[--C-:B------:R-:W-:Y:S01]  /*1a40*/  @!P2 IMAD.IADD R13, R13, 0x1, -R24.reuse ;  /* 0x000000010d0da824 */ /* 0x100fe200078e0a18 */
[----:B------:R-:W-:Y:S01]  /*1a50*/  ISETP.GT.U32.AND P2, PT, R24, R7, PT ;  /* 0x000000071800720c */ /* 0x000fe20003f44070 */
[----:B------:R-:W-:Y:S01]  /*1a60*/  @!P1 IMAD.IADD R14, R14, 0x1, -R24 ;  /* 0x000000010e0e9824 */ /* 0x000fe200078e0a18 */
[C---:B------:R-:W-:Y:S01]  /*1a70*/  ISETP.GT.U32.AND P1, PT, R24.reuse, R9, PT ;  /* 0x000000091800720c */ /* 0x040fe20003f24070 */
[C---:B------:R-:W-:Y:S01]  /*1a80*/  IMAD R21, R24.reuse, R6, R39 ;  /* 0x0000000618157224 */ /* 0x040fe200078e0227 */
[----:B------:R-:W-:Y:S01]  /*1a90*/  ISETP.GT.U32.AND P3, PT, R24, R19, PT ;  /* 0x000000131800720c */ /* 0x000fe20003f64070 */
[----:B------:R-:W-:-:S02]  /*1aa0*/  IMAD.MOV R2, RZ, RZ, -R2 ;  /* 0x000000ffff027224 */ /* 0x000fc400078e0a02 */
[--C-:B------:R-:W-:Y:S01]  /*1ab0*/  @!P5 IMAD.IADD R16, R16, 0x1, -R24.reuse ;  /* 0x000000011010d824 */ /* 0x100fe200078e0a18 */
[C---:B------:R-:W-:Y:S01]  /*1ac0*/  ISETP.GT.U32.AND P5, PT, R24.reuse, R21, PT ;  /* 0x000000151800720c */ /* 0x040fe20003fa4070 */
[C---:B------:R-:W-:Y:S02]  /*1ad0*/  IMAD R23, R24.reuse, R2, R41 ;  /* 0x0000000218177224 */ /* 0x040fe400078e0229 */
[--C-:B------:R-:W-:Y:S01]  /*1ae0*/  @!P0 IMAD.IADD R5, R5, 0x1, -R24.reuse ;  /* 0x0000000105058824 */ /* 0x100fe200078e0a18 */
[----:B------:R-:W-:Y:S01]  /*1af0*/  ISETP.GE.AND P0, PT, R45, RZ, PT ;  /* 0x000000ff2d00720c */ /* 0x000fe20003f06270 */
[--C-:B------:R-:W-:Y:S01]  /*1b00*/  @!P4 IMAD.IADD R17, R17, 0x1, -R24.reuse ;  /* 0x000000011111c824 */ /* 0x100fe200078e0a18 */
[----:B------:R-:W-:Y:S01]  /*1b10*/  ISETP.GT.U32.AND P4, PT, R24, R23, PT ;  /* 0x000000171800720c */ /* 0x000fe20003f84070 */
[--C-:B------:R-:W-:Y:S01]  /*1b20*/  @!P2 IMAD.IADD R7, R7, 0x1, -R24.reuse ;  /* 0x000000010707a824 */ /* 0x100fe200078e0a18 */
[----:B------:R-:W-:Y:S01]  /*1b30*/  ISETP.GE.AND P2, PT, R46, RZ, PT ;  /* 0x000000ff2e00720c */ /* 0x000fe20003f46270 */
[--C-:B------:R-:W-:Y:S01]  /*1b40*/  @!P1 IMAD.IADD R9, R9, 0x1, -R24.reuse ;  /* 0x0000000109099824 */ /* 0x100fe200078e0a18 */
[----:B------:R-:W-:Y:S01]  /*1b50*/  ISETP.GE.AND P1, PT, R47, RZ, PT ;  /* 0x000000ff2f00720c */ /* 0x000fe20003f26270 */
[--C-:B------:R-:W-:Y:S01]  /*1b60*/  @!P3 IMAD.IADD R19, R19, 0x1, -R24.reuse ;  /* 0x000000011313b824 */ /* 0x100fe200078e0a18 */
[----:B------:R-:W-:Y:S01]  /*1b70*/  ISETP.GE.AND P3, PT, R48, RZ, PT ;  /* 0x000000ff3000720c */ /* 0x000fe20003f66270 */
[----:B------:R-:W-:Y:S01]  /*1b80*/  @!P6 IMAD.IADD R18, R18, 0x1, -R24 ;  /* 0x000000011212e824 */ /* 0x000fe200078e0a18 */
[----:B------:R-:W-:Y:S01]  /*1b90*/  ISETP.GE.AND P6, PT, R44, RZ, PT ;  /* 0x000000ff2c00720c */ /* 0x000fe20003fc6270 */
[----:B------:R-:W-:Y:S01]  /*1ba0*/  IMAD.MOV.U32 R2, RZ, RZ, R14 ;  /* 0x000000ffff027224 */ /* 0x000fe200078e000e */
[----:B------:R-:W-:Y:S01]  /*1bb0*/  MOV R20, R17 ;  /* 0x0000001100147202 */ /* 0x000fe20000000f00 */
[----:B------:R-:W-:Y:S01]  /*1bc0*/  @!P5 IMAD.IADD R21, R21, 0x1, -R24 ;  /* 0x000000011515d824 */ /* 0x000fe200078e0a18 */
[----:B------:R-:W-:Y:S01]  /*1bd0*/  ISETP.GE.AND P5, PT, R49, RZ, PT ;  /* 0x000000ff3100720c */ /* 0x000fe20003fa6270 */
[----:B------:R-:W-:Y:S01]  /*1be0*/  @!P0 IMAD.MOV R2, RZ, RZ, -R2 ;  /* 0x000000ffff028224 */ /* 0x000fe200078e0a02 */
[----:B------:R-:W-:Y:S01]  /*1bf0*/  ISETP.GT.U32.AND P0, PT, R24, R7, PT ;  /* 0x000000071800720c */ /* 0x000fe20003f04070 */
[----:B------:R-:W-:-:S02]  /*1c00*/  IMAD.MOV.U32 R4, RZ, RZ, R15 ;  /* 0x000000ffff047224 */ /* 0x000fc400078e000f */
[----:B------:R-:W-:Y:S02]  /*1c10*/  IMAD.MOV.U32 R6, RZ, RZ, R16 ;  /* 0x000000ffff067224 */ /* 0x000fe400078e0010 */
[----:B------:R-:W-:Y:S01]  /*1c20*/  @!P4 IMAD.IADD R23, R23, 0x1, -R24 ;  /* 0x000000011717c824 */ /* 0x000fe200078e0a18 */
[C---:B------:R-:W-:Y:S01]  /*1c30*/  ISETP.GT.U32.AND P4, PT, R24.reuse, R5, PT ;  /* 0x000000051800720c */ /* 0x040fe20003f84070 */
[----:B------:R-:W-:Y:S01]  /*1c40*/  @!P2 IMAD.MOV R4, RZ, RZ, -R4 ;  /* 0x000000ffff04a224 */ /* 0x000fe200078e0a04 */
[C---:B------:R-:W-:Y:S01]  /*1c50*/  ISETP.GT.U32.AND P2, PT, R24.reuse, R9, PT ;  /* 0x000000091800720c */ /* 0x040fe20003f44070 */
[----:B------:R-:W-:Y:S01]  /*1c60*/  @!P1 IMAD.MOV R6, RZ, RZ, -R6 ;  /* 0x000000ffff069224 */ /* 0x000fe200078e0a06 */
[C---:B------:R-:W-:Y:S01]  /*1c70*/  ISETP.GT.U32.AND P1, PT, R24.reuse, R19, PT ;  /* 0x000000131800720c */ /* 0x040fe20003f24070 */
[----:B------:R-:W-:Y:S01]  /*1c80*/  @!P3 IMAD.MOV R20, RZ, RZ, -R20 ;  /* 0x000000ffff14b224 */ /* 0x000fe200078e0a14 */
[C---:B------:R-:W-:Y:S01]  /*1c90*/  ISETP.GT.U32.AND P3, PT, R24.reuse, R21, PT ;  /* 0x000000151800720c */ /* 0x040fe20003f64070 */
[----:B------:R-:W-:Y:S01]  /*1ca0*/  @!P6 IMAD.MOV R13, RZ, RZ, -R13 ;  /* 0x000000ffff0de224 */ /* 0x000fe200078e0a0d */
[----:B------:R-:W-:Y:S01]  /*1cb0*/  ISETP.GT.U32.AND P6, PT, R24, R23, PT ;  /* 0x000000171800720c */ /* 0x000fe20003fc4070 */
[----:B------:R-:W-:-:S02]  /*1cc0*/  IMAD.MOV.U32 R22, RZ, RZ, R18 ;  /* 0x000000ffff167224 */ /* 0x000fc400078e0012 */
[----:B------:R-:W-:Y:S01]  /*1cd0*/  @!P0 IMAD.IADD R7, R7, 0x1, -R24 ;  /* 0x0000000107078824 */ /* 0x000fe200078e0a18 */
[----:B------:R-:W-:Y:S01]  /*1ce0*/  ISETP.GE.AND P0, PT, R52, RZ, PT ;  /* 0x000000ff3400720c */ /* 0x000fe20003f06270 */
[----:B------:R-:W-:Y:S01]  /*1cf0*/  @!P5 IMAD.MOV R22, RZ, RZ, -R22 ;  /* 0x000000ffff16d224 */ /* 0x000fe200078e0a16 */
[----:B------:R-:W-:Y:S01]  /*1d00*/  ISETP.GE.AND P5, PT, R50, RZ, PT ;  /* 0x000000ff3200720c */ /* 0x000fe20003fa6270 */
[--C-:B------:R-:W-:Y:S01]  /*1d10*/  @!P4 IMAD.IADD R5, R5, 0x1, -R24.reuse ;  /* 0x000000010505c824 */ /* 0x100fe200078e0a18 */
[----:B------:R-:W-:Y:S01]  /*1d20*/  ISETP.GE.AND P4, PT, R51, RZ, PT ;  /* 0x000000ff3300720c */ /* 0x000fe20003f86270 */
[--C-:B------:R-:W-:Y:S01]  /*1d30*/  @!P2 IMAD.IADD R9, R9, 0x1, -R24.reuse ;  /* 0x000000010909a824 */ /* 0x100fe200078e0a18 */
[----:B------:R-:W-:Y:S01]  /*1d40*/  ISETP.GE.AND P2, PT, R53, RZ, PT ;  /* 0x000000ff3500720c */ /* 0x000fe20003f46270 */
[--C-:B------:R-:W-:Y:S01]  /*1d50*/  @!P1 IMAD.IADD R19, R19, 0x1, -R24.reuse ;  /* 0x0000000113139824 */ /* 0x100fe200078e0a18 */
[----:B------:R-:W-:Y:S01]  /*1d60*/  ISETP.GE.AND P1, PT, R54, RZ, PT ;  /* 0x000000ff3600720c */ /* 0x000fe20003f26270 */
[--C-:B------:R-:W-:Y:S01]  /*1d70*/  @!P3 IMAD.IADD R21, R21, 0x1, -R24.reuse ;  /* 0x000000011515b824 */ /* 0x100fe200078e0a18 */
[----:B------:R-:W-:Y:S01]  /*1d80*/  ISETP.GE.AND P3, PT, R43, RZ, PT ;  /* 0x000000ff2b00720c */ /* 0x000fe20003f66270 */
[----:B------:R-:W-:Y:S01]  /*1d90*/  @!P6 IMAD.IADD R23, R23, 0x1, -R24 ;  /* 0x000000011717e824 */ /* 0x000fe200078e0a18 */
[----:B------:R-:W-:Y:S01]  /*1da0*/  ISETP.NE.AND P6, PT, R3, RZ, PT ;  /* 0x000000ff0300720c */ /* 0x000fe20003fc5270 */
[----:B------:R-:W-:Y:S01]  /*1db0*/  VIADD R14, R71, 0xffffffff ;  /* 0xffffffff470e7836 */ /* 0x000fe20000000000 */
[----:B------:R-:W-:Y:S01]  /*1dc0*/  LOP3.LUT R3, RZ, R3, RZ, 0x33, !PT ;  /* 0x00000003ff037212 */ /* 0x000fe200078e33ff */
[----:B------:R-:W-:-:S02]  /*1dd0*/  IMAD.MOV.U32 R24, RZ, RZ, R9 ;  /* 0x000000ffff187224 */ /* 0x000fc400078e0009 */
[----:B------:R-:W-:Y:S01]  /*1de0*/  @!P5 IMAD.MOV R5, RZ, RZ, -R5 ;  /* 0x000000ffff05d224 */ /* 0x000fe200078e0a05 */
[----:B------:R-:W-:Y:S01]  /*1df0*/  ISETP.GE.U32.AND P5, PT, R14, 0x7fffffe0, PT ;  /* 0x7fffffe00e00780c */ /* 0x000fe20003fa6070 */
[----:B------:R-:W-:Y:S01]  /*1e00*/  @!P0 IMAD.MOV R24, RZ, RZ, -R24 ;  /* 0x000000ffff188224 */ /* 0x000fe200078e0a18 */
[----:B---3--:R-:W-:Y:S01]  /*1e10*/  IADD3 R242, P0, PT, R55, UR12, RZ ;  /* 0x0000000c37f27c10 */ /* 0x008fe2000ff1e0ff */
[----:B------:R-:W-:Y:S01]  /*1e20*/  VIADD R14, R71, 0xfffffffc ;  /* 0xfffffffc470e7836 */ /* 0x000fe20000000000 */
[----:B------:R-:W-:Y:S01]  /*1e30*/  SEL R16, R3, R12, !P6 ;  /* 0x0000000c03107207 */ /* 0x000fe20007000000 */
[C---:B------:R-:W-:Y:S01]  /*1e40*/  VIADD R15, R71.reuse, 0xfffffffe ;  /* 0xfffffffe470f7836 */ /* 0x040fe20000000000 */
[----:B------:R-:W-:Y:S01]  /*1e50*/  LEA.HI.X.SX32 R243, R212, UR13, 0x2, P0 ;  /* 0x0000000dd4f37c11 */ /* 0x000fe200080f16ff */
[----:B------:R-:W-:Y:S01]  /*1e60*/  @!P4 IMAD.MOV R7, RZ, RZ, -R7 ;  /* 0x000000ffff07c224 */ /* 0x000fe200078e0a07 */
[----:B------:R-:W-:Y:S01]  /*1e70*/  ISETP.GE.U32.AND P0, PT, R14, 0x7fffffdd, PT ;  /* 0x7fffffdd0e00780c */ /* 0x000fe20003f06070 */
[----:B------:R-:W-:Y:S01]  /*1e80*/  VIADD R9, R71, 0xfffffffd ;  /* 0xfffffffd47097836 */ /* 0x000fe20000000000 */
[----:B------:R-:W-:Y:S01]  /*1e90*/  ISETP.GE.U32.AND P4, PT, R15, 0x7fffffdf, PT ;  /* 0x7fffffdf0f00780c */ /* 0x000fe20003f86070 */
[----:B------:R-:W-:Y:S01]  /*1ea0*/  @!P2 IMAD.MOV R19, RZ, RZ, -R19 ;  /* 0x000000ffff13a224 */ /* 0x000fe200078e0a13 */
[C---:B------:R-:W-:Y:S01]  /*1eb0*/  SEL R14, R3.reuse, R10, !P6 ;  /* 0x0000000a030e7207 */ /* 0x040fe20007000000 */
[----:B------:R-:W-:Y:S01]  /*1ec0*/  @!P1 IMAD.MOV R21, RZ, RZ, -R21 ;  /* 0x000000ffff159224 */ /* 0x000fe200078e0a15 */
[C---:B------:R-:W-:Y:S01]  /*1ed0*/  SEL R15, R3.reuse, R11, !P6 ;  /* 0x0000000b030f7207 */ /* 0x040fe20007000000 */
[----:B------:R-:W-:Y:S01]  /*1ee0*/  @!P3 IMAD.MOV R23, RZ, RZ, -R23 ;  /* 0x000000ffff17b224 */ /* 0x000fe200078e0a17 */
[----:B------:R-:W-:-:S02]  /*1ef0*/  SEL R10, R3, R5, !P6 ;  /* 0x00000005030a7207 */ /* 0x000fc40007000000 */
[----:B------:R-:W-:Y:S02]  /*1f00*/  ISETP.GE.U32.AND P2, PT, R9, 0x7fffffde, PT ;  /* 0x7fffffde0900780c */ /* 0x000fe40003f46070 */
[C---:B------:R-:W-:Y:S02]  /*1f10*/  SEL R18, R3.reuse, R8, !P6 ;  /* 0x0000000803127207 */ /* 0x040fe40007000000 */
[C---:B------:R-:W-:Y:S02]  /*1f20*/  SEL R17, R3.reuse, R13, !P6 ;  /* 0x0000000d03117207 */ /* 0x040fe40007000000 */
[C---:B------:R-:W-:Y:S02]  /*1f30*/  SEL R11, R3.reuse, R4, !P6 ;  /* 0x00000004030b7207 */ /* 0x040fe40007000000 */
[C---:B------:R-:W-:Y:S02]  /*1f40*/  SEL R12, R3.reuse, R6, !P6 ;  /* 0x00000006030c7207 */ /* 0x040fe40007000000 */
[----:B------:R-:W-:-:S02]  /*1f50*/  SEL R5, R3, R7, !P6 ;  /* 0x0000000703057207 */ /* 0x000fc40007000000 */
[C---:B------:R-:W-:Y:S02]  /*1f60*/  SEL R13, R3.reuse, R2, !P6 ;  /* 0x00000002030d7207 */ /* 0x040fe40007000000 */
[C---:B------:R-:W-:Y:S02]  /*1f70*/  SEL R9, R3.reuse, R20, !P6 ;  /* 0x0000001403097207 */ /* 0x040fe40007000000 */
[C---:B------:R-:W-:Y:S02]  /*1f80*/  SEL R6, R3.reuse, R22, !P6 ;  /* 0x0000001603067207 */ /* 0x040fe40007000000 */
[C---:B------:R-:W-:Y:S02]  /*1f90*/  SEL R8, R3.reuse, R24, !P6 ;  /* 0x0000001803087207 */ /* 0x040fe40007000000 */
[C---:B------:R-:W-:Y:S02]  /*1fa0*/  SEL R4, R3.reuse, R19, !P6 ;  /* 0x0000001303047207 */ /* 0x040fe40007000000 */
[----:B------:R-:W-:-:S02]  /*1fb0*/  SEL R7, R3, R21, !P6 ;  /* 0x0000001503077207 */ /* 0x000fc40007000000 */
[----:B------:R-:W-:Y:S01]  /*1fc0*/  SEL R219, R3, R23, !P6 ;  /* 0x0000001703db7207 */ /* 0x000fe20007000000 */
[----:B------:R-:W-:Y:S01]  /*1fd0*/  VIADD R3, R71, 0xfffffffb ;  /* 0xfffffffb47037836 */ /* 0x000fe20000000000 */
[----:B------:R-:W-:Y:S02]  /*1fe0*/  ISETP.NE.U32.AND P1, PT, R68, RZ, PT ;  /* 0x000000ff4400720c */ /* 0x000fe40003f25070 */
[----:B------:R-:W-:Y:S01]  /*1ff0*/  IADD3 R240, P3, PT, R252, UR12, RZ ;  /* 0x0000000cfcf07c10 */ /* 0x000fe2000ff7e0ff */
[----:B-1----:R-:W-:-:S12]  /*2000*/  BRA.U UP0, `(.L_x_11) ;  /* 0x0000000100187547 */ /* 0x002fd8000b800000 */
[----:B------:R-:W-:Y:S01]  /*2010*/  ELECT P6, URZ, PT ;  /* 0x0000000000ff782f */ /* 0x000fe200038c0000 */
[----:B------:R-:W-:Y:S01]  /*2020*/  IMAD.MOV.U32 R2, RZ, RZ, 0x1 ;  /* 0x00000001ff027424 */ /* 0x000fe200078e00ff */
[----:B------:R-:W-:Y:S01]  /*2030*/  UMOV UR4, 0x40 ;  /* 0x0000004000047882 */ /* 0x000fe20000000000 */
[----:B------:R-:W-:Y:S01]  /*2040*/  UVIRTCOUNT.DEALLOC.SMPOOL 0x80 ;  /* 0x000000800000784c */ /* 0x000fe20000000000 */
[----:B------:R-:W-:-:S09]  /*2050*/  ULEA UR4, UR8, UR4, 0x18 ;  /* 0x0000000408047291 */ /* 0x000fd2000f8ec0ff */
[----:B------:R1:W-:Y:S03]  /*2060*/  @P6 STS.U8 [UR4], R2 ;  /* 0x00000002ff006988 */ /* 0x0003e60008000004 */
.L_x_11:
[----:B------:R-:W-:Y:S01]  /*2070*/  STTM.x64 tmem[UR10], RZ ;  /* 0x000000ff000079ed */ /* 0x000fe2000834000a */
[----:B------:R-:W-:Y:S01]  /*2080*/  STTM.x64 tmem[UR10+0x40], RZ ;  /* 0x000040ff000079ed */ /* 0x000fe2000834000a */
[----:B------:R-:W-:Y:S01]  /*2090*/  STTM.x64 tmem[UR10+0x80], RZ ;  /* 0x000080ff000079ed */ /* 0x000fe2000834000a */
[----:B------:R-:W-:Y:S01]  /*20a0*/  STTM.x64 tmem[UR10+0xc0], RZ ;  /* 0x0000c0ff000079ed */ /* 0x000fe2000834000a */
[----:B------:R-:W2:Y:S02]  /*20b0*/  FENCE.VIEW.ASYNC.T ;  /* 0x00000000000073c6 */ /* 0x000ea40000000200 */
[----:B--2---:R-:W-:Y:S01]  /*20c0*/  VOTEU.ALL UP1, P1 ;  /* 0x0000000000ff7886 */ /* 0x004fe20000820000 */
[----:B------:R-:W2:Y:S01]  /*20d0*/  LDCU.64 UR16, c[0x0][0x358] ;  /* 0x00006b00ff1077ac */ /* 0x000ea20008000a00 */
[----:B------:R-:W-:Y:S01]  /*20e0*/  IMAD.SHL.U32 R68, R68, 0x4, RZ ;  /* 0x0000000444447824 */ /* 0x000fe200078e00ff */
[----:B------:R-:W-:Y:S01]  /*20f0*/  LEA.HI.X.SX32 R241, R218, UR13, 0x2, P3 ;  /* 0x0000000ddaf17c11 */ /* 0x000fe200098f16ff */
[----:B-1----:R-:W-:Y:S01]  /*2100*/  VIADD R2, R71, 0xfffffffa ;  /* 0xfffffffa47027836 */ /* 0x002fe20000000000 */
[----:B------:R-:W-:-:S04]  /*2110*/  @!UP1 UIADD3 UR6, UPT, UPT, -UR5, 0x100000, URZ ;  /* 0x0010000005069890 */ /* 0x000fc8000fffe1ff */
[----:B------:R-:W-:Y:S02]  /*2120*/  @!UP1 USHF.L.U32 UR7, UR6, 0xb, URZ ;  /* 0x0000000b06079899 */ /* 0x000fe400080006ff */
[----:B------:R-:W-:Y:S01]  /*2130*/  @!UP1 USHF.L.U32 UR6, UR6, 0x1, URZ ;  /* 0x0000000106069899 */ /* 0x000fe200080006ff */
[----:B------:R-:W-:Y:S01]  /*2140*/  VOTEU.ALL UP2, P1 ;  /* 0x0000000000ff7886 */ /* 0x000fe20000840000 */
[----:B------:R-:W-:-:S04]  /*2150*/  @!UP1 UIADD3 UR4, UPT, UPT, -UR5, 0x100000, URZ ;  /* 0x0010000005049890 */ /* 0x000fc8000fffe1ff */
[----:B------:R-:W-:Y:S02]  /*2160*/  @!UP1 USHF.L.U32 UR5, UR4, 0xb, URZ ;  /* 0x0000000b04059899 */ /* 0x000fe400080006ff */
[----:B------:R-:W-:Y:S01]  /*2170*/  @!UP1 USHF.L.U32 UR4, UR4, 0x1, URZ ;  /* 0x0000000104049899 */ /* 0x000fe200080006ff */
[----:B------:R-:W-:Y:S01]  /*2180*/  BAR.SYNC.DEFER_BLOCKING 0x0 ;  /* 0x0000000000007b1d */ /* 0x000fe20000010000 */
[----:B------:R-:W-:Y:S01]  /*2190*/  VIADD R217, R68, UR9 ;  /* 0x0000000944d97c36 */ /* 0x000fe20008000000 */
[----:B------:R-:W-:Y:S01]  /*21a0*/  ISETP.GE.U32.AND P3, PT, R3, 0x7fffffdc, PT ;  /* 0x7fffffdc0300780c */ /* 0x000fe20003f66070 */
[----:B------:R-:W-:Y:S01]  /*21b0*/  IMAD.WIDE R238, R74, 0x4, R242 ;  /* 0x000000044aee7825 */ /* 0x000fe200078e02f2 */
[----:B------:R-:W-:Y:S02]  /*21c0*/  LOP3.LUT R49, R28, 0x1f, RZ, 0xc0, !PT ;  /* 0x0000001f1c317812 */ /* 0x000fe400078ec0ff */
[----:B------:R-:W-:Y:S01]  /*21d0*/  VOTEU.ALL UP1, P1 ;  /* 0x0000000000ff7886 */ /* 0x000fe20000820000 */
[----:B------:R-:W-:-:S04]  /*21e0*/  IMAD.WIDE R236, R74, 0x4, R240 ;  /* 0x000000044aec7825 */ /* 0x000fc800078e02f0 */
[C---:B------:R-:W-:Y:S02]  /*21f0*/  IMAD.SHL.U32 R20, R74.reuse, 0x2, RZ ;  /* 0x000000024a147824 */ /* 0x040fe400078e00ff */
[----:B------:R-:W-:Y:S02]  /*2200*/  IMAD R19, R74, 0x3, RZ ;  /* 0x000000034a137824 */ /* 0x000fe400078e02ff */
[C---:B------:R-:W-:Y:S01]  /*2210*/  IMAD.WIDE R234, R20.reuse, 0x4, R242 ;  /* 0x0000000414ea7825 */ /* 0x040fe200078e02f2 */
[----:B------:R-:W-:Y:S03]  /*2220*/  STL [R1+0x110], R20 ;  /* 0x0001101401007387 */ /* 0x000fe60000100800 */
[----:B------:R-:W-:Y:S01]  /*2230*/  IMAD.WIDE R232, R20, 0x4, R240 ;  /* 0x0000000414e87825 */ /* 0x000fe200078e02f0 */
[----:B------:R1:W-:Y:S03]  /*2240*/  STL [R1+0x10c], R19 ;  /* 0x00010c1301007387 */ /* 0x0003e60000100800 */
[C---:B------:R-:W-:Y:S01]  /*2250*/  IMAD.WIDE R230, R19.reuse, 0x4, R242 ;  /* 0x0000000413e67825 */ /* 0x040fe200078e02f2 */
[----:B------:R-:W3:Y:S02]  /*2260*/  FENCE.VIEW.ASYNC.S ;  /* 0x00000000000073c6 */ /* 0x000ee40000000000 */
[----:B---3--:R-:W3:Y:S02]  /*2270*/  @!UP1 SYNCS.EXCH.64 URZ, [UR11], UR6 ;  /* 0x000000060bff95b2 */ /* 0x008ee40008000100 */
[----:B---3--:R-:W-:Y:S01]  /*2280*/  BAR.SYNC.DEFER_BLOCKING 0x0 ;  /* 0x0000000000007b1d */ /* 0x008fe20000010000 */
[----:B------:R-:W-:-:S04]  /*2290*/  IMAD.WIDE R228, R19, 0x4, R240 ;  /* 0x0000000413e47825 */ /* 0x000fc800078e02f0 */
[C---:B-1----:R-:W-:Y:S02]  /*22a0*/  IMAD.SHL.U32 R19, R74.reuse, 0x4, RZ ;  /* 0x000000044a137824 */ /* 0x042fe400078e00ff */
[----:B------:R-:W-:Y:S02]  /*22b0*/  IMAD R3, R74, 0x5, RZ ;  /* 0x000000054a037824 */ /* 0x000fe400078e02ff */
[C---:B------:R-:W-:Y:S01]  /*22c0*/  IMAD.WIDE R226, R19.reuse, 0x4, R242 ;  /* 0x0000000413e27825 */ /* 0x040fe200078e02f2 */
[----:B------:R1:W-:Y:S03]  /*22d0*/  STL [R1+0x108], R19 ;  /* 0x0001081301007387 */ /* 0x0003e60000100800 */
[----:B------:R-:W-:Y:S01]  /*22e0*/  IMAD.WIDE R224, R19, 0x4, R240 ;  /* 0x0000000413e07825 */ /* 0x000fe200078e02f0 */
[----:B------:R3:W-:Y:S03]  /*22f0*/  STL [R1+0x104], R3 ;  /* 0x0001040301007387 */ /* 0x0007e60000100800 */
[----:B------:R-:W-:-:S04]  /*2300*/  IMAD.WIDE R222, R3, 0x4, R242 ;  /* 0x0000000403de7825 */ /* 0x000fc800078e02f2 */
[----:B-1----:R-:W-:Y:S01]  /*2310*/  IMAD R19, R74, 0x6, RZ ;  /* 0x000000064a137824 */ /* 0x002fe200078e02ff */
[----:B------:R1:W2:Y:S02]  /*2320*/  @!UP2 SYNCS.EXCH.64 URZ, [UR9+0x16008], UR4 ;  /* 0x0160080409ffa5b2 */ /* 0x0002a40008000100 */
[----:B------:R-:W-:Y:S01]  /*2330*/  @!PT LDS RZ, [RZ] ;  /* 0x00000000fffff984 */ /* 0x000fe20000000800 */
[----:B------:R-:W-:Y:S01]  /*2340*/  @!PT LDS RZ, [RZ] ;  /* 0x00000000fffff984 */ /* 0x000fe20000000800 */
[----:B------:R-:W-:Y:S01]  /*2350*/  @!PT LDS RZ, [RZ] ;  /* 0x00000000fffff984 */ /* 0x000fe20000000800 */
[----:B--2---:R-:W-:Y:S01]  /*2360*/  LDGSTS.E [R217], desc[UR16][R242.64], !P5 ;  /* 0x00000000f2d97fae */ /* 0x004fe2000e9a1010 */
[----:B------:R-:W-:-:S03]  /*2370*/  IMAD.WIDE R220, R3, 0x4, R240 ;  /* 0x0000000403dc7825 */ /* 0x000fc600078e02f0 */
[----:B------:R-:W-:Y:S01]  /*2380*/  LDGSTS.E [R217+0x200], desc[UR16][R240.64], !P5 ;  /* 0x00200000f0d97fae */ /* 0x000fe2000e9a1010 */
[----:B------:R-:W-:Y:S01]  /*2390*/  ISETP.GE.U32.AND P5, PT, R2, 0x7fffffdb, PT ;  /* 0x7fffffdb0200780c */ /* 0x000fe20003fa6070 */
[----:B------:R-:W-:Y:S02]  /*23a0*/  VIADD R2, R71, 0xfffffff9 ;  /* 0xfffffff947027836 */ /* 0x000fe40000000000 */
[----:B------:R2:W-:Y:S01]  /*23b0*/  LDGSTS.E [R217+0x400], desc[UR16][R238.64], !P4 ;  /* 0x00400000eed97fae */ /* 0x0005e2000e1a1010 */
[----:B---3--:R-:W-:Y:S02]  /*23c0*/  IMAD R3, R74, 0x7, RZ ;  /* 0x000000074a037824 */ /* 0x008fe400078e02ff */
[----:B------:R-:W-:Y:S01]  /*23d0*/  IMAD.WIDE R72, R19, 0x4, R242 ;  /* 0x0000000413487825 */ /* 0x000fe200078e02f2 */
[----:B------:R3:W-:Y:S01]  /*23e0*/  LDGSTS.E [R217+0x600], desc[UR16][R236.64], !P4 ;  /* 0x00600000ecd97fae */ /* 0x0007e2000e1a1010 */
[----:B------:R-:W-:Y:S01]  /*23f0*/  ISETP.GE.U32.AND P4, PT, R2, 0x7fffffda, PT ;  /* 0x7fffffda0200780c */ /* 0x000fe20003f86070 */
[----:B-1----:R-:W1:Y:S01]  /*2400*/  LDCU UR4, c[0x0][0x3b0] ;  /* 0x00007600ff0477ac */ /* 0x002e620008000800 */
[----:B------:R-:W-:Y:S01]  /*2410*/  VIADD R2, R71, 0xfffffff8 ;  /* 0xfffffff847027836 */ /* 0x000fe20000000000 */
[----:B------:R4:W-:Y:S01]  /*2420*/  LDGSTS.E [R217+0x800], desc[UR16][R234.64], !P2 ;  /* 0x00800000ead97fae */ /* 0x0009e2000d1a1010 */
[----:B------:R-:W-:-:S02]  /*2430*/  IMAD.SHL.U32 R20, R74, 0x8, RZ ;  /* 0x000000084a147824 */ /* 0x000fc400078e00ff */
[----:B------:R-:W-:Y:S01]  /*2440*/  IMAD.WIDE R76, R19, 0x4, R240 ;  /* 0x00000004134c7825 */ /* 0x000fe200078e02f0 */
[----:B------:R5:W-:Y:S01]  /*2450*/  LDGSTS.E [R217+0xa00], desc[UR16][R232.64], !P2 ;  /* 0x00a00000e8d97fae */ /* 0x000be2000d1a1010 */
[----:B------:R-:W-:Y:S02]  /*2460*/  ISETP.GE.U32.AND P2, PT, R2, 0x7fffffd9, PT ;  /* 0x7fffffd90200780c */ /* 0x000fe40003f46070 */
[----:B------:R-:W-:Y:S01]  /*2470*/  IADD3 R2, PT, PT, R71, -0x9, RZ ;  /* 0xfffffff747027810 */ /* 0x000fe20007ffe0ff */
[----:B------:R1:W-:Y:S01]  /*2480*/  LDGSTS.E [R217+0xc00], desc[UR16][R230.64], !P0 ;  /* 0x00c00000e6d97fae */ /* 0x0003e2000c1a1010 */
[----:B------:R-:W-:-:S03]  /*2490*/  IMAD.WIDE R78, R3, 0x4, R242 ;  /* 0x00000004034e7825 */ /* 0x000fc600078e02f2 */
[----:B------:R1:W-:Y:S01]  /*24a0*/  LDGSTS.E [R217+0xe00], desc[UR16][R228.64], !P0 ;  /* 0x00e00000e4d97fae */ /* 0x0003e2000c1a1010 */
[----:B------:R-:W-:Y:S01]  /*24b0*/  ISETP.GE.U32.AND P0, PT, R2, 0x7fffffd8, PT ;  /* 0x7fffffd80200780c */ /* 0x000fe20003f06070 */
[----:B------:R-:W-:Y:S02]  /*24c0*/  VIADD R2, R71, 0xfffffff6 ;  /* 0xfffffff647027836 */ /* 0x000fe40000000000 */
        /* <DEDUP_REMOVED lines=8> */
[----:B------:R-:W-:Y:S01]  /*2550*/  IMAD.WIDE R84, R20, 0x4, R240 ;  /* 0x0000000414547825 */ /* 0x000fe200078e02f0 */
[----:B------:R-:W-:Y:S02]  /*2560*/  ISETP.GE.U32.AND P5, PT, R2, 0x7fffffd6, PT ;  /* 0x7fffffd60200780c */ /* 0x000fe40003fa6070 */
[----:B------:R1:W-:Y:S01]  /*2570*/  STL [R1+0x100], R19 ;  /* 0x0001001301007387 */ /* 0x0003e20000100800 */
[----:B------:R-:W-:Y:S02]  /*2580*/  VIADD R2, R71, 0xfffffff4 ;  /* 0xfffffff447027836 */ /* 0x000fe40000000000 */
[----:B------:R-:W-:Y:S01]  /*2590*/  IMAD.IADD R31, R31, 0x1, R34 ;  /* 0x000000011f1f7824 */ /* 0x000fe200078e0222 */
[----:B------:R2:W-:Y:S01]  /*25a0*/  STL [R1+0xfc], R3 ;  /* 0x0000fc0301007387 */ /* 0x0005e20000100800 */
[----:B------:R-:W-:Y:S02]  /*25b0*/  IMAD.IADD R35, R35, 0x1, R38 ;  /* 0x0000000123237824 */ /* 0x000fe400078e0226 */
[----:B------:R-:W-:Y:S01]  /*25c0*/  IMAD.IADD R27, R27, 0x1, R30 ;  /* 0x000000011b1b7824 */ /* 0x000fe200078e021e */
[----:B------:R3:W-:Y:S01]  /*25d0*/  LDGSTS.E [R217+0x1800], desc[UR16][R72.64], !P4 ;  /* 0x0180000048d97fae */ /* 0x0007e2000e1a1010 */
[----:B------:R-:W-:Y:S01]  /*25e0*/  LOP3.LUT R31, R31, 0x3, RZ, 0xc0, !PT ;  /* 0x000000031f1f7812 */ /* 0x000fe200078ec0ff */
[----:B-1----:R-:W-:Y:S01]  /*25f0*/  IMAD R19, R74, 0x9, RZ ;  /* 0x000000094a137824 */ /* 0x002fe200078e02ff */
[----:B------:R-:W-:Y:S01]  /*2600*/  LOP3.LUT R35, R35, 0x3, RZ, 0xc0, !PT ;  /* 0x0000000323237812 */ /* 0x000fe200078ec0ff */
[----:B------:R1:W-:Y:S01]  /*2610*/  LDGSTS.E [R217+0x1a00], desc[UR16][R76.64], !P4 ;  /* 0x01a000004cd97fae */ /* 0x0003e2000e1a1010 */
[----:B------:R-:W-:Y:S01]  /*2620*/  ISETP.GE.U32.AND P4, PT, R2, 0x7fffffd5, PT ;  /* 0x7fffffd50200780c */ /* 0x000fe20003f86070 */
[----:B--2---:R-:W-:Y:S01]  /*2630*/  VIADD R3, R71, 0xffffffe0 ;  /* 0xffffffe047037836 */ /* 0x004fe20000000000 */
[----:B------:R-:W-:Y:S01]  /*2640*/  IADD3 R29, PT, PT, R31, R32, R29 ;  /* 0x000000201f1d7210 */ /* 0x000fe20007ffe01d */
[----:B------:R2:W-:Y:S01]  /*2650*/  LDGSTS.E [R217+0x1c00], desc[UR16][R78.64], !P2 ;  /* 0x01c000004ed97fae */ /* 0x0005e2000d1a1010 */
[----:B------:R-:W-:Y:S01]  /*2660*/  IMAD.WIDE R86, R19, 0x4, R242 ;  /* 0x0000000413567825 */ /* 0x000fe200078e02f2 */
[----:B------:R-:W-:-:S02]  /*2670*/  IADD3 R33, PT, PT, R35, R36, R33 ;  /* 0x0000002423217210 */ /* 0x000fc40007ffe021 */
[----:B------:R1:W-:Y:S01]  /*2680*/  LDGSTS.E [R217+0x1e00], desc[UR16][R80.64], !P2 ;  /* 0x01e0000050d97fae */ /* 0x0003e2000d1a1010 */
[----:B------:R-:W-:Y:S01]  /*2690*/  IMAD.WIDE R88, R19, 0x4, R240 ;  /* 0x0000000413587825 */ /* 0x000fe200078e02f0 */
[----:B------:R-:W-:Y:S02]  /*26a0*/  LOP3.LUT R27, R27, 0x3, RZ, 0xc0, !PT ;  /* 0x000000031b1b7812 */ /* 0x000fe400078ec0ff */
[----:B------:R1:W-:Y:S01]  /*26b0*/  LDGSTS.E [R217+0x2000], desc[UR16][R82.64], !P0 ;  /* 0x0200000052d97fae */ /* 0x0003e2000c1a1010 */
[----:B------:R-:W-:Y:S01]  /*26c0*/  VIADD R2, R71, 0xfffffff3 ;  /* 0xfffffff347027836 */ /* 0x000fe20000000000 */
[----:B------:R-:W-:Y:S01]  /*26d0*/  IADD3 R25, PT, PT, R27, R26, R25 ;  /* 0x0000001a1b197210 */ /* 0x000fe20007ffe019 */
[C---:B------:R-:W-:Y:S01]  /*26e0*/  IMAD R21, R74.reuse, 0xb, RZ ;  /* 0x0000000b4a157824 */ /* 0x040fe200078e02ff */
[----:B------:R1:W-:Y:S01]  /*26f0*/  LDGSTS.E [R217+0x2200], desc[UR16][R84.64], !P0 ;  /* 0x0220000054d97fae */ /* 0x0003e2000c1a1010 */
[----:B------:R-:W-:Y:S01]  /*2700*/  ISETP.GE.U32.AND P0, PT, R3, 0x7fffffc1, PT ;  /* 0x7fffffc10300780c */ /* 0x000fe20003f06070 */
[----:B------:R-:W-:Y:S01]  /*2710*/  IMAD R23, R74, 0xc, RZ ;  /* 0x0000000c4a177824 */ /* 0x000fe200078e02ff */
[----:B------:R-:W-:Y:S01]  /*2720*/  ISETP.GE.U32.AND P2, PT, R2, 0x7fffffd4, PT ;  /* 0x7fffffd40200780c */ /* 0x000fe20003f46070 */
[----:B------:R1:W-:Y:S01]  /*2730*/  STL [R1+0xf8], R20 ;  /* 0x0000f81401007387 */ /* 0x0003e20000100800 */
[----:B------:R-:W-:-:S02]  /*2740*/  VIADD R2, R71, 0xfffffff2 ;  /* 0xfffffff247027836 */ /* 0x000fc40000000000 */
[C---:B------:R-:W-:Y:S01]  /*2750*/  IMAD.WIDE R94, R21.reuse, 0x4, R242 ;  /* 0x00000004155e7825 */ /* 0x040fe200078e02f2 */
[----:B------:R2:W-:Y:S03]  /*2760*/  STL [R1+0xf4], R19 ;  /* 0x0000f41301007387 */ /* 0x0005e60000100800 */
[----:B------:R-:W-:Y:S01]  /*2770*/  IMAD.WIDE R96, R21, 0x4, R240 ;  /* 0x0000000415607825 */ /* 0x000fe200078e02f0 */
[----:B------:R3:W-:Y:S03]  /*2780*/  LDGSTS.E [R217+0x2400], desc[UR16][R86.64], !P3 ;  /* 0x0240000056d97fae */ /* 0x0007e6000d9a1010 */
[----:B-1----:R-:W-:Y:S01]  /*2790*/  IMAD R20, R74, 0xa, RZ ;  /* 0x0000000a4a147824 */ /* 0x002fe200078e02ff */
[----:B------:R1:W-:Y:S01]  /*27a0*/  LDGSTS.E [R217+0x2600], desc[UR16][R88.64], !P3 ;  /* 0x0260000058d97fae */ /* 0x0003e2000d9a1010 */
[----:B------:R-:W-:Y:S01]  /*27b0*/  ISETP.GE.U32.AND P3, PT, R2, 0x7fffffd3, PT ;  /* 0x7fffffd30200780c */ /* 0x000fe20003f66070 */
[----:B------:R-:W-:Y:S01]  /*27c0*/  VIADD R2, R71, 0xfffffff1 ;  /* 0xfffffff147027836 */ /* 0x000fe20000000000 */
[----:B--2---:R-:W-:Y:S01]  /*27d0*/  SEL R19, RZ, 0x1, P0 ;  /* 0x00000001ff137807 */ /* 0x004fe20000000000 */
[C---:B------:R-:W-:Y:S01]  /*27e0*/  IMAD.WIDE R90, R20.reuse, 0x4, R242 ;  /* 0x00000004145a7825 */ /* 0x040fe200078e02f2 */
[----:B------:R2:W-:Y:S03]  /*27f0*/  STL [R1+0xf0], R20 ;  /* 0x0000f01401007387 */ /* 0x0005e60000100800 */
[----:B------:R-:W-:Y:S01]  /*2800*/  IMAD.IADD R19, R19, 0x1, R42 ;  /* 0x0000000113137824 */ /* 0x000fe200078e022a */
[----:B------:R1:W-:Y:S01]  /*2810*/  LDGSTS.E [R217+0x2800], desc[UR16][R90.64], !P5 ;  /* 0x028000005ad97fae */ /* 0x0003e2000e9a1010 */
[----:B------:R-:W-:-:S03]  /*2820*/  IMAD.WIDE R92, R20, 0x4, R240 ;  /* 0x00000004145c7825 */ /* 0x000fc600078e02f0 */
[----:B------:R-:W-:Y:S01]  /*2830*/  LOP3.LUT R19, R19, 0x3, RZ, 0xc0, !PT ;  /* 0x0000000313137812 */ /* 0x000fe200078ec0ff */
[----:B------:R-:W-:Y:S01]  /*2840*/  IMAD.WIDE R98, R23, 0x4, R242 ;  /* 0x0000000417627825 */ /* 0x000fe200078e02f2 */
[----:B------:R1:W-:Y:S01]  /*2850*/  LDGSTS.E [R217+0x2a00], desc[UR16][R92.64], !P5 ;  /* 0x02a000005cd97fae */ /* 0x0003e2000e9a1010 */
[----:B------:R-:W-:Y:S02]  /*2860*/  ISETP.GE.U32.AND P5, PT, R2, 0x7fffffd2, PT ;  /* 0x7fffffd20200780c */ /* 0x000fe40003fa6070 */
[----:B------:R-:W-:Y:S01]  /*2870*/  IADD3 R19, PT, PT, R19, R40, R37 ;  /* 0x0000002813137210 */ /* 0x000fe20007ffe025 */
[----:B------:R-:W-:Y:S01]  /*2880*/  IMAD.SHL.U32 R2, R29, 0x100, RZ ;  /* 0x000001001d027824 */ /* 0x000fe200078e00ff */
[----:B------:R1:W-:Y:S01]  /*2890*/  STL [R1+0xec], R21 ;  /* 0x0000ec1501007387 */ /* 0x0003e20000100800 */
[----:B------:R-:W-:Y:S01]  /*28a0*/  IMAD R22, R74, 0xd, RZ ;  /* 0x0000000d4a167824 */ /* 0x000fe200078e02ff */
[----:B--2---:R-:W-:Y:S01]  /*28b0*/  LOP3.LUT R20, R19, 0xf, RZ, 0xc0, !PT ;  /* 0x0000000f13147812 */ /* 0x004fe200078ec0ff */
[----:B------:R-:W-:Y:S01]  /*28c0*/  IMAD.WIDE R100, R23, 0x4, R240 ;  /* 0x0000000417647825 */ /* 0x000fe200078e02f0 */
[----:B------:R-:W-:Y:S01]  /*28d0*/  LOP3.LUT R2, R2, 0xf00, RZ, 0xe2, !PT ;  /* 0x00000f0002027812 */ /* 0x000fe200078ee2ff */
[----:B------:R2:W-:Y:S02]  /*28e0*/  LDGSTS.E [R217+0x2c00], desc[UR16][R94.64], !P4 ;  /* 0x02c000005ed97fae */ /* 0x0005e4000e1a1010 */
[----:B------:R-:W-:Y:S01]  /*28f0*/  IMAD R20, R33, 0x10, R20 ;  /* 0x0000001021147824 */ /* 0x000fe200078e0214 */
[----:B------:R-:W-:Y:S01]  /*2900*/  LEA R2, R25, R2, 0xc ;  /* 0x0000000219027211 */ /* 0x000fe200078e60ff */
[----:B------:R2:W-:Y:S01]  /*2910*/  LDGSTS.E [R217+0x2e00], desc[UR16][R96.64], !P4 ;  /* 0x02e0000060d97fae */ /* 0x0005e2000e1a1010 */
[C---:B-1----:R-:W-:Y:S01]  /*2920*/  VIADD R21, R71.reuse, 0xfffffff0 ;  /* 0xfffffff047157836 */ /* 0x042fe20000000000 */
[----:B------:R-:W-:Y:S01]  /*2930*/  IADD3 R25, PT, PT, R71, -0x3f, RZ ;  /* 0xffffffc147197810 */ /* 0x000fe20007ffe0ff */
[----:B------:R-:W-:Y:S01]  /*2940*/  IMAD.WIDE R102, R22, 0x4, R242 ;  /* 0x0000000416667825 */ /* 0x000fe200078e02f2 */
[----:B------:R-:W-:Y:S01]  /*2950*/  LOP3.LUT R19, R20, 0xff, RZ, 0xc0, !PT ;  /* 0x000000ff14137812 */ /* 0x000fe200078ec0ff */
[----:B------:R1:W-:Y:S01]  /*2960*/  LDGSTS.E [R217+0x3000], desc[UR16][R98.64], !P2 ;  /* 0x0300000062d97fae */ /* 0x0003e2000d1a1010 */
[----:B------:R-:W-:Y:S01]  /*2970*/  ISETP.GE.U32.AND P4, PT, R21, 0x7fffffd1, PT ;  /* 0x7fffffd11500780c */ /* 0x000fe20003f86070 */
[----:B------:R-:W-:-:S02]  /*2980*/  IMAD.WIDE R104, R22, 0x4, R240 ;  /* 0x0000000416687825 */ /* 0x000fc400078e02f0 */
[----:B------:R1:W-:Y:S01]  /*2990*/  LDGSTS.E [R217+0x3200], desc[UR16][R100.64], !P2 ;  /* 0x0320000064d97fae */ /* 0x0003e2000d1a1010 */
[----:B------:R-:W-:Y:S01]  /*29a0*/  ISETP.GE.AND P2, PT, R49, R3, PT ;  /* 0x000000033100720c */ /* 0x000fe20003f46270 */
[----:B------:R-:W-:Y:S02]  /*29b0*/  IMAD.IADD R2, R2, 0x1, R19 ;  /* 0x0000000102027824 */ /* 0x000fe400078e0213 */
[C---:B------:R-:W-:Y:S01]  /*29c0*/  IMAD R20, R74.reuse, 0xe, RZ ;  /* 0x0000000e4a147824 */ /* 0x040fe200078e02ff */
[----:B------:R1:W-:Y:S01]  /*29d0*/  LDGSTS.E [R217+0x3400], desc[UR16][R102.64], !P3 ;  /* 0x0340000066d97fae */ /* 0x0003e2000d9a1010 */
[----:B------:R-:W-:Y:S01]  /*29e0*/  IMAD R19, R74, 0xf, RZ ;  /* 0x0000000f4a137824 */ /* 0x000fe200078e02ff */
[----:B------:R-:W-:Y:S01]  /*29f0*/  LOP3.LUT R2, R2, 0xffff, RZ, 0xc0, !PT ;  /* 0x0000ffff02027812 */ /* 0x000fe200078ec0ff */
[C---:B------:R-:W-:Y:S01]  /*2a00*/  IMAD.WIDE R106, R20.reuse, 0x4, R242 ;  /* 0x00000004146a7825 */ /* 0x040fe200078e02f2 */
[----:B------:R1:W-:Y:S02]  /*2a10*/  LDGSTS.E [R217+0x3600], desc[UR16][R104.64], !P3 ;  /* 0x0360000068d97fae */ /* 0x0003e4000d9a1010 */
[----:B------:R-:W-:Y:S01]  /*2a20*/  SHF.R.U32.HI R3, RZ, 0xf, R2 ;  /* 0x0000000fff037819 */ /* 0x000fe20000011602 */
[----:B------:R-:W-:Y:S01]  /*2a30*/  IMAD.WIDE R108, R20, 0x4, R240 ;  /* 0x00000004146c7825 */ /* 0x000fe200078e02f0 */
[----:B------:R-:W-:Y:S02]  /*2a40*/  STL [R1+0xe8], R23 ;  /* 0x0000e81701007387 */ /* 0x000fe40000100800 */
[----:B------:R-:W-:Y:S01]  /*2a50*/  LOP3.LUT P3, RZ, R3, 0x1, RZ, 0xc0, !PT ;  /* 0x0000000103ff7812 */ /* 0x000fe2000786c0ff */
[C---:B------:R-:W-:Y:S01]  /*2a60*/  IMAD.WIDE R110, R19.reuse, 0x4, R242 ;  /* 0x00000004136e7825 */ /* 0x040fe200078e02f2 */
[----:B------:R-:W-:Y:S01]  /*2a70*/  SHF.R.U32.HI R3, RZ, 0xe, R2 ;  /* 0x0000000eff037819 */ /* 0x000fe20000011602 */
[----:B------:R-:W-:Y:S02]  /*2a80*/  STL [R1+0xe4], R22 ;  /* 0x0000e41601007387 */ /* 0x000fe40000100800 */
[----:B------:R-:W-:-:S02]  /*2a90*/  IMAD.WIDE R112, R19, 0x4, R240 ;  /* 0x0000000413707825 */ /* 0x000fc400078e02f0 */
[----:B------:R1:W-:Y:S02]  /*2aa0*/  STL [R1+0xe0], R20 ;  /* 0x0000e01401007387 */ /* 0x0003e40000100800 */
[C---:B------:R-:W-:Y:S02]  /*2ab0*/  VIADD R24, R71.reuse, 0xffffffc4 ;  /* 0xffffffc447187836 */ /* 0x040fe40000000000 */
[----:B------:R2:W-:Y:S01]  /*2ac0*/  LDGSTS.E [R217+0x3800], desc[UR16][R106.64], !P5 ;  /* 0x038000006ad97fae */ /* 0x0005e2000e9a1010 */
[C---:B------:R-:W-:Y:S02]  /*2ad0*/  VIADD R27, R71.reuse, 0xffffffc7 ;  /* 0xffffffc7471b7836 */ /* 0x040fe40000000000 */
[----:B------:R-:W-:Y:S01]  /*2ae0*/  VIADD R30, R71, 0xffffffc2 ;  /* 0xffffffc2471e7836 */ /* 0x000fe20000000000 */
[----:B------:R2:W-:Y:S01]  /*2af0*/  LDGSTS.E [R217+0x3a00], desc[UR16][R108.64], !P5 ;  /* 0x03a000006cd97fae */ /* 0x0005e2000e9a1010 */
[----:B------:R-:W-:Y:S01]  /*2b00*/  LOP3.LUT P5, RZ, R3, 0x1, RZ, 0xc0, !PT ;  /* 0x0000000103ff7812 */ /* 0x000fe200078ac0ff */
[----:B-1----:R-:W-:Y:S01]  /*2b10*/  IMAD.SHL.U32 R20, R74, 0x10, RZ ;  /* 0x000000104a147824 */ /* 0x002fe200078e00ff */
[----:B------:R-:W-:Y:S01]  /*2b20*/  SHF.R.U32.HI R3, RZ, 0xd, R2 ;  /* 0x0000000dff037819 */ /* 0x000fe20000011602 */
[----:B------:R1:W-:Y:S01]  /*2b30*/  STL [R1+0xdc], R19 ;  /* 0x0000dc1301007387 */ /* 0x0003e20000100800 */
[----:B------:R-:W-:-:S02]  /*2b40*/  VIADD R31, R71, 0xffffffdc ;  /* 0xffffffdc471f7836 */ /* 0x000fc40000000000 */
[C---:B------:R-:W-:Y:S01]  /*2b50*/  IMAD.WIDE R114, R20.reuse, 0x4, R242 ;  /* 0x0000000414727825 */ /* 0x040fe200078e02f2 */
[----:B------:R2:W-:Y:S03]  /*2b60*/  LDGSTS.E [R217+0x3c00], desc[UR16][R110.64], !P4 ;  /* 0x03c000006ed97fae */ /* 0x0005e6000e1a1010 */
[----:B------:R-:W-:Y:S01]  /*2b70*/  IMAD.WIDE R116, R20, 0x4, R240 ;  /* 0x0000000414747825 */ /* 0x000fe200078e02f0 */
[----:B------:R2:W-:Y:S01]  /*2b80*/  LDGSTS.E [R217+0x3e00], desc[UR16][R112.64], !P4 ;  /* 0x03e0000070d97fae */ /* 0x0005e2000e1a1010 */
[----:B------:R-:W-:Y:S02]  /*2b90*/  LOP3.LUT P4, RZ, R3, 0x1, RZ, 0xc0, !PT ;  /* 0x0000000103ff7812 */ /* 0x000fe4000788c0ff */
[----:B-1----:R-:W-:Y:S01]  /*2ba0*/  IMAD R19, R74, 0x11, RZ ;  /* 0x000000114a137824 */ /* 0x002fe200078e02ff */
[----:B------:R-:W-:Y:S01]  /*2bb0*/  SHF.R.U32.HI R3, RZ, 0xc, R2 ;  /* 0x0000000cff037819 */ /* 0x000fe20000011602 */
[----:B------:R1:W-:Y:S01]  /*2bc0*/  STL [R1+0xd8], R20 ;  /* 0x0000d81401007387 */ /* 0x0003e20000100800 */
[----:B------:R-:W-:-:S02]  /*2bd0*/  VIADD R29, R71, 0xffffffc3 ;  /* 0xffffffc3471d7836 */ /* 0x000fc40000000000 */
[C---:B------:R-:W-:Y:S01]  /*2be0*/  IMAD.WIDE R118, R19.reuse, 0x4, R242 ;  /* 0x0000000413767825 */ /* 0x040fe200078e02f2 */
[----:B------:R2:W-:Y:S03]  /*2bf0*/  LDGSTS.E [R217+0x4000], desc[UR16][R114.64], P3 ;  /* 0x0400000072d97fae */ /* 0x0005e600099a1010 */
[----:B------:R-:W-:Y:S01]  /*2c00*/  IMAD.WIDE R120, R19, 0x4, R240 ;  /* 0x0000000413787825 */ /* 0x000fe200078e02f0 */
[----:B------:R2:W-:Y:S01]  /*2c10*/  LDGSTS.E [R217+0x4200], desc[UR16][R116.64], P3 ;  /* 0x0420000074d97fae */ /* 0x0005e200099a1010 */
[----:B------:R-:W-:Y:S02]  /*2c20*/  LOP3.LUT P3, RZ, R3, 0x1, RZ, 0xc0, !PT ;  /* 0x0000000103ff7812 */ /* 0x000fe4000786c0ff */
[----:B-1----:R-:W-:Y:S01]  /*2c30*/  IMAD R20, R74, 0x12, RZ ;  /* 0x000000124a147824 */ /* 0x002fe200078e02ff */
[----:B------:R-:W-:Y:S01]  /*2c40*/  SHF.R.U32.HI R3, RZ, 0xb, R2 ;  /* 0x0000000bff037819 */ /* 0x000fe20000011602 */
[----:B------:R1:W-:Y:S01]  /*2c50*/  LDGSTS.E [R217+0x4400], desc[UR16][R118.64], P5 ;  /* 0x0440000076d97fae */ /* 0x0003e2000a9a1010 */
[----:B------:R-:W-:-:S02]  /*2c60*/  VIADD R33, R71, 0xffffffde ;  /* 0xffffffde47217836 */ /* 0x000fc40000000000 */
[C---:B------:R-:W-:Y:S01]  /*2c70*/  IMAD.WIDE R122, R20.reuse, 0x4, R242 ;  /* 0x00000004147a7825 */ /* 0x040fe200078e02f2 */
[----:B------:R1:W-:Y:S03]  /*2c80*/  STL [R1+0xd4], R19 ;  /* 0x0000d41301007387 */ /* 0x0003e60000100800 */
[----:B------:R-:W-:Y:S01]  /*2c90*/  IMAD.WIDE R124, R20, 0x4, R240 ;  /* 0x00000004147c7825 */ /* 0x000fe200078e02f0 */
[----:B------:R2:W-:Y:S01]  /*2ca0*/  LDGSTS.E [R217+0x4600], desc[UR16][R120.64], P5 ;  /* 0x0460000078d97fae */ /* 0x0005e2000a9a1010 */
[----:B------:R-:W-:Y:S02]  /*2cb0*/  LOP3.LUT P5, RZ, R3, 0x1, RZ, 0xc0, !PT ;  /* 0x0000000103ff7812 */ /* 0x000fe400078ac0ff */
[----:B------:R-:W-:Y:S01]  /*2cc0*/  SHF.R.U32.HI R3, RZ, 0xa, R2 ;  /* 0x0000000aff037819 */ /* 0x000fe20000011602 */
[----:B------:R2:W-:Y:S01]  /*2cd0*/  LDGSTS.E [R217+0x4800], desc[UR16][R122.64], P4 ;  /* 0x048000007ad97fae */ /* 0x0005e2000a1a1010 */
[----:B------:R-:W-:-:S02]  /*2ce0*/  VIADD R37, R71, 0xffffffda ;  /* 0xffffffda47257836 */ /* 0x000fc40000000000 */
[----:B-1----:R-:W-:Y:S01]  /*2cf0*/  IMAD R19, R74, 0x13, RZ ;  /* 0x000000134a137824 */ /* 0x002fe200078e02ff */
[----:B------:R1:W-:Y:S01]  /*2d00*/  LDGSTS.E [R217+0x4a00], desc[UR16][R124.64], P4 ;  /* 0x04a000007cd97fae */ /* 0x0003e2000a1a1010 */
[----:B------:R-:W-:Y:S01]  /*2d10*/  LOP3.LUT P4, RZ, R3, 0x1, RZ, 0xc0, !PT ;  /* 0x0000000103ff7812 */ /* 0x000fe2000788c0ff */
[----:B------:R-:W-:Y:S02]  /*2d20*/  VIADD R3, R71, 0xffffffcc ;  /* 0xffffffcc47037836 */ /* 0x000fe40000000000 */
[C---:B------:R-:W-:Y:S01]  /*2d30*/  IMAD.WIDE R126, R19.reuse, 0x4, R242 ;  /* 0x00000004137e7825 */ /* 0x040fe200078e02f2 */
[----:B------:R1:W-:Y:S03]  /*2d40*/  STL [R1+0xd0], R20 ;  /* 0x0000d01401007387 */ /* 0x0003e60000100800 */
[----:B------:R-:W-:Y:S01]  /*2d50*/  IMAD.WIDE R128, R19, 0x4, R240 ;  /* 0x0000000413807825 */ /* 0x000fe200078e02f0 */
[----:B------:R2:W-:Y:S03]  /*2d60*/  STL [R1+0xcc], R19 ;  /* 0x0000cc1301007387 */ /* 0x0005e60000100800 */
[C---:B------:R-:W-:Y:S01]  /*2d70*/  VIADD R41, R71.reuse, 0xffffffd6 ;  /* 0xffffffd647297836 */ /* 0x040fe20000000000 */
[----:B------:R3:W-:Y:S01]  /*2d80*/  LDGSTS.E [R217+0x4c00], desc[UR16][R126.64], P3 ;  /* 0x04c000007ed97fae */ /* 0x0007e200099a1010 */
[----:B------:R-:W-:-:S02]  /*2d90*/  VIADD R45, R71, 0xffffffc0 ;  /* 0xffffffc0472d7836 */ /* 0x000fc40000000000 */
[C---:B-1----:R-:W-:Y:S01]  /*2da0*/  IMAD R20, R74.reuse, 0x14, RZ ;  /* 0x000000144a147824 */ /* 0x042fe200078e02ff */
[----:B------:R1:W-:Y:S01]  /*2db0*/  LDGSTS.E [R217+0x4e00], desc[UR16][R128.64], P3 ;  /* 0x04e0000080d97fae */ /* 0x0003e200099a1010 */
[----:B------:R-:W-:Y:S01]  /*2dc0*/  ISETP.GE.U32.AND P3, PT, R3, 0x7fffffad, PT ;  /* 0x7fffffad0300780c */ /* 0x000fe20003f66070 */
[----:B--2---:R-:W-:Y:S02]  /*2dd0*/  IMAD R19, R74, 0x15, RZ ;  /* 0x000000154a137824 */ /* 0x004fe400078e02ff */
[C---:B------:R-:W-:Y:S01]  /*2de0*/  IMAD.WIDE R130, R20.reuse, 0x4, R242 ;  /* 0x0000000414827825 */ /* 0x040fe200078e02f2 */
[----:B------:R-:W-:Y:S01]  /*2df0*/  STL [R1+0xc8], R20 ;  /* 0x0000c81401007387 */ /* 0x000fe20000100800 */
[----:B------:R-:W-:Y:S02]  /*2e00*/  SEL R21, RZ, 0x1, P3 ;  /* 0x00000001ff157807 */ /* 0x000fe40001800000 */
[----:B------:R-:W-:Y:S01]  /*2e10*/  IMAD.WIDE R132, R20, 0x4, R240 ;  /* 0x0000000414847825 */ /* 0x000fe200078e02f0 */
[----:B------:R2:W-:Y:S03]  /*2e20*/  STL [R1+0xc4], R19 ;  /* 0x0000c41301007387 */ /* 0x0005e60000100800 */
[----:B------:R-:W-:Y:S01]  /*2e30*/  VIADD R3, R71, 0xffffffcd ;  /* 0xffffffcd47037836 */ /* 0x000fe20000000000 */
[----:B------:R1:W-:Y:S01]  /*2e40*/  LDGSTS.E [R217+0x5000], desc[UR16][R130.64], P5 ;  /* 0x0500000082d97fae */ /* 0x0003e2000a9a1010 */
[----:B------:R-:W-:-:S03]  /*2e50*/  IMAD.WIDE R134, R19, 0x4, R242 ;  /* 0x0000000413867825 */ /* 0x000fc600078e02f2 */
[----:B------:R1:W-:Y:S01]  /*2e60*/  LDGSTS.E [R217+0x5200], desc[UR16][R132.64], P5 ;  /* 0x0520000084d97fae */ /* 0x0003e2000a9a1010 */
[----:B------:R-:W-:Y:S01]  /*2e70*/  IMAD.WIDE R168, R19, 0x4, R240 ;  /* 0x0000000413a87825 */ /* 0x000fe200078e02f0 */
[----:B------:R-:W-:Y:S02]  /*2e80*/  ISETP.GE.U32.AND P5, PT, R3, 0x7fffffae, PT ;  /* 0x7fffffae0300780c */ /* 0x000fe40003fa6070 */
[----:B------:R1:W-:Y:S01]  /*2e90*/  LDGSTS.E [R217+0x5400], desc[UR16][R134.64], P4 ;  /* 0x0540000086d97fae */ /* 0x0003e2000a1a1010 */
[C---:B--2---:R-:W-:Y:S01]  /*2ea0*/  VIADD R19, R71.reuse, 0xffffffce ;  /* 0xffffffce47137836 */ /* 0x044fe20000000000 */
[----:B------:R-:W-:Y:S01]  /*2eb0*/  SEL R22, RZ, 0x1fffe, P5 ;  /* 0x0001fffeff167807 */ /* 0x000fe20002800000 */
[C---:B------:R-:W-:Y:S01]  /*2ec0*/  VIADD R3, R71.reuse, 0xffffffcf ;  /* 0xffffffcf47037836 */ /* 0x040fe20000000000 */
[----:B------:R2:W-:Y:S01]  /*2ed0*/  LDGSTS.E [R217+0x5600], desc[UR16][R168.64], P4 ;  /* 0x05600000a8d97fae */ /* 0x0005e2000a1a1010 */
[----:B------:R-:W-:Y:S01]  /*2ee0*/  VIADD R47, R71, 0xffffffd2 ;  /* 0xffffffd2472f7836 */ /* 0x000fe20000000000 */
[----:B------:R-:W-:Y:S01]  /*2ef0*/  ISETP.GE.U32.AND P4, PT, R19, 0x7fffffaf, PT ;  /* 0x7fffffaf1300780c */ /* 0x000fe20003f86070 */
[----:B------:R-:W-:Y:S01]  /*2f00*/  VIADD R19, R71, 0xffffffc8 ;  /* 0xffffffc847137836 */ /* 0x000fe20000000000 */
[----:B------:R-:W-:Y:S01]  /*2f10*/  ISETP.GE.U32.AND P6, PT, R3, 0x7fffffb0, PT ;  /* 0x7fffffb00300780c */ /* 0x000fe20003fc6070 */
[----:B------:R-:W-:Y:S01]  /*2f20*/  VIADD R3, R71, 0xffffffc9 ;  /* 0xffffffc947037836 */ /* 0x000fe20000000000 */
[----:B------:R-:W-:Y:S01]  /*2f30*/  SEL R20, RZ, 0x4, P4 ;  /* 0x00000004ff147807 */ /* 0x000fe20002000000 */
[----:B------:R-:W-:Y:S01]  /*2f40*/  IMAD.IADD R21, R21, 0x1, R22 ;  /* 0x0000000115157824 */ /* 0x000fe200078e0216 */
[----:B------:R-:W-:Y:S01]  /*2f50*/  ISETP.GE.U32.AND P3, PT, R19, 0x7fffffa9, PT ;  /* 0x7fffffa91300780c */ /* 0x000fe20003f66070 */
[----:B------:R-:W-:Y:S01]  /*2f60*/  VIADD R19, R71, 0xffffffca ;  /* 0xffffffca47137836 */ /* 0x000fe20000000000 */
[----:B------:R-:W-:Y:S01]  /*2f70*/  ISETP.GE.U32.AND P5, PT, R3, 0x7fffffaa, PT ;  /* 0x7fffffaa0300780c */ /* 0x000fe20003fa6070 */
[----:B------:R-:W-:Y:S01]  /*2f80*/  VIADD R3, R71, 0xffffffcb ;  /* 0xffffffcb47037836 */ /* 0x000fe20000000000 */
[----:B------:R-:W-:Y:S01]  /*2f90*/  SEL R23, RZ, 0x1, P3 ;  /* 0x00000001ff177807 */ /* 0x000fe20001800000 */
[C---:B------:R-:W-:Y:S01]  /*2fa0*/  IMAD R51, R74.reuse, 0x16, RZ ;  /* 0x000000164a337824 */ /* 0x040fe200078e02ff */
[----:B------:R-:W-:Y:S01]  /*2fb0*/  ISETP.GE.U32.AND P4, PT, R19, 0x7fffffab, PT ;  /* 0x7fffffab1300780c */ /* 0x000fe20003f86070 */
[----:B------:R-:W-:Y:S01]  /*2fc0*/  IMAD R50, R74, 0x17, RZ ;  /* 0x000000174a327824 */ /* 0x000fe200078e02ff */
[----:B------:R-:W-:Y:S01]  /*2fd0*/  SEL R19, RZ, 0x7fff8, P6 ;  /* 0x0007fff8ff137807 */ /* 0x000fe20003000000 */
[----:B------:R-:W-:Y:S01]  /*2fe0*/  IMAD.WIDE R170, R51, 0x4, R242 ;  /* 0x0000000433aa7825 */ /* 0x000fe200078e02f2 */
[----:B------:R-:W-:Y:S01]  /*2ff0*/  ISETP.GE.U32.AND P6, PT, R3, 0x7fffffac, PT ;  /* 0x7fffffac0300780c */ /* 0x000fe20003fc6070 */
[----:B------:R-:W-:Y:S01]  /*3000*/  STL [R1+0xc0], R51 ;  /* 0x0000c03301007387 */ /* 0x000fe20000100800 */
[----:B------:R-:W-:Y:S01]  /*3010*/  ISETP.GE.U32.AND P3, PT, R24, 0x7fffffa5, PT ;  /* 0x7fffffa51800780c */ /* 0x000fe20003f66070 */
[C---:B------:R-:W-:Y:S01]  /*3020*/  VIADD R3, R71.reuse, 0xffffffc5 ;  /* 0xffffffc547037836 */ /* 0x040fe20000000000 */
[----:B------:R-:W-:Y:S01]  /*3030*/  SEL R26, RZ, 0x1fffe, P5 ;  /* 0x0001fffeff1a7807 */ /* 0x000fe20002800000 */
[----:B------:R-:W-:Y:S01]  /*3040*/  VIADD R24, R71, 0xffffffc6 ;  /* 0xffffffc647187836 */ /* 0x000fe20000000000 */
[----:B------:R-:W-:Y:S01]  /*3050*/  LOP3.LUT R21, R21, 0x3, RZ, 0xc0, !PT ;  /* 0x0000000315157812 */ /* 0x000fe200078ec0ff */
[----:B------:R-:W-:Y:S01]  /*3060*/  IMAD.WIDE R172, R51, 0x4, R240 ;  /* 0x0000000433ac7825 */ /* 0x000fe200078e02f0 */
[----:B------:R-:W-:Y:S01]  /*3070*/  ISETP.GE.U32.AND P5, PT, R3, 0x7fffffa6, PT ;  /* 0x7fffffa60300780c */ /* 0x000fe20003fa6070 */
[----:B------:R-:W-:Y:S01]  /*3080*/  STL [R1+0xbc], R50 ;  /* 0x0000bc3201007387 */ /* 0x000fe20000100800 */
[----:B------:R-:W-:Y:S01]  /*3090*/  SEL R3, RZ, 0x4, P4 ;  /* 0x00000004ff037807 */ /* 0x000fe20002000000 */
[----:B------:R-:W-:Y:S01]  /*30a0*/  IMAD.WIDE R174, R50, 0x4, R242 ;  /* 0x0000000432ae7825 */ /* 0x000fe200078e02f2 */
[----:B------:R-:W-:-:S02]  /*30b0*/  ISETP.GE.U32.AND P4, PT, R24, 0x7fffffa7, PT ;  /* 0x7fffffa71800780c */ /* 0x000fc40003f86070 */
[----:B------:R-:W-:Y:S01]  /*30c0*/  SEL R24, RZ, 0x7fff8, P6 ;  /* 0x0007fff8ff187807 */ /* 0x000fe20003000000 */
[----:B------:R-:W-:Y:S01]  /*30d0*/  IMAD.IADD R23, R23, 0x1, R26 ;  /* 0x0000000117177824 */ /* 0x000fe200078e021a */
[----:B------:R-:W-:Y:S01]  /*30e0*/  ISETP.GE.U32.AND P6, PT, R27, 0x7fffffa8, PT ;  /* 0x7fffffa81b00780c */ /* 0x000fe20003fc6070 */
[----:B------:R-:W-:Y:S01]  /*30f0*/  IMAD.WIDE R176, R50, 0x4, R240 ;  /* 0x0000000432b07825 */ /* 0x000fe200078e02f0 */
[----:B------:R-:W-:Y:S02]  /*3100*/  SEL R32, RZ, 0x1fffe, P5 ;  /* 0x0001fffeff207807 */ /* 0x000fe40002800000 */
[----:B------:R-:W-:Y:S01]  /*3110*/  SEL R27, RZ, 0x1, P3 ;  /* 0x00000001ff1b7807 */ /* 0x000fe20001800000 */
[----:B------:R-:W-:Y:S01]  /*3120*/  IMAD R216, R49, R75, RZ ;  /* 0x0000004b31d87224 */ /* 0x000fe200078e02ff */
[----:B------:R-:W-:Y:S01]  /*3130*/  ISETP.GE.U32.AND P5, PT, R30, 0x7fffffa3, PT ;  /* 0x7fffffa31e00780c */ /* 0x000fe20003fa6070 */
[----:B------:R-:W-:Y:S01]  /*3140*/  IMAD R18, R18, UR4, RZ ;  /* 0x0000000412127c24 */ /* 0x000fe2000f8e02ff */
[----:B------:R-:W-:Y:S01]  /*3150*/  ISETP.GE.U32.AND P3, PT, R25, 0x7fffffa2, PT ;  /* 0x7fffffa21900780c */ /* 0x000fe20003f66070 */
[----:B------:R-:W-:Y:S01]  /*3160*/  IMAD.IADD R27, R27, 0x1, R32 ;  /* 0x000000011b1b7824 */ /* 0x000fe200078e0220 */
[----:B------:R-:W-:Y:S01]  /*3170*/  SEL R30, RZ, 0x7fff8, P6 ;  /* 0x0007fff8ff1e7807 */ /* 0x000fe20003000000 */
[----:B------:R-:W-:Y:S01]  /*3180*/  IMAD R17, R17, UR4, RZ ;  /* 0x0000000411117c24 */ /* 0x000fe2000f8e02ff */
[----:B------:R-:W-:Y:S01]  /*3190*/  SEL R25, RZ, 0x4, P4 ;  /* 0x00000004ff197807 */ /* 0x000fe20002000000 */
[----:B------:R-:W-:Y:S01]  /*31a0*/  IMAD R15, R15, UR4, RZ ;  /* 0x000000040f0f7c24 */ /* 0x000fe2000f8e02ff */
[----:B------:R-:W-:Y:S01]  /*31b0*/  ISETP.GE.U32.AND P6, PT, R31, 0x7fffffbd, PT ;  /* 0x7fffffbd1f00780c */ /* 0x000fe20003fc6070 */
[----:B------:R-:W-:Y:S01]  /*31c0*/  VIADD R31, R71, 0xffffffdf ;  /* 0xffffffdf471f7836 */ /* 0x000fe20000000000 */
[----:B------:R-:W-:Y:S01]  /*31d0*/  ISETP.GE.U32.AND P4, PT, R29, 0x7fffffa4, PT ;  /* 0x7fffffa41d00780c */ /* 0x000fe20003f86070 */
[----:B------:R-:W-:Y:S01]  /*31e0*/  VIADD R29, R71, 0xffffffdd ;  /* 0xffffffdd471d7836 */ /* 0x000fe20000000000 */
[----:B------:R-:W-:Y:S01]  /*31f0*/  SEL R36, RZ, 0x1fffe, P3 ;  /* 0x0001fffeff247807 */ /* 0x000fe20001800000 */
[----:B------:R-:W-:Y:S01]  /*3200*/  IMAD R9, R9, UR4, RZ ;  /* 0x0000000409097c24 */ /* 0x000fe2000f8e02ff */
[----:B------:R-:W-:Y:S01]  /*3210*/  SEL R34, RZ, 0x7fff8, P4 ;  /* 0x0007fff8ff227807 */ /* 0x000fe20002000000 */
[----:B------:R-:W-:Y:S01]  /*3220*/  IMAD R11, R11, UR4, RZ ;  /* 0x000000040b0b7c24 */ /* 0x000fe2000f8e02ff */
[----:B------:R-:W-:Y:S01]  /*3230*/  ISETP.GE.U32.AND P4, PT, R31, 0x7fffffc0, PT ;  /* 0x7fffffc01f00780c */ /* 0x000fe20003f86070 */
[----:B------:R-:W-:Y:S01]  /*3240*/  VIADD R31, R71, 0xffffffd9 ;  /* 0xffffffd9471f7836 */ /* 0x000fe20000000000 */
[----:B------:R-:W-:Y:S01]  /*3250*/  ISETP.GE.U32.AND P3, PT, R29, 0x7fffffbe, PT ;  /* 0x7fffffbe1d00780c */ /* 0x000fe20003f66070 */
[----:B------:R-:W-:Y:S01]  /*3260*/  IMAD R8, R8, UR4, RZ ;  /* 0x0000000408087c24 */ /* 0x000fe2000f8e02ff */
[----:B------:R-:W-:Y:S01]  /*3270*/  SEL R29, RZ, 0x4, P5 ;  /* 0x00000004ff1d7807 */ /* 0x000fe20002800000 */
[----:B------:R-:W-:Y:S01]  /*3280*/  IMAD R10, R10, UR4, RZ ;  /* 0x000000040a0a7c24 */ /* 0x000fe2000f8e02ff */
[----:B------:R-:W-:Y:S01]  /*3290*/  ISETP.GE.U32.AND P5, PT, R33, 0x7fffffbf, PT ;  /* 0x7fffffbf2100780c */ /* 0x000fe20003fa6070 */
[----:B------:R-:W-:Y:S01]  /*32a0*/  VIADD R33, R71, 0xffffffd8 ;  /* 0xffffffd847217836 */ /* 0x000fe20000000000 */
[----:B------:R-:W-:Y:S01]  /*32b0*/  SEL R40, RZ, 0x1fffe, P3 ;  /* 0x0001fffeff287807 */ /* 0x000fe20001800000 */
[----:B------:R-:W-:Y:S01]  /*32c0*/  IMAD R7, R7, UR4, RZ ;  /* 0x0000000407077c24 */ /* 0x000fe2000f8e02ff */
[----:B------:R-:W-:Y:S01]  /*32d0*/  ISETP.GE.U32.AND P3, PT, R31, 0x7fffffba, PT ;  /* 0x7fffffba1f00780c */ /* 0x000fe20003f66070 */
[----:B------:R-:W-:Y:S01]  /*32e0*/  VIADD R31, R71, 0xffffffdb ;  /* 0xffffffdb471f7836 */ /* 0x000fe20000000000 */
[----:B------:R-:W-:Y:S01]  /*32f0*/  SEL R35, RZ, 0x1, P6 ;  /* 0x00000001ff237807 */ /* 0x000fe20003000000 */
[----:B------:R-:W-:Y:S01]  /*3300*/  IMAD R219, R219, UR4, RZ ;  /* 0x00000004dbdb7c24 */ /* 0x000fe2000f8e02ff */
[----:B------:R-:W-:Y:S01]  /*3310*/  ISETP.GE.U32.AND P6, PT, R33, 0x7fffffb9, PT ;  /* 0x7fffffb92100780c */ /* 0x000fe20003fc6070 */
[----:B------:R-:W-:Y:S01]  /*3320*/  IMAD.SHL.U32 R215, R74, 0x20, RZ ;  /* 0x000000204ad77824 */ /* 0x000fe200078e00ff */
[----:B------:R-:W-:Y:S01]  /*3330*/  SEL R33, RZ, 0x4, P5 ;  /* 0x00000004ff217807 */ /* 0x000fe20002800000 */
[----:B------:R-:W-:Y:S01]  /*3340*/  IMAD.IADD R35, R35, 0x1, R40 ;  /* 0x0000000123237824 */ /* 0x000fe200078e0228 */
[----:B------:R-:W-:Y:S01]  /*3350*/  SEL R38, RZ, 0x7fff8, P4 ;  /* 0x0007fff8ff267807 */ /* 0x000fe20002000000 */
[----:B------:R-:W-:Y:S01]  /*3360*/  IMAD.WIDE R238, R215, 0x4, R238 ;  /* 0x00000004d7ee7825 */ /* 0x000fe200078e02ee */
[----:B------:R-:W-:-:S02]  /*3370*/  ISETP.GE.U32.AND P5, PT, R37, 0x7fffffbb, PT ;  /* 0x7fffffbb2500780c */ /* 0x000fc40003fa6070 */
[----:B------:R-:W-:Y:S01]  /*3380*/  ISETP.GE.U32.AND P4, PT, R31, 0x7fffffbc, PT ;  /* 0x7fffffbc1f00780c */ /* 0x000fe20003f86070 */
[C---:B------:R-:W-:Y:S01]  /*3390*/  VIADD R37, R71.reuse, 0xffffffd4 ;  /* 0xffffffd447257836 */ /* 0x040fe20000000000 */
[----:B------:R-:W-:Y:S01]  /*33a0*/  SEL R39, RZ, 0x1, P6 ;  /* 0x00000001ff277807 */ /* 0x000fe20003000000 */
[----:B------:R-:W-:Y:S01]  /*33b0*/  VIADD R31, R71, 0xffffffd5 ;  /* 0xffffffd5471f7836 */ /* 0x000fe20000000000 */
[----:B------:R-:W-:Y:S01]  /*33c0*/  SEL R44, RZ, 0x1fffe, P3 ;  /* 0x0001fffeff2c7807 */ /* 0x000fe20001800000 */
[----:B---3--:R-:W-:Y:S01]  /*33d0*/  IMAD.WIDE R236, R215, 0x4, R236 ;  /* 0x00000004d7ec7825 */ /* 0x008fe200078e02ec */
[----:B------:R-:W-:Y:S02]  /*33e0*/  ISETP.GE.U32.AND P6, PT, R37, 0x7fffffb5, PT ;  /* 0x7fffffb52500780c */ /* 0x000fe40003fc6070 */
[----:B------:R-:W-:Y:S01]  /*33f0*/  ISETP.GE.U32.AND P3, PT, R31, 0x7fffffb6, PT ;  /* 0x7fffffb61f00780c */ /* 0x000fe20003f66070 */
[----:B------:R-:W-:Y:S01]  /*3400*/  VIADD R31, R71, 0xffffffd7 ;  /* 0xffffffd7471f7836 */ /* 0x000fe20000000000 */
[----:B------:R-:W-:Y:S01]  /*3410*/  SEL R37, RZ, 0x4, P5 ;  /* 0x00000004ff257807 */ /* 0x000fe20002800000 */
[----:B------:R-:W-:Y:S01]  /*3420*/  IMAD.IADD R39, R39, 0x1, R44 ;  /* 0x0000000127277824 */ /* 0x000fe200078e022c */
[----:B------:R-:W-:Y:S01]  /*3430*/  ISETP.GE.U32.AND P5, PT, R41, 0x7fffffb7, PT ;  /* 0x7fffffb72900780c */ /* 0x000fe20003fa6070 */
[----:B------:R-:W-:Y:S01]  /*3440*/  VIADD R41, R71, 0xffffffd0 ;  /* 0xffffffd047297836 */ /* 0x000fe20000000000 */
[----:B------:R-:W-:Y:S01]  /*3450*/  SEL R43, RZ, 0x1, P6 ;  /* 0x00000001ff2b7807 */ /* 0x000fe20003000000 */
[----:B----4-:R-:W-:Y:S01]  /*3460*/  IMAD.WIDE R234, R215, 0x4, R234 ;  /* 0x00000004d7ea7825 */ /* 0x010fe200078e02ea */
[----:B------:R-:W-:-:S02]  /*3470*/  SEL R46, RZ, 0x1fffe, P3 ;  /* 0x0001fffeff2e7807 */ /* 0x000fc40001800000 */
[----:B------:R-:W-:Y:S01]  /*3480*/  SEL R42, RZ, 0x7fff8, P4 ;  /* 0x0007fff8ff2a7807 */ /* 0x000fe20002000000 */
[----:B-----5:R-:W-:Y:S01]  /*3490*/  IMAD.WIDE R232, R215, 0x4, R232 ;  /* 0x00000004d7e87825 */ /* 0x020fe200078e02e8 */
[----:B------:R-:W-:Y:S02]  /*34a0*/  ISETP.GE.U32.AND P4, PT, R31, 0x7fffffb8, PT ;  /* 0x7fffffb81f00780c */ /* 0x000fe40003f86070 */
[----:B------:R-:W-:Y:S01]  /*34b0*/  IADD3 R31, PT, PT, R71, -0x2f, RZ ;  /* 0xffffffd1471f7810 */ /* 0x000fe20007ffe0ff */
[----:B------:R-:W-:Y:S01]  /*34c0*/  IMAD.IADD R43, R43, 0x1, R46 ;  /* 0x000000012b2b7824 */ /* 0x000fe200078e022e */
[----:B------:R-:W-:Y:S01]  /*34d0*/  ISETP.GE.U32.AND P6, PT, R41, 0x7fffffb1, PT ;  /* 0x7fffffb12900780c */ /* 0x000fe20003fc6070 */
[----:B------:R-:W-:Y:S01]  /*34e0*/  IMAD.WIDE R230, R215, 0x4, R230 ;  /* 0x00000004d7e67825 */ /* 0x000fe200078e02e6 */
[----:B------:R-:W-:Y:S02]  /*34f0*/  IADD3 R19, PT, PT, R21, R19, R20 ;  /* 0x0000001315137210 */ /* 0x000fe40007ffe014 */
[----:B------:R-:W-:Y:S01]  /*3500*/  ISETP.GE.U32.AND P3, PT, R31, 0x7fffffb2, PT ;  /* 0x7fffffb21f00780c */ /* 0x000fe20003f66070 */
[----:B------:R-:W-:Y:S01]  /*3510*/  VIADD R31, R71, 0xffffffd3 ;  /* 0xffffffd3471f7836 */ /* 0x000fe20000000000 */
[----:B------:R-:W-:Y:S01]  /*3520*/  SHF.R.U32.HI R21, RZ, 0x9, R2 ;  /* 0x00000009ff157819 */ /* 0x000fe20000011602 */
[----:B------:R-:W-:Y:S01]  /*3530*/  IMAD.WIDE R228, R215, 0x4, R228 ;  /* 0x00000004d7e47825 */ /* 0x000fe200078e02e4 */
[----:B------:R-:W-:-:S02]  /*3540*/  SEL R41, RZ, 0x4, P5 ;  /* 0x00000004ff297807 */ /* 0x000fc40002800000 */
[----:B------:R-:W-:Y:S01]  /*3550*/  ISETP.GE.U32.AND P5, PT, R45, 0x7fffffa1, PT ;  /* 0x7fffffa12d00780c */ /* 0x000fe20003fa6070 */
[C---:B------:R-:W-:Y:S01]  /*3560*/  IMAD.WIDE R226, R215.reuse, 0x4, R226 ;  /* 0x00000004d7e27825 */ /* 0x040fe200078e02e2 */
[----:B------:R-:W-:Y:S02]  /*3570*/  SEL R45, RZ, 0x1, P6 ;  /* 0x00000001ff2d7807 */ /* 0x000fe40003000000 */
[----:B------:R-:W-:Y:S01]  /*3580*/  SEL R20, RZ, 0x7fff8, P4 ;  /* 0x0007fff8ff147807 */ /* 0x000fe20002000000 */
[----:B------:R-:W-:Y:S01]  /*3590*/  IMAD.WIDE R224, R215, 0x4, R224 ;  /* 0x00000004d7e07825 */ /* 0x000fe200078e02e0 */
[----:B------:R-:W-:Y:S02]  /*35a0*/  LOP3.LUT R43, R43, 0x3, RZ, 0xc0, !PT ;  /* 0x000000032b2b7812 */ /* 0x000fe400078ec0ff */
[----:B------:R-:W-:Y:S01]  /*35b0*/  ISETP.GE.U32.AND P6, PT, R47, 0x7fffffb3, PT ;  /* 0x7fffffb32f00780c */ /* 0x000fe20003fc6070 */
[----:B------:R-:W-:Y:S01]  /*35c0*/  IMAD.WIDE R222, R215, 0x4, R222 ;  /* 0x00000004d7de7825 */ /* 0x000fe200078e02de */
[----:B------:R-:W-:-:S02]  /*35d0*/  LOP3.LUT P4, RZ, R21, 0x1, RZ, 0xc0, !PT ;  /* 0x0000000115ff7812 */ /* 0x000fc4000788c0ff */
[----:B------:R-:W-:Y:S01]  /*35e0*/  SEL R48, RZ, 0x1fffe, P3 ;  /* 0x0001fffeff307807 */ /* 0x000fe20001800000 */
[----:B------:R-:W-:Y:S01]  /*35f0*/  IMAD.WIDE R220, R215, 0x4, R220 ;  /* 0x00000004d7dc7825 */ /* 0x000fe200078e02dc */
[----:B------:R-:W-:Y:S02]  /*3600*/  SHF.R.U32.HI R21, RZ, 0x8, R2 ;  /* 0x00000008ff157819 */ /* 0x000fe40000011602 */
[----:B------:R-:W-:Y:S01]  /*3610*/  ISETP.GE.U32.AND P3, PT, R31, 0x7fffffb4, PT ;  /* 0x7fffffb41f00780c */ /* 0x000fe20003f66070 */
[----:B------:R-:W-:Y:S01]  /*3620*/  IMAD.IADD R45, R45, 0x1, R48 ;  /* 0x000000012d2d7824 */ /* 0x000fe200078e0230 */
[----:B------:R-:W-:Y:S01]  /*3630*/  IADD3 R41, PT, PT, R43, R20, R41 ;  /* 0x000000142b297210 */ /* 0x000fe20007ffe029 */
[----:B------:R-:W-:Y:S01]  /*3640*/  IMAD.WIDE R72, R215, 0x4, R72 ;  /* 0x00000004d7487825 */ /* 0x000fe200078e0248 */
[----:B------:R-:W-:Y:S02]  /*3650*/  SHF.R.U32.HI R22, RZ, 0x7, R2 ;  /* 0x00000007ff167819 */ /* 0x000fe40000011602 */
[----:B------:R-:W-:Y:S01]  /*3660*/  SEL R20, RZ, 0x4, P6 ;  /* 0x00000004ff147807 */ /* 0x000fe20003000000 */
[----:B------:R3:W-:Y:S01]  /*3670*/  LDGSTS.E [R217+0x5800], desc[UR16][R170.64], P4 ;  /* 0x05800000aad97fae */ /* 0x0007e2000a1a1010 */
[----:B------:R-:W-:Y:S01]  /*3680*/  LOP3.LUT P6, RZ, R21, 0x1, RZ, 0xc0, !PT ;  /* 0x0000000115ff7812 */ /* 0x000fe200078cc0ff */
[C---:B------:R-:W-:Y:S01]  /*3690*/  IMAD.WIDE R76, R215.reuse, 0x4, R76 ;  /* 0x00000004d74c7825 */ /* 0x040fe200078e024c */
[----:B------:R-:W-:Y:S01]  /*36a0*/  SEL R21, RZ, 0x7fff8, P3 ;  /* 0x0007fff8ff157807 */ /* 0x000fe20001800000 */
[----:B------:R4:W-:Y:S01]  /*36b0*/  LDGSTS.E [R217+0x5a00], desc[UR16][R172.64], P4 ;  /* 0x05a00000acd97fae */ /* 0x0009e2000a1a1010 */
[----:B------:R-:W-:Y:S01]  /*36c0*/  SEL R31, RZ, 0x1, P5 ;  /* 0x00000001ff1f7807 */ /* 0x000fe20002800000 */
[----:B------:R-:W-:Y:S01]  /*36d0*/  IMAD.WIDE R78, R215, 0x4, R78 ;  /* 0x00000004d74e7825 */ /* 0x000fe200078e024e */
[----:B------:R-:W-:-:S02]  /*36e0*/  LOP3.LUT P3, RZ, R22, 0x1, RZ, 0xc0, !PT ;  /* 0x0000000116ff7812 */ /* 0x000fc4000786c0ff */
[----:B------:R-:W-:Y:S01]  /*36f0*/  LOP3.LUT R45, R45, 0x3, RZ, 0xc0, !PT ;  /* 0x000000032d2d7812 */ /* 0x000fe200078ec0ff */
[----:B------:R-:W-:Y:S01]  /*3700*/  IMAD R22, R74, 0x18, RZ ;  /* 0x000000184a167824 */ /* 0x000fe200078e02ff */
[----:B------:R-:W-:Y:S01]  /*3710*/  LOP3.LUT R23, R23, 0x3, RZ, 0xc0, !PT ;  /* 0x0000000317177812 */ /* 0x000fe200078ec0ff */
[----:B------:R-:W-:Y:S01]  /*3720*/  IMAD.IADD R31, R31, 0x1, R36 ;  /* 0x000000011f1f7824 */ /* 0x000fe200078e0224 */
[----:B------:R-:W-:Y:S01]  /*3730*/  IADD3 R21, PT, PT, R45, R21, R20 ;  /* 0x000000152d157210 */ /* 0x000fe20007ffe014 */
[C---:B------:R-:W-:Y:S01]  /*3740*/  IMAD.WIDE R178, R22.reuse, 0x4, R242 ;  /* 0x0000000416b27825 */ /* 0x040fe200078e02f2 */
[----:B------:R-:W-:Y:S01]  /*3750*/  SHF.R.U32.HI R20, RZ, 0x6, R2 ;  /* 0x00000006ff147819 */ /* 0x000fe20000011602 */
[----:B------:R5:W-:Y:S01]  /*3760*/  STL [R1+0xb8], R22 ;  /* 0x0000b81601007387 */ /* 0x000be20000100800 */
[----:B------:R-:W-:Y:S01]  /*3770*/  LOP3.LUT R31, R31, 0x3, RZ, 0xc0, !PT ;  /* 0x000000031f1f7812 */ /* 0x000fe200078ec0ff */
[----:B------:R-:W-:Y:S01]  /*3780*/  IMAD.WIDE R180, R22, 0x4, R240 ;  /* 0x0000000416b47825 */ /* 0x000fe200078e02f0 */
[----:B------:R-:W-:Y:S01]  /*3790*/  LOP3.LUT P4, RZ, R20, 0x1, RZ, 0xc0, !PT ;  /* 0x0000000114ff7812 */ /* 0x000fe2000788c0ff */
[----:B------:R1:W-:Y:S01]  /*37a0*/  LDGSTS.E [R217+0x5c00], desc[UR16][R174.64], P6 ;  /* 0x05c00000aed97fae */ /* 0x0003e2000b1a1010 */
[----:B------:R-:W-:Y:S01]  /*37b0*/  LOP3.LUT R27, R27, 0x3, RZ, 0xc0, !PT ;  /* 0x000000031b1b7812 */ /* 0x000fe200078ec0ff */
[----:B------:R-:W-:Y:S01]  /*37c0*/  IMAD R36, R13, UR4, RZ ;  /* 0x000000040d247c24 */ /* 0x000fe2000f8e02ff */
[----:B------:R-:W-:Y:S01]  /*37d0*/  IADD3 R29, PT, PT, R31, R34, R29 ;  /* 0x000000221f1d7210 */ /* 0x000fe20007ffe01d */
[----:B------:R1:W-:Y:S01]  /*37e0*/  LDGSTS.E [R217+0x5e00], desc[UR16][R176.64], P6 ;  /* 0x05e00000b0d97fae */ /* 0x0003e2000b1a1010 */
[----:B------:R-:W-:Y:S01]  /*37f0*/  IADD3 R3, PT, PT, R23, R24, R3 ;  /* 0x0000001817037210 */ /* 0x000fe20007ffe003 */
[----:B------:R-:W-:Y:S01]  /*3800*/  IMAD R23, R74, 0x19, RZ ;  /* 0x000000194a177824 */ /* 0x000fe200078e02ff */
[----:B-----5:R-:W-:Y:S01]  /*3810*/  SHF.R.U32.HI R22, RZ, 0x5, R2 ;  /* 0x00000005ff167819 */ /* 0x020fe20000011602 */
[----:B------:R5:W-:Y:S01]  /*3820*/  LDGSTS.E [R217+0x6000], desc[UR16][R178.64], P3 ;  /* 0x06000000b2d97fae */ /* 0x000be200099a1010 */
[----:B------:R-:W-:Y:S01]  /*3830*/  IADD3 R25, PT, PT, R27, R30, R25 ;  /* 0x0000001e1b197210 */ /* 0x000fe20007ffe019 */
[----:B------:R-:W-:Y:S01]  /*3840*/  IMAD.WIDE R182, R23, 0x4, R242 ;  /* 0x0000000417b67825 */ /* 0x000fe200078e02f2 */
[----:B------:R-:W-:Y:S01]  /*3850*/  LOP3.LUT R20, R29, 0xf, RZ, 0xc0, !PT ;  /* 0x0000000f1d147812 */ /* 0x000fe200078ec0ff */
[----:B------:R1:W-:Y:S01]  /*3860*/  LDGSTS.E [R217+0x6200], desc[UR16][R180.64], P3 ;  /* 0x06200000b4d97fae */ /* 0x0003e200099a1010 */
[----:B------:R-:W-:Y:S01]  /*3870*/  LOP3.LUT P3, RZ, R22, 0x1, RZ, 0xc0, !PT ;  /* 0x0000000116ff7812 */ /* 0x000fe2000786c0ff */
[----:B------:R-:W-:Y:S01]  /*3880*/  IMAD R22, R74, 0x1a, RZ ;  /* 0x0000001a4a167824 */ /* 0x000fe200078e02ff */
[----:B------:R-:W-:Y:S01]  /*3890*/  ISETP.GE.AND P6, PT, R49, R71, PT ;  /* 0x000000473100720c */ /* 0x000fe20003fc6270 */
[----:B------:R-:W-:Y:S01]  /*38a0*/  IMAD.WIDE R184, R23, 0x4, R240 ;  /* 0x0000000417b87825 */ /* 0x000fe200078e02f0 */
[----:B------:R1:W-:Y:S01]  /*38b0*/  STL [R1+0xb4], R23 ;  /* 0x0000b41701007387 */ /* 0x0003e20000100800 */
[----:B------:R-:W-:-:S02]  /*38c0*/  LOP3.LUT R39, R39, 0x3, RZ, 0xc0, !PT ;  /* 0x0000000327277812 */ /* 0x000fc400078ec0ff */
[----:B------:R-:W-:Y:S01]  /*38d0*/  IMAD R25, R25, 0x10, R20 ;  /* 0x0000001019197824 */ /* 0x000fe200078e0214 */
[----:B------:R-:W-:Y:S01]  /*38e0*/  SHF.R.U32.HI R20, RZ, 0x4, R2 ;  /* 0x00000004ff147819 */ /* 0x000fe20000011602 */
[C---:B------:R-:W-:Y:S01]  /*38f0*/  IMAD.WIDE R186, R22.reuse, 0x4, R242 ;  /* 0x0000000416ba7825 */ /* 0x040fe200078e02f2 */
[----:B------:R2:W-:Y:S01]  /*3900*/  STL [R1+0xb0], R22 ;  /* 0x0000b01601007387 */ /* 0x0005e20000100800 */
[----:B------:R-:W-:Y:S02]  /*3910*/  IADD3 R37, PT, PT, R39, R42, R37 ;  /* 0x0000002a27257210 */ /* 0x000fe40007ffe025 */
[----:B------:R-:W-:Y:S01]  /*3920*/  IMAD.WIDE R188, R22, 0x4, R240 ;  /* 0x0000000416bc7825 */ /* 0x000fe200078e02f0 */
[----:B------:R3:W-:Y:S01]  /*3930*/  LDGSTS.E [R217+0x6400], desc[UR16][R182.64], P4 ;  /* 0x06400000b6d97fae */ /* 0x0007e2000a1a1010 */
[----:B------:R-:W-:Y:S02]  /*3940*/  LOP3.LUT R35, R35, 0x3, RZ, 0xc0, !PT ;  /* 0x0000000323237812 */ /* 0x000fe400078ec0ff */
[----:B-1----:R-:W-:Y:S01]  /*3950*/  IMAD R23, R74, 0x1b, RZ ;  /* 0x0000001b4a177824 */ /* 0x002fe200078e02ff */
[----:B------:R1:W-:Y:S01]  /*3960*/  LDGSTS.E [R217+0x6600], desc[UR16][R184.64], P4 ;  /* 0x06600000b8d97fae */ /* 0x0003e2000a1a1010 */
[----:B------:R-:W-:Y:S01]  /*3970*/  LOP3.LUT P4, RZ, R20, 0x1, RZ, 0xc0, !PT ;  /* 0x0000000114ff7812 */ /* 0x000fe2000788c0ff */
[----:B------:R-:W-:Y:S01]  /*3980*/  IMAD.SHL.U32 R3, R3, 0x100, RZ ;  /* 0x0000010003037824 */ /* 0x000fe200078e00ff */
[----:B--2---:R-:W-:Y:S01]  /*3990*/  SHF.R.U32.HI R22, RZ, 0x3, R2 ;  /* 0x00000003ff167819 */ /* 0x004fe20000011602 */
[----:B------:R2:W-:Y:S01]  /*39a0*/  LDGSTS.E [R217+0x6800], desc[UR16][R186.64], P3 ;  /* 0x06800000bad97fae */ /* 0x0005e200099a1010 */
[----:B------:R-:W-:Y:S01]  /*39b0*/  LOP3.LUT R20, R21, 0xf, RZ, 0xc0, !PT ;  /* 0x0000000f15147812 */ /* 0x000fe200078ec0ff */
[----:B------:R-:W-:Y:S01]  /*39c0*/  IMAD R21, R74, 0x1c, RZ ;  /* 0x0000001c4a157824 */ /* 0x000fe200078e02ff */
[----:B------:R-:W-:Y:S01]  /*39d0*/  IADD3 R33, PT, PT, R35, R38, R33 ;  /* 0x0000002623217210 */ /* 0x000fe20007ffe021 */
[----:B------:R1:W-:Y:S01]  /*39e0*/  LDGSTS.E [R217+0x6a00], desc[UR16][R188.64], P3 ;  /* 0x06a00000bcd97fae */ /* 0x0003e200099a1010 */
[----:B------:R-:W-:Y:S01]  /*39f0*/  LOP3.LUT P3, RZ, R22, 0x1, RZ, 0xc0, !PT ;  /* 0x0000000116ff7812 */ /* 0x000fe2000786c0ff */
[----:B------:R-:W-:Y:S01]  /*3a00*/  IMAD.WIDE R190, R23, 0x4, R242 ;  /* 0x0000000417be7825 */ /* 0x000fe200078e02f2 */
[----:B------:R-:W-:Y:S01]  /*3a10*/  SHF.L.U32 R22, R37, 0x8, RZ ;  /* 0x0000000825167819 */ /* 0x000fe200000006ff */
[----:B------:R1:W-:Y:S01]  /*3a20*/  STL [R1+0xac], R23 ;  /* 0x0000ac1701007387 */ /* 0x0003e20000100800 */
[----:B------:R-:W-:Y:S01]  /*3a30*/  LOP3.LUT R29, R28, 0x60, RZ, 0xc0, !PT ;  /* 0x000000601c1d7812 */ /* 0x000fe200078ec0ff */
[----:B------:R-:W-:Y:S01]  /*3a40*/  IMAD.WIDE R192, R23, 0x4, R240 ;  /* 0x0000000417c07825 */ /* 0x000fe200078e02f0 */
[----:B------:R-:W-:Y:S01]  /*3a50*/  LOP3.LUT R22, R22, 0xf00, RZ, 0xe2, !PT ;  /* 0x00000f0016167812 */ /* 0x000fe200078ee2ff */
[----:B------:R2:W-:Y:S02]  /*3a60*/  LDGSTS.E [R217+0x6c00], desc[UR16][R190.64], P4 ;  /* 0x06c00000bed97fae */ /* 0x0005e4000a1a1010 */
[----:B------:R-:W-:-:S02]  /*3a70*/  IMAD.WIDE R194, R21, 0x4, R242 ;  /* 0x0000000415c27825 */ /* 0x000fc400078e02f2 */
[----:B------:R2:W-:Y:S02]  /*3a80*/  LDGSTS.E [R217+0x6e00], desc[UR16][R192.64], P4 ;  /* 0x06e00000c0d97fae */ /* 0x0005e4000a1a1010 */
[----:B------:R-:W-:Y:S02]  /*3a90*/  IMAD.WIDE R204, R21, 0x4, R240 ;  /* 0x0000000415cc7825 */ /* 0x000fe400078e02f0 */
[----:B------:R2:W-:Y:S02]  /*3aa0*/  LDGSTS.E [R217+0x7000], desc[UR16][R194.64], P3 ;  /* 0x07000000c2d97fae */ /* 0x0005e400099a1010 */
[----:B-1----:R-:W-:Y:S02]  /*3ab0*/  VIADD R23, R71, 0x1f ;  /* 0x0000001f47177836 */ /* 0x002fe40000000000 */
[----:B------:R-:W-:Y:S01]  /*3ac0*/  IMAD R41, R41, 0x10, R20 ;  /* 0x0000001029297824 */ /* 0x000fe200078e0214 */
[----:B------:R-:W-:Y:S01]  /*3ad0*/  SHF.R.U32.HI R20, RZ, 0x2, R2 ;  /* 0x00000002ff147819 */ /* 0x000fe20000011602 */
[----:B------:R1:W-:Y:S01]  /*3ae0*/  LDGSTS.E [R217+0x7200], desc[UR16][R204.64], P3 ;  /* 0x07200000ccd97fae */ /* 0x0003e200099a1010 */
[----:B------:R-:W-:Y:S01]  /*3af0*/  ISETP.GT.AND P3, PT, R23, 0x1f, PT ;  /* 0x0000001f1700780c */ /* 0x000fe20003f64270 */
[----:B------:R-:W-:Y:S01]  /*3b00*/  IMAD R22, R33, 0x1000, R22 ;  /* 0x0000100021167824 */ /* 0x000fe200078e0216 */
[----:B------:R-:W-:Y:S01]  /*3b10*/  LOP3.LUT P4, RZ, R20, 0x1, RZ, 0xc0, !PT ;  /* 0x0000000114ff7812 */ /* 0x000fe2000788c0ff */
[----:B------:R1:W-:Y:S01]  /*3b20*/  STL [R1+0xa8], R21 ;  /* 0x0000a81501007387 */ /* 0x0003e20000100800 */
[----:B------:R-:W-:Y:S01]  /*3b30*/  LOP3.LUT R20, R3, 0xf00, RZ, 0xe2, !PT ;  /* 0x00000f0003147812 */ /* 0x000fe200078ee2ff */
[----:B------:R-:W-:Y:S01]  /*3b40*/  IMAD R33, R14, UR4, RZ ;  /* 0x000000040e217c24 */ /* 0x000fe2000f8e02ff */
[----:B------:R-:W-:Y:S01]  /*3b50*/  SEL R3, RZ, 0x4, !P3 ;  /* 0x00000004ff037807 */ /* 0x000fe20005800000 */
[----:B------:R-:W-:Y:S01]  /*3b60*/  IMAD R37, R16, UR4, RZ ;  /* 0x0000000410257c24 */ /* 0x000fe2000f8e02ff */
[----:B------:R-:W-:Y:S01]  /*3b70*/  SHF.R.U32.HI R2, RZ, 0x1, R2 ;  /* 0x00000001ff027819 */ /* 0x000fe20000011602 */
[----:B------:R-:W-:Y:S01]  /*3b80*/  IMAD R19, R19, 0x1000, R20 ;  /* 0x0000100013137824 */ /* 0x000fe200078e0214 */
[----:B------:R-:W-:Y:S01]  /*3b90*/  SEL R3, R3, RZ, !P6 ;  /* 0x000000ff03037207 */ /* 0x000fe20007000000 */
[----:B------:R-:W-:Y:S01]  /*3ba0*/  IMAD R35, R12, UR4, RZ ;  /* 0x000000040c237c24 */ /* 0x000fe2000f8e02ff */
[----:B------:R-:W-:Y:S01]  /*3bb0*/  LOP3.LUT P6, RZ, R2, 0x1, RZ, 0xc0, !PT ;  /* 0x0000000102ff7812 */ /* 0x000fe200078cc0ff */
[----:B-1----:R-:W-:Y:S01]  /*3bc0*/  IMAD R21, R74, 0x1d, RZ ;  /* 0x0000001d4a157824 */ /* 0x002fe200078e02ff */
[----:B------:R-:W-:Y:S01]  /*3bd0*/  LOP3.LUT R20, R25, 0xff, RZ, 0xc0, !PT ;  /* 0x000000ff19147812 */ /* 0x000fe200078ec0ff */
[----:B------:R-:W-:Y:S01]  /*3be0*/  IMAD R31, R6, UR4, RZ ;  /* 0x00000004061f7c24 */ /* 0x000fe2000f8e02ff */
[----:B------:R-:W-:Y:S01]  /*3bf0*/  LOP3.LUT R41, R41, 0xff, RZ, 0xc0, !PT ;  /* 0x000000ff29297812 */ /* 0x000fe200078ec0ff */
[C---:B------:R-:W-:Y:S01]  /*3c00*/  IMAD.WIDE R196, R21.reuse, 0x4, R242 ;  /* 0x0000000415c47825 */ /* 0x040fe200078e02f2 */
[----:B------:R1:W-:Y:S03]  /*3c10*/  STL [R1+0xa4], R21 ;  /* 0x0000a41501007387 */ /* 0x0003e60000100800 */
[----:B------:R-:W-:Y:S01]  /*3c20*/  IMAD.WIDE R206, R21, 0x4, R240 ;  /* 0x0000000415ce7825 */ /* 0x000fe200078e02f0 */
[----:B------:R2:W-:Y:S03]  /*3c30*/  LDGSTS.E [R217+0x7400], desc[UR16][R196.64], P4 ;  /* 0x07400000c4d97fae */ /* 0x0005e6000a1a1010 */
[----:B------:R-:W-:Y:S01]  /*3c40*/  IMAD.IADD R2, R19, 0x1, R20 ;  /* 0x0000000113027824 */ /* 0x000fe200078e0214 */
[----:B------:R2:W-:Y:S01]  /*3c50*/  LDGSTS.E [R217+0x7600], desc[UR16][R206.64], P4 ;  /* 0x07600000ced97fae */ /* 0x0005e2000a1a1010 */
[C---:B------:R-:W-:Y:S01]  /*3c60*/  IMAD R19, R74.reuse, 0x1f, RZ ;  /* 0x0000001f4a137824 */ /* 0x040fe200078e02ff */
[----:B------:R-:W-:Y:S01]  /*3c70*/  ISETP.NE.U32.AND P4, PT, R3, RZ, PT ;  /* 0x000000ff0300720c */ /* 0x000fe20003f85070 */
[----:B-1----:R-:W-:Y:S01]  /*3c80*/  IMAD R21, R74, 0x1e, RZ ;  /* 0x0000001e4a157824 */ /* 0x002fe200078e02ff */
[----:B------:R-:W-:Y:S01]  /*3c90*/  SEL R3, RZ, 0x4, P2 ;  /* 0x00000004ff037807 */ /* 0x000fe20001000000 */
[----:B------:R-:W-:Y:S01]  /*3ca0*/  IMAD.WIDE R202, R19, 0x4, R242 ;  /* 0x0000000413ca7825 */ /* 0x000fe200078e02f2 */
[----:B------:R-:W-:-:S02]  /*3cb0*/  ISETP.GT.AND P2, PT, R23, 0x3f, PT ;  /* 0x0000003f1700780c */ /* 0x000fc40003f44270 */
[----:B------:R-:W-:Y:S01]  /*3cc0*/  STL [R1+0xa0], R21 ;  /* 0x0000a01501007387 */ /* 0x000fe20000100800 */
[----:B------:R-:W-:Y:S01]  /*3cd0*/  IMAD.WIDE R200, R21, 0x4, R242 ;  /* 0x0000000415c87825 */ /* 0x000fe200078e02f2 */
[----:B------:R-:W-:Y:S02]  /*3ce0*/  SEL R3, R3, RZ, P2 ;  /* 0x000000ff03037207 */ /* 0x000fe40001000000 */
[----:B------:R1:W-:Y:S01]  /*3cf0*/  STL [R1+0x9c], R18 ;  /* 0x00009c1201007387 */ /* 0x0003e20000100800 */
[----:B------:R-:W-:Y:S01]  /*3d00*/  IMAD.WIDE R208, R21, 0x4, R240 ;  /* 0x0000000415d07825 */ /* 0x000fe200078e02f0 */
[----:B------:R-:W-:Y:S02]  /*3d10*/  ISETP.NE.U32.AND P2, PT, R3, RZ, PT ;  /* 0x000000ff0300720c */ /* 0x000fe40003f45070 */
[----:B------:R1:W-:Y:S01]  /*3d20*/  LDGSTS.E [R217+0x7800], desc[UR16][R200.64], P6 ;  /* 0x07800000c8d97fae */ /* 0x0003e2000b1a1010 */
[----:B------:R-:W-:Y:S01]  /*3d30*/  IMAD.IADD R41, R22, 0x1, R41 ;  /* 0x0000000116297824 */ /* 0x000fe200078e0229 */
[----:B------:R-:W-:Y:S01]  /*3d40*/  SHF.R.U32.HI R3, RZ, 0x1, R29 ;  /* 0x00000001ff037819 */ /* 0x000fe2000001161d */
[----:B------:R-:W-:Y:S01]  /*3d50*/  IMAD.WIDE R210, R19, 0x4, R240 ;  /* 0x0000000413d27825 */ /* 0x000fe200078e02f0 */
[----:B------:R1:W-:Y:S01]  /*3d60*/  LDGSTS.E [R217+0x7a00], desc[UR16][R208.64], P6 ;  /* 0x07a00000d0d97fae */ /* 0x0003e2000b1a1010 */
[----:B------:R-:W-:-:S02]  /*3d70*/  LEA R244, P6, R216, UR14, 0x2 ;  /* 0x0000000ed8f47c11 */ /* 0x000fc4000f8c10ff */
[----:B------:R-:W-:Y:S01]  /*3d80*/  LOP3.LUT R3, R68, R3, RZ, 0x3c, !PT ;  /* 0x0000000344037212 */ /* 0x000fe200078e3cff */
[----:B------:R1:W-:Y:S01]  /*3d90*/  LDGSTS.E [R217+0x7c00], desc[UR16][R202.64], !P0 ;  /* 0x07c00000cad97fae */ /* 0x0003e2000c1a1010 */
[----:B------:R-:W-:Y:S01]  /*3da0*/  LEA.HI.X.SX32 R32, R216, UR15, 0x2, P6 ;  /* 0x0000000fd8207c11 */ /* 0x000fe2000b0f16ff */
[----:B------:R-:W-:Y:S01]  /*3db0*/  IMAD R34, R5, UR4, RZ ;  /* 0x0000000405227c24 */ /* 0x000fe2000f8e02ff */
[CC--:B------:R-:W-:Y:S01]  /*3dc0*/  LEA R26, P6, R18.reuse, R244.reuse, 0x2 ;  /* 0x000000f4121a7211 */ /* 0x0c0fe200078c10ff */
[----:B------:R2:W-:Y:S01]  /*3dd0*/  LDGSTS.E [R217+0x7e00], desc[UR16][R210.64], !P0 ;  /* 0x07e00000d2d97fae */ /* 0x0005e2000c1a1010 */
[----:B------:R-:W-:Y:S01]  /*3de0*/  LEA R24, P0, R15, R244, 0x2 ;  /* 0x000000f40f187211 */ /* 0x000fe200078010ff */
[----:B------:R-:W-:Y:S01]  /*3df0*/  VIADD R214, R3, UR9 ;  /* 0x0000000903d67c36 */ /* 0x000fe20008000000 */
[----:B------:R-:W-:Y:S01]  /*3e00*/  LEA.HI.X.SX32 R27, R18, R32, 0x2, P6 ;  /* 0x00000020121b7211 */ /* 0x000fe200030f16ff */
[----:B------:R-:W-:Y:S01]  /*3e10*/  STL [R1+0x98], R33 ;  /* 0x0000982101007387 */ /* 0x000fe20000100800 */
[----:B------:R-:W-:Y:S01]  /*3e20*/  LEA R22, P6, R17, R244, 0x2 ;  /* 0x000000f411167211 */ /* 0x000fe200078c10ff */
[----:B------:R-:W-:Y:S01]  /*3e30*/  IMAD.WIDE R242, R215, 0x4, R242 ;  /* 0x00000004d7f27825 */ /* 0x000fe200078e02f2 */
[-C--:B------:R-:W-:Y:S01]  /*3e40*/  LEA.HI.X.SX32 R25, R15, R32.reuse, 0x2, P0 ;  /* 0x000000200f197211 */ /* 0x080fe200000f16ff */
[----:B------:R-:W-:Y:S01]  /*3e50*/  STL [R1+0x94], R15 ;  /* 0x0000940f01007387 */ /* 0x000fe20000100800 */
[----:B------:R-:W-:Y:S01]  /*3e60*/  LEA.HI.X.SX32 R23, R17, R32, 0x2, P6 ;  /* 0x0000002011177211 */ /* 0x000fe200030f16ff */
[----:B------:R-:W-:Y:S01]  /*3e70*/  IMAD.WIDE R240, R215, 0x4, R240 ;  /* 0x00000004d7f07825 */ /* 0x000fe200078e02f0 */
[-C--:B-1----:R-:W-:Y:S01]  /*3e80*/  LEA R18, P6, R9, R244.reuse, 0x2 ;  /* 0x000000f409127211 */ /* 0x082fe200078c10ff */
[----:B------:R1:W-:Y:S01]  /*3e90*/  STL [R1+0x8c], R17 ;  /* 0x00008c1101007387 */ /* 0x0003e20000100800 */
[----:B------:R-:W-:Y:S01]  /*3ea0*/  LEA R20, P0, R11, R244, 0x2 ;  /* 0x000000f40b147211 */ /* 0x000fe200078010ff */
[----:B------:R-:W-:Y:S01]  /*3eb0*/  IMAD.WIDE R80, R215, 0x4, R80 ;  /* 0x00000004d7507825 */ /* 0x000fe200078e0250 */
[----:B------:R-:W-:Y:S01]  /*3ec0*/  LEA.HI.X.SX32 R19, R9, R32, 0x2, P6 ;  /* 0x0000002009137211 */ /* 0x000fe200030f16ff */
[----:B------:R-:W-:Y:S01]  /*3ed0*/  STL [R1+0x90], R37 ;  /* 0x0000902501007387 */ /* 0x000fe20000100800 */
[C---:B------:R-:W-:Y:S01]  /*3ee0*/  LEA R250, P6, R8.reuse, R244, 0x2 ;  /* 0x000000f408fa7211 */ /* 0x040fe200078c10ff */
[----:B------:R-:W-:Y:S01]  /*3ef0*/  IMAD.WIDE R82, R215, 0x4, R82 ;  /* 0x00000004d7527825 */ /* 0x000fe200078e0252 */
[-C--:B------:R-:W-:Y:S01]  /*3f00*/  LEA.HI.X.SX32 R21, R11, R32.reuse, 0x2, P0 ;  /* 0x000000200b157211 */ /* 0x080fe200000f16ff */
[----:B------:R-:W-:Y:S01]  /*3f10*/  STL [R1+0x88], R36 ;  /* 0x0000882401007387 */ /* 0x000fe20000100800 */
[----:B------:R-:W-:Y:S01]  /*3f20*/  LEA.HI.X.SX32 R251, R8, R32, 0x2, P6 ;  /* 0x0000002008fb7211 */ /* 0x000fe200030f16ff */
[----:B------:R-:W-:Y:S01]  /*3f30*/  IMAD.WIDE R84, R215, 0x4, R84 ;  /* 0x00000004d7547825 */ /* 0x000fe200078e0254 */
[CC--:B------:R-:W-:Y:S01]  /*3f40*/  LEA R16, P0, R10.reuse, R244.reuse, 0x2 ;  /* 0x000000f40a107211 */ /* 0x0c0fe200078010ff */
[----:B------:R-:W-:Y:S01]  /*3f50*/  STL [R1+0x84], R11 ;  /* 0x0000840b01007387 */ /* 0x000fe20000100800 */
[----:B------:R-:W-:Y:S01]  /*3f60*/  LEA R14, P6, R33, R244, 0x2 ;  /* 0x000000f4210e7211 */ /* 0x000fe200078c10ff */
[----:B------:R-:W-:Y:S01]  /*3f70*/  IMAD.WIDE R86, R215, 0x4, R86 ;  /* 0x00000004d7567825 */ /* 0x000fe200078e0256 */
[-C--:B-1----:R-:W-:Y:S01]  /*3f80*/  LEA.HI.X.SX32 R17, R10, R32.reuse, 0x2, P0 ;  /* 0x000000200a117211 */ /* 0x082fe200000f16ff */
[----:B------:R-:W-:Y:S01]  /*3f90*/  STL [R1+0x80], R35 ;  /* 0x0000802301007387 */ /* 0x000fe20000100800 */
[----:B------:R-:W-:Y:S01]  /*3fa0*/  LEA.HI.X.SX32 R15, R33, R32, 0x2, P6 ;  /* 0x00000020210f7211 */ /* 0x000fe200030f16ff */
[----:B------:R-:W-:Y:S01]  /*3fb0*/  IMAD R33, R4, UR4, RZ ;  /* 0x0000000404217c24 */ /* 0x000fe2000f8e02ff */
[----:B------:R-:W-:Y:S01]  /*3fc0*/  LEA R246, P0, R7, R244, 0x2 ;  /* 0x000000f407f67211 */ /* 0x000fe200078010ff */
[----:B------:R-:W-:Y:S01]  /*3fd0*/  STL [R1+0x7c], R9 ;  /* 0x00007c0901007387 */ /* 0x000fe20000100800 */
[----:B------:R-:W-:Y:S01]  /*3fe0*/  PRMT R2, R2, 0x5410, R41 ;  /* 0x0000541002027816 */ /* 0x000fe20000000029 */
[----:B------:R-:W-:Y:S01]  /*3ff0*/  IMAD.WIDE R88, R215, 0x4, R88 ;  /* 0x00000004d7587825 */ /* 0x000fe200078e0258 */
[----:B------:R-:W-:Y:S01]  /*4000*/  LEA.HI.X.SX32 R247, R7, R32, 0x2, P0 ;  /* 0x0000002007f77211 */ /* 0x000fe200000f16ff */
[----:B------:R1:W-:Y:S01]  /*4010*/  STL [R1+0x74], R10 ;  /* 0x0000740a01007387 */ /* 0x0003e20000100800 */
[----:B------:R-:W-:Y:S01]  /*4020*/  LEA R12, P0, R37, R244, 0x2 ;  /* 0x000000f4250c7211 */ /* 0x000fe200078010ff */
[----:B------:R-:W-:Y:S01]  /*4030*/  IMAD.WIDE R90, R215, 0x4, R90 ;  /* 0x00000004d75a7825 */ /* 0x000fe200078e025a */
[----:B------:R-:W-:Y:S01]  /*4040*/  SHF.R.U64 R30, R2, 0x1f, RZ ;  /* 0x0000001f021e7819 */ /* 0x000fe200000012ff */
[----:B------:R2:W-:Y:S01]  /*4050*/  STL [R1+0x6c], R8 ;  /* 0x00006c0801007387 */ /* 0x0005e20000100800 */
[----:B------:R-:W-:Y:S01]  /*4060*/  LEA.HI.X.SX32 R13, R37, R32, 0x2, P0 ;  /* 0x00000020250d7211 */ /* 0x000fe200000f16ff */
[----:B------:R-:W-:-:S02]  /*4070*/  IMAD.WIDE R92, R215, 0x4, R92 ;  /* 0x00000004d75c7825 */ /* 0x000fc400078e025c */
[----:B------:R2:W-:Y:S01]  /*4080*/  STL [R1+0x64], R7 ;  /* 0x0000640701007387 */ /* 0x0005e20000100800 */
[C---:B-1----:R-:W-:Y:S01]  /*4090*/  LEA R10, P6, R36.reuse, R244, 0x2 ;  /* 0x000000f4240a7211 */ /* 0x042fe200078c10ff */
[C---:B------:R-:W-:Y:S02]  /*40a0*/  IMAD.WIDE R94, R215.reuse, 0x4, R94 ;  /* 0x00000004d75e7825 */ /* 0x040fe400078e025e */
[----:B------:R-:W-:Y:S01]  /*40b0*/  STL [R1+0x78], R31 ;  /* 0x0000781f01007387 */ /* 0x000fe20000100800 */
[----:B------:R-:W-:Y:S01]  /*40c0*/  LEA.HI.X.SX32 R11, R36, R32, 0x2, P6 ;  /* 0x00000020240b7211 */ /* 0x000fe200030f16ff */
[----:B------:R-:W-:Y:S01]  /*40d0*/  IMAD.WIDE R96, R215, 0x4, R96 ;  /* 0x00000004d7607825 */ /* 0x000fe200078e0260 */
[-C--:B------:R-:W-:Y:S01]  /*40e0*/  LEA R6, P6, R31, R244.reuse, 0x2 ;  /* 0x000000f41f067211 */ /* 0x080fe200078c10ff */
[----:B------:R-:W-:Y:S01]  /*40f0*/  STL [R1+0x70], R34 ;  /* 0x0000702201007387 */ /* 0x000fe20000100800 */
[----:B--2---:R-:W-:Y:S01]  /*4100*/  LEA R8, P0, R35, R244, 0x2 ;  /* 0x000000f423087211 */ /* 0x004fe200078010ff */
[----:B------:R-:W-:Y:S01]  /*4110*/  IMAD.WIDE R98, R215, 0x4, R98 ;  /* 0x00000004d7627825 */ /* 0x000fe200078e0262 */
[----:B------:R-:W-:Y:S01]  /*4120*/  LEA.HI.X.SX32 R7, R31, R32, 0x2, P6 ;  /* 0x000000201f077211 */ /* 0x000fe200030f16ff */
[----:B------:R1:W-:Y:S01]  /*4130*/  STL [R1+0x68], R33 ;  /* 0x0000682101007387 */ /* 0x0003e20000100800 */
[----:B------:R-:W-:Y:S01]  /*4140*/  LEA R248, P6, R33, R244, 0x2 ;  /* 0x000000f421f87211 */ /* 0x000fe200078c10ff */
[----:B------:R-:W-:Y:S01]  /*4150*/  IMAD.WIDE R100, R215, 0x4, R100 ;  /* 0x00000004d7647825 */ /* 0x000fe200078e0264 */
[-C--:B------:R-:W-:Y:S01]  /*4160*/  LEA.HI.X.SX32 R9, R35, R32.reuse, 0x2, P0 ;  /* 0x0000002023097211 */ /* 0x080fe200000f16ff */
[----:B------:R-:W0:Y:S01]  /*4170*/  LDGDEPBAR ;  /* 0x00000000000079af */ /* 0x000e220000000000 */
[----:B------:R-:W-:Y:S01]  /*4180*/  LEA.HI.X.SX32 R249, R33, R32, 0x2, P6 ;  /* 0x0000002021f97211 */ /* 0x000fe200030f16ff */
[C---:B------:R-:W-:Y:S01]  /*4190*/  IMAD.WIDE R102, R215.reuse, 0x4, R102 ;  /* 0x00000004d7667825 */ /* 0x040fe200078e0266 */
[----:B------:R-:W-:Y:S01]  /*41a0*/  LEA R4, P0, R34, R244, 0x2 ;  /* 0x000000f422047211 */ /* 0x000fe200078010ff */
[----:B------:R-:W-:Y:S01]  /*41b0*/  LDGSTS.E [R214+0x10000], desc[UR16][R26.64], P4 ;  /* 0x100000001ad67fae */ /* 0x000fe2000a1a1010 */
[----:B------:R-:W-:Y:S01]  /*41c0*/  LOP3.LUT P6, RZ, R30, 0x1, RZ, 0xc0, !PT ;  /* 0x000000011eff7812 */ /* 0x000fe200078cc0ff */
[----:B------:R-:W-:Y:S01]  /*41d0*/  IMAD.WIDE R104, R215, 0x4, R104 ;  /* 0x00000004d7687825 */ /* 0x000fe200078e0268 */
[----:B-1----:R-:W-:Y:S01]  /*41e0*/  LOP3.LUT R33, R3, 0x40, RZ, 0x3c, !PT ;  /* 0x0000004003217812 */ /* 0x002fe200078e3cff */
[----:B------:R-:W-:Y:S01]  /*41f0*/  LDGSTS.E [R214+0x10400], desc[UR16][R24.64], P4 ;  /* 0x1040000018d67fae */ /* 0x000fe2000a1a1010 */
[----:B------:R-:W-:Y:S01]  /*4200*/  LEA.HI.X.SX32 R5, R34, R32, 0x2, P0 ;  /* 0x0000002022057211 */ /* 0x000fe200000f16ff */
[----:B------:R-:W-:Y:S01]  /*4210*/  IMAD.WIDE R106, R215, 0x4, R106 ;  /* 0x00000004d76a7825 */ /* 0x000fe200078e026a */
[----:B------:R-:W-:Y:S01]  /*4220*/  LEA R244, P0, R219, R244, 0x2 ;  /* 0x000000f4dbf47211 */ /* 0x000fe200078010ff */
[----:B------:R-:W-:Y:S01]  /*4230*/  LDGSTS.E [R214+0x10800], desc[UR16][R22.64], P4 ;  /* 0x1080000016d67fae */ /* 0x000fe2000a1a1010 */
[C---:B------:R-:W-:Y:S01]  /*4240*/  SHF.R.U64 R31, R2.reuse, 0x1e, RZ ;  /* 0x0000001e021f7819 */ /* 0x040fe200000012ff */
[----:B------:R-:W-:Y:S01]  /*4250*/  VIADD R213, R33, UR9 ;  /* 0x0000000921d57c36 */ /* 0x000fe20008000000 */
[----:B------:R-:W-:Y:S01]  /*4260*/  LEA.HI.X.SX32 R245, R219, R32, 0x2, P0 ;  /* 0x00000020dbf57211 */ /* 0x000fe200000f16ff */
[----:B------:R-:W-:Y:S01]  /*4270*/  LDGSTS.E [R214+0x10c00], desc[UR16][R20.64], P4 ;  /* 0x10c0000014d67fae */ /* 0x000fe2000a1a1010 */
[----:B------:R-:W-:Y:S01]  /*4280*/  LOP3.LUT P0, RZ, R31, 0x1, RZ, 0xc0, !PT ;  /* 0x000000011fff7812 */ /* 0x000fe2000780c0ff */
[C---:B------:R-:W-:Y:S01]  /*4290*/  IMAD.WIDE R108, R215.reuse, 0x4, R108 ;  /* 0x00000004d76c7825 */ /* 0x040fe200078e026c */
[C---:B------:R-:W-:Y:S01]  /*42a0*/  SHF.R.U64 R30, R2.reuse, 0x1d, RZ ;  /* 0x0000001d021e7819 */ /* 0x040fe200000012ff */
[----:B------:R-:W-:Y:S01]  /*42b0*/  LDGSTS.E [R214+0x11000], desc[UR16][R18.64], P4 ;  /* 0x1100000012d67fae */ /* 0x000fe2000a1a1010 */
[----:B------:R-:W-:Y:S01]  /*42c0*/  SHF.R.U64 R31, R2, 0x1c, RZ ;  /* 0x0000001c021f7819 */ /* 0x000fe200000012ff */
[----:B------:R-:W-:-:S02]  /*42d0*/  IMAD.WIDE R110, R215, 0x4, R110 ;  /* 0x00000004d76e7825 */ /* 0x000fc400078e026e */
[----:B------:R-:W-:Y:S02]  /*42e0*/  LDGSTS.E [R214+0x11400], desc[UR16][R16.64], P4 ;  /* 0x1140000010d67fae */ /* 0x000fe4000a1a1010 */
[C---:B------:R-:W-:Y:S02]  /*42f0*/  IMAD.WIDE R112, R215.reuse, 0x4, R112 ;  /* 0x00000004d7707825 */ /* 0x040fe400078e0270 */
[----:B------:R1:W-:Y:S02]  /*4300*/  LDGSTS.E [R214+0x11800], desc[UR16][R250.64], P4 ;  /* 0x11800000fad67fae */ /* 0x0003e4000a1a1010 */
[C---:B------:R-:W-:Y:S02]  /*4310*/  IMAD.WIDE R114, R215.reuse, 0x4, R114 ;  /* 0x00000004d7727825 */ /* 0x040fe400078e0272 */
[----:B------:R2:W-:Y:S02]  /*4320*/  LDGSTS.E [R214+0x11c00], desc[UR16][R246.64], P4 ;  /* 0x11c00000f6d67fae */ /* 0x0005e4000a1a1010 */
[----:B------:R-:W-:-:S02]  /*4330*/  IMAD.WIDE R116, R215, 0x4, R116 ;  /* 0x00000004d7747825 */ /* 0x000fc400078e0274 */
[----:B------:R-:W-:Y:S02]  /*4340*/  LDGSTS.E [R213+0x10200], desc[UR16][R14.64], P4 ;  /* 0x102000000ed57fae */ /* 0x000fe4000a1a1010 */
[C---:B------:R-:W-:Y:S02]  /*4350*/  IMAD.WIDE R118, R215.reuse, 0x4, R118 ;  /* 0x00000004d7767825 */ /* 0x040fe400078e0276 */
[----:B------:R-:W-:Y:S02]  /*4360*/  LDGSTS.E [R213+0x10600], desc[UR16][R12.64], P4 ;  /* 0x106000000cd57fae */ /* 0x000fe4000a1a1010 */
[C---:B------:R-:W-:Y:S02]  /*4370*/  IMAD.WIDE R120, R215.reuse, 0x4, R120 ;  /* 0x00000004d7787825 */ /* 0x040fe400078e0278 */
[----:B------:R-:W-:Y:S02]  /*4380*/  LDGSTS.E [R213+0x10a00], desc[UR16][R10.64], P4 ;  /* 0x10a000000ad57fae */ /* 0x000fe4000a1a1010 */
[----:B------:R-:W-:-:S02]  /*4390*/  IMAD.WIDE R122, R215, 0x4, R122 ;  /* 0x00000004d77a7825 */ /* 0x000fc400078e027a */
[----:B------:R-:W-:Y:S02]  /*43a0*/  LDGSTS.E [R213+0x10e00], desc[UR16][R8.64], P4 ;  /* 0x10e0000008d57fae */ /* 0x000fe4000a1a1010 */
[C---:B------:R-:W-:Y:S02]  /*43b0*/  IMAD.WIDE R124, R215.reuse, 0x4, R124 ;  /* 0x00000004d77c7825 */ /* 0x040fe400078e027c */
[----:B------:R-:W-:Y:S02]  /*43c0*/  LDGSTS.E [R213+0x11200], desc[UR16][R6.64], P4 ;  /* 0x1120000006d57fae */ /* 0x000fe4000a1a1010 */
[C---:B------:R-:W-:Y:S02]  /*43d0*/  IMAD.WIDE R126, R215.reuse, 0x4, R126 ;  /* 0x00000004d77e7825 */ /* 0x040fe400078e027e */
[----:B------:R-:W-:Y:S02]  /*43e0*/  LDGSTS.E [R213+0x11600], desc[UR16][R4.64], P4 ;  /* 0x1160000004d57fae */ /* 0x000fe4000a1a1010 */
[----:B------:R-:W-:-:S02]  /*43f0*/  IMAD.WIDE R128, R215, 0x4, R128 ;  /* 0x00000004d7807825 */ /* 0x000fc400078e0280 */
[----:B------:R1:W-:Y:S02]  /*4400*/  LDGSTS.E [R213+0x11a00], desc[UR16][R248.64], P4 ;  /* 0x11a00000f8d57fae */ /* 0x0003e4000a1a1010 */
[C---:B------:R-:W-:Y:S02]  /*4410*/  IMAD.WIDE R130, R215.reuse, 0x4, R130 ;  /* 0x00000004d7827825 */ /* 0x040fe400078e0282 */
[----:B------:R1:W-:Y:S01]  /*4420*/  LDGSTS.E [R213+0x11e00], desc[UR16][R244.64], P4 ;  /* 0x11e00000f4d57fae */ /* 0x0003e2000a1a1010 */
[----:B------:R-:W-:Y:S01]  /*4430*/  LOP3.LUT P4, RZ, R30, 0x1, RZ, 0xc0, !PT ;  /* 0x000000011eff7812 */ /* 0x000fe2000788c0ff */
[C---:B------:R-:W-:Y:S01]  /*4440*/  IMAD.WIDE R132, R215.reuse, 0x4, R132 ;  /* 0x00000004d7847825 */ /* 0x040fe200078e0284 */
[----:B------:R-:W-:Y:S01]  /*4450*/  SHF.R.U64 R30, R2, 0x1b, RZ ;  /* 0x0000001b021e7819 */ /* 0x000fe200000012ff */
[----:B------:R-:W0:Y:S02]  /*4460*/  LDGDEPBAR ;  /* 0x00000000000079af */ /* 0x000e240000000000 */
[C---:B------:R-:W-:Y:S01]  /*4470*/  IMAD.WIDE R134, R215.reuse, 0x4, R134 ;  /* 0x00000004d7867825 */ /* 0x040fe200078e0286 */
[----:B------:R-:W-:Y:S03]  /*4480*/  BAR.SYNC.DEFER_BLOCKING 0x0 ;  /* 0x0000000000007b1d */ /* 0x000fe60000010000 */
[----:B------:R-:W-:-:S04]  /*4490*/  IMAD.WIDE R168, R215, 0x4, R168 ;  /* 0x00000004d7a87825 */ /* 0x000fc800078e02a8 */
[----:B---3--:R-:W-:-:S04]  /*44a0*/  IMAD.WIDE R170, R215, 0x4, R170 ;  /* 0x00000004d7aa7825 */ /* 0x008fc800078e02aa */
[----:B----4-:R-:W-:-:S04]  /*44b0*/  IMAD.WIDE R172, R215, 0x4, R172 ;  /* 0x00000004d7ac7825 */ /* 0x010fc800078e02ac */
[----:B------:R-:W-:-:S04]  /*44c0*/  IMAD.WIDE R174, R215, 0x4, R174 ;  /* 0x00000004d7ae7825 */ /* 0x000fc800078e02ae */
[----:B------:R-:W-:-:S04]  /*44d0*/  IMAD.WIDE R176, R215, 0x4, R176 ;  /* 0x00000004d7b07825 */ /* 0x000fc800078e02b0 */
[C---:B-----5:R-:W-:Y:S01]  /*44e0*/  IMAD.WIDE R178, R215.reuse, 0x4, R178 ;  /* 0x00000004d7b27825 */ /* 0x060fe200078e02b2 */
[----:B------:R-:W-:Y:S01]  /*44f0*/  @!PT LDS RZ, [RZ] ;  /* 0x00000000fffff984 */ /* 0x000fe20000000800 */
[----:B------:R-:W-:Y:S01]  /*4500*/  @!PT LDS RZ, [RZ] ;  /* 0x00000000fffff984 */ /* 0x000fe20000000800 */
[----:B------:R-:W-:Y:S01]  /*4510*/  @!PT LDS RZ, [RZ] ;  /* 0x00000000fffff984 */ /* 0x000fe20000000800 */
[----:B------:R-:W-:Y:S03]  /*4520*/  LDGSTS.E [R217+0x8000], desc[UR16][R242.64], P6 ;  /* 0x08000000f2d97fae */ /* 0x000fe6000b1a1010 */
[----:B------:R-:W-:Y:S01]  /*4530*/  IMAD.WIDE R180, R215, 0x4, R180 ;  /* 0x00000004d7b47825 */ /* 0x000fe200078e02b4 */
[----:B------:R-:W-:Y:S01]  /*4540*/  LDGSTS.E [R217+0x8200], desc[UR16][R240.64], P6 ;  /* 0x08200000f0d97fae */ /* 0x000fe2000b1a1010 */
[----:B------:R-:W-:Y:S02]  /*4550*/  LOP3.LUT P6, RZ, R31, 0x1, RZ, 0xc0, !PT ;  /* 0x000000011fff7812 */ /* 0x000fe400078cc0ff */
[C---:B------:R-:W-:Y:S01]  /*4560*/  IMAD.WIDE R182, R215.reuse, 0x4, R182 ;  /* 0x00000004d7b67825 */ /* 0x040fe200078e02b6 */
[----:B------:R-:W-:Y:S01]  /*4570*/  SHF.R.U64 R31, R2, 0x1a, RZ ;  /* 0x0000001a021f7819 */ /* 0x000fe200000012ff */
[----:B------:R-:W-:Y:S02]  /*4580*/  LDGSTS.E [R217+0x8400], desc[UR16][R238.64], P0 ;  /* 0x08400000eed97fae */ /* 0x000fe400081a1010 */
[----:B------:R-:W-:-:S02]  /*4590*/  IMAD.WIDE R184, R215, 0x4, R184 ;  /* 0x00000004d7b87825 */ /* 0x000fc400078e02b8 */
[----:B------:R-:W-:Y:S01]  /*45a0*/  LDGSTS.E [R217+0x8600], desc[UR16][R236.64], P0 ;  /* 0x08600000ecd97fae */ /* 0x000fe200081a1010 */
[----:B------:R-:W-:Y:S01]  /*45b0*/  LOP3.LUT P0, RZ, R30, 0x1, RZ, 0xc0, !PT ;  /* 0x000000011eff7812 */ /* 0x000fe2000780c0ff */
[C---:B------:R-:W-:Y:S01]  /*45c0*/  IMAD.WIDE R186, R215.reuse, 0x4, R186 ;  /* 0x00000004d7ba7825 */ /* 0x040fe200078e02ba */
[C---:B------:R-:W-:Y:S01]  /*45d0*/  SHF.R.U64 R30, R2.reuse, 0x19, RZ ;  /* 0x00000019021e7819 */ /* 0x040fe200000012ff */
[----:B------:R-:W-:Y:S02]  /*45e0*/  LDGSTS.E [R217+0x8800], desc[UR16][R234.64], P4 ;  /* 0x08800000ead97fae */ /* 0x000fe4000a1a1010 */
[----:B------:R-:W-:Y:S02]  /*45f0*/  IMAD.WIDE R188, R215, 0x4, R188 ;  /* 0x00000004d7bc7825 */ /* 0x000fe400078e02bc */
[----:B------:R-:W-:Y:S01]  /*4600*/  LDGSTS.E [R217+0x8a00], desc[UR16][R232.64], P4 ;  /* 0x08a00000e8d97fae */ /* 0x000fe2000a1a1010 */
[----:B------:R-:W-:Y:S01]  /*4610*/  LOP3.LUT P4, RZ, R31, 0x1, RZ, 0xc0, !PT ;  /* 0x000000011fff7812 */ /* 0x000fe2000788c0ff */
        /* <DEDUP_REMOVED lines=18> */
[----:B------:R-:W-:Y:S01]  /*4740*/  IMAD.WIDE R200, R215, 0x4, R200 ;  /* 0x00000004d7c87825 */ /* 0x000fe200078e02c8 */
[C---:B------:R-:W-:Y:S01]  /*4750*/  SHF.R.U64 R30, R2.reuse, 0x15, RZ ;  /* 0x00000015021e7819 */ /* 0x040fe200000012ff */
[----:B------:R-:W-:Y:S02]  /*4760*/  LDGSTS.E [R217+0x9800], desc[UR16][R72.64], P6 ;  /* 0x0980000048d97fae */ /* 0x000fe4000b1a1010 */
[----:B------:R-:W-:Y:S02]  /*4770*/  IMAD.SHL.U32 R75, R75, 0x20, RZ ;  /* 0x000000204b4b7824 */ /* 0x000fe400078e00ff */
        /* <DEDUP_REMOVED lines=29> */
[----:B-1----:R-:W-:-:S02]  /*4950*/  IMAD.WIDE R250, R75, 0x4, R250 ;  /* 0x000000044bfa7825 */ /* 0x002fc400078e02fa */
[----:B------:R-:W-:Y:S01]  /*4960*/  LDGSTS.E [R217+0xae00], desc[UR16][R96.64], P4 ;  /* 0x0ae0000060d97fae */ /* 0x000fe2000a1a1010 */
[----:B------:R-:W-:Y:S01]  /*4970*/  LOP3.LUT P4, RZ, R30, 0x1, RZ, 0xc0, !PT ;  /* 0x000000011eff7812 */ /* 0x000fe2000788c0ff */
[C---:B--2---:R-:W-:Y:S01]  /*4980*/  IMAD.WIDE R246, R75.reuse, 0x4, R246 ;  /* 0x000000044bf67825 */ /* 0x044fe200078e02f6 */
        /* <DEDUP_REMOVED lines=25> */
[----:B------:R-:W-:Y:S04]  /*4b20*/  LDGSTS.E [R217+0xc000], desc[UR16][R114.64], P0 ;  /* 0x0c00000072d97fae */ /* 0x000fe800081a1010 */
[----:B------:R-:W-:Y:S01]  /*4b30*/  LDGSTS.E [R217+0xc200], desc[UR16][R116.64], P0 ;  /* 0x0c20000074d97fae */ /* 0x000fe200081a1010 */
[----:B------:R-:W-:Y:S02]  /*4b40*/  LOP3.LUT P0, RZ, R31, 0x1, RZ, 0xc0, !PT ;  /* 0x000000011fff7812 */ /* 0x000fe4000780c0ff */
[----:B------:R-:W-:Y:S01]  /*4b50*/  SHF.R.U64 R31, R2, 0xa, RZ ;  /* 0x0000000a021f7819 */ /* 0x000fe200000012ff */
[----:B------:R-:W-:Y:S04]  /*4b60*/  LDGSTS.E [R217+0xc400], desc[UR16][R118.64], P4 ;  /* 0x0c40000076d97fae */ /* 0x000fe8000a1a1010 */
[----:B------:R-:W-:Y:S01]  /*4b70*/  LDGSTS.E [R217+0xc600], desc[UR16][R120.64], P4 ;  /* 0x0c60000078d97fae */ /* 0x000fe2000a1a1010 */
[----:B------:R-:W-:-:S02]  /*4b80*/  LOP3.LUT P4, RZ, R30, 0x1, RZ, 0xc0, !PT ;  /* 0x000000011eff7812 */ /* 0x000fc4000788c0ff */
        /* <DEDUP_REMOVED lines=24> */
[----:B------:R-:W-:Y:S01]  /*4d10*/  SHF.R.U64 R30, R2, 0x3, RZ ;  /* 0x00000003021e7819 */ /* 0x000fe200000012ff */
[----:B------:R-:W-:Y:S04]  /*4d20*/  LDGSTS.E [R217+0xe000], desc[UR16][R178.64], P6 ;  /* 0x0e000000b2d97fae */ /* 0x000fe8000b1a1010 */
[----:B------:R-:W-:Y:S01]  /*4d30*/  LDGSTS.E [R217+0xe200], desc[UR16][R180.64], P6 ;  /* 0x0e200000b4d97fae */ /* 0x000fe2000b1a1010 */
[----:B------:R-:W-:-:S03]  /*4d40*/  LOP3.LUT P6, RZ, R31, 0x1, RZ, 0xc0, !PT ;  /* 0x000000011fff7812 */ /* 0x000fc600078cc0ff */
[----:B------:R-:W-:Y:S04]  /*4d50*/  LDGSTS.E [R217+0xe400], desc[UR16][R182.64], P0 ;  /* 0x0e400000b6d97fae */ /* 0x000fe800081a1010 */
[----:B------:R-:W-:Y:S01]  /*4d60*/  LDGSTS.E [R217+0xe600], desc[UR16][R184.64], P0 ;  /* 0x0e600000b8d97fae */ /* 0x000fe200081a1010 */
[----:B------:R-:W-:Y:S02]  /*4d70*/  LOP3.LUT P0, RZ, R30, 0x1, RZ, 0xc0, !PT ;  /* 0x000000011eff7812 */ /* 0x000fe4000780c0ff */
[C---:B------:R-:W-:Y:S01]  /*4d80*/  SHF.R.U64 R30, R2.reuse, 0x2, RZ ;  /* 0x00000002021e7819 */ /* 0x040fe200000012ff */
[----:B------:R-:W-:Y:S01]  /*4d90*/  LDGSTS.E [R217+0xe800], desc[UR16][R186.64], P4 ;  /* 0x0e800000bad97fae */ /* 0x000fe2000a1a1010 */
[----:B------:R-:W-:-:S03]  /*4da0*/  SHF.R.U64 R2, R2, 0x1, RZ ;  /* 0x0000000102027819 */ /* 0x000fc600000012ff */
[----:B------:R-:W-:Y:S01]  /*4db0*/  LDGSTS.E [R217+0xea00], desc[UR16][R188.64], P4 ;  /* 0x0ea00000bcd97fae */ /* 0x000fe2000a1a1010 */
[----:B------:R-:W-:-:S03]  /*4dc0*/  LOP3.LUT P4, RZ, R30, 0x1, RZ, 0xc0, !PT ;  /* 0x000000011eff7812 */ /* 0x000fc6000788c0ff */
[----:B------:R-:W-:Y:S04]  /*4dd0*/  LDGSTS.E [R217+0xec00], desc[UR16][R190.64], P6 ;  /* 0x0ec00000bed97fae */ /* 0x000fe8000b1a1010 */
[----:B------:R-:W-:Y:S01]  /*4de0*/  LDGSTS.E [R217+0xee00], desc[UR16][R192.64], P6 ;  /* 0x0ee00000c0d97fae */ /* 0x000fe2000b1a1010 */
[----:B------:R-:W-:Y:S01]  /*4df0*/  LOP3.LUT P6, RZ, R2, 0x1, RZ, 0xc0, !PT ;  /* 0x0000000102ff7812 */ /* 0x000fe200078cc0ff */
[C---:B------:R-:W-:Y:S02]  /*4e00*/  IMAD.SHL.U32 R2, R28.reuse, 0x40, RZ ;  /* 0x000000401c027824 */ /* 0x040fe400078e00ff */
[----:B------:R-:W-:Y:S01]  /*4e10*/  LDGSTS.E [R217+0xf000], desc[UR16][R194.64], P0 ;  /* 0x0f000000c2d97fae */ /* 0x000fe200081a1010 */
[----:B------:R-:W-:Y:S02]  /*4e20*/  IMAD.SHL.U32 R28, R28, 0x10, RZ ;  /* 0x000000101c1c7824 */ /* 0x000fe400078e00ff */
[----:B------:R-:W-:Y:S01]  /*4e30*/  LOP3.LUT R2, R2, 0x600, RZ, 0xc0, !PT ;  /* 0x0000060002027812 */ /* 0x000fe200078ec0ff */
[----:B------:R-:W-:Y:S02]  /*4e40*/  LDGSTS.E [R217+0xf200], desc[UR16][R204.64], P0 ;  /* 0x0f200000ccd97fae */ /* 0x000fe400081a1010 */
[----:B------:R-:W-:-:S02]  /*4e50*/  LOP3.LUT R28, R28, 0x70, RZ, 0xc0, !PT ;  /* 0x000000701c1c7812 */ /* 0x000fc400078ec0ff */
[----:B------:R-:W-:Y:S01]  /*4e60*/  LDGSTS.E [R217+0xf400], desc[UR16][R196.64], P4 ;  /* 0x0f400000c4d97fae */ /* 0x000fe2000a1a1010 */
[----:B------:R-:W-:-:S03]  /*4e70*/  IMAD R29, R29, 0x4, R2 ;  /* 0x000000041d1d7824 */ /* 0x000fc600078e0202 */
[----:B------:R-:W-:Y:S01]  /*4e80*/  LDGSTS.E [R217+0xf600], desc[UR16][R206.64], P4 ;  /* 0x0f600000ced97fae */ /* 0x000fe2000a1a1010 */
[----:B------:R-:W-:-:S03]  /*4e90*/  IMAD.IADD R2, R28, 0x1, R29 ;  /* 0x000000011c027824 */ /* 0x000fc600078e021d */
[----:B------:R-:W-:Y:S04]  /*4ea0*/  LDGSTS.E [R217+0xf800], desc[UR16][R200.64], P6 ;  /* 0x0f800000c8d97fae */ /* 0x000fe8000b1a1010 */
[----:B------:R-:W-:Y:S04]  /*4eb0*/  LDGSTS.E [R217+0xfa00], desc[UR16][R208.64], P6 ;  /* 0x0fa00000d0d97fae */ /* 0x000fe8000b1a1010 */
[----:B------:R-:W-:Y:S04]  /*4ec0*/  LDGSTS.E [R217+0xfc00], desc[UR16][R202.64], !P5 ;  /* 0x0fc00000cad97fae */ /* 0x000fe8000e9a1010 */
[----:B------:R-:W-:Y:S04]  /*4ed0*/  LDGSTS.E [R217+0xfe00], desc[UR16][R210.64], !P5 ;  /* 0x0fe00000d2d97fae */ /* 0x000fe8000e9a1010 */
[----:B------:R-:W0:Y:S04]  /*4ee0*/  LDGDEPBAR ;  /* 0x00000000000079af */ /* 0x000e280000000000 */
[----:B------:R-:W-:Y:S04]  /*4ef0*/  LDGSTS.E [R214+0x12000], desc[UR16][R54.64], P2 ;  /* 0x1200000036d67fae */ /* 0x000fe800091a1010 */
        /* <DEDUP_REMOVED lines=10> */
[----:B------:R1:W-:Y:S04]  /*4fa0*/  LDGSTS.E [R213+0x12e00], desc[UR16][R36.64], P2 ;  /* 0x12e0000024d57fae */ /* 0x0003e800091a1010 */
[----:B------:R2:W-:Y:S04]  /*4fb0*/  LDGSTS.E [R213+0x13200], desc[UR16][R34.64], P2 ;  /* 0x1320000022d57fae */ /* 0x0005e800091a1010 */
[----:B------:R2:W-:Y:S04]  /*4fc0*/  LDGSTS.E [R213+0x13600], desc[UR16][R32.64], P2 ;  /* 0x1360000020d57fae */ /* 0x0005e800091a1010 */
[----:B------:R2:W-:Y:S04]  /*4fd0*/  LDGSTS.E [R213+0x13a00], desc[UR16][R248.64], P2 ;  /* 0x13a00000f8d57fae */ /* 0x0005e800091a1010 */
[----:B------:R2:W-:Y:S04]  /*4fe0*/  LDGSTS.E [R213+0x13e00], desc[UR16][R244.64], P2 ;  /* 0x13e00000f4d57fae */ /* 0x0005e800091a1010 */
[----:B------:R-:W0:Y:S04]  /*4ff0*/  LDGDEPBAR ;  /* 0x00000000000079af */ /* 0x000e280000000000 */
[----:B------:R2:W-:Y:S04]  /*5000*/  STL.64 [R1+0x58], R54 ;  /* 0x0000583601007387 */ /* 0x0005e80000100a00 */
[----:B------:R2:W-:Y:S04]  /*5010*/  STL.64 [R1+0x48], R52 ;  /* 0x0000483401007387 */ /* 0x0005e80000100a00 */
[----:B------:R2:W-:Y:S04]  /*5020*/  STL.64 [R1+0x38], R50 ;  /* 0x0000383201007387 */ /* 0x0005e80000100a00 */
[----:B------:R2:W-:Y:S04]  /*5030*/  STL.64 [R1+0x28], R48 ;  /* 0x0000283001007387 */ /* 0x0005e80000100a00 */
[----:B------:R2:W-:Y:S01]  /*5040*/  STL.64 [R1+0x18], R46 ;  /* 0x0000182e01007387 */ /* 0x0005e20000100a00 */
[----:B------:R-:W-:-:S04]  /*5050*/  DEPBAR.LE SB0, 0x2 ;  /* 0x000080800000791a */ /* 0x000fc80000000000 */
[----:B------:R-:W-:Y:S06]  /*5060*/  BAR.SYNC.DEFER_BLOCKING 0x0 ;  /* 0x0000000000007b1d */ /* 0x000fec0000010000 */
[----:B------:R2:W-:Y:S04]  /*5070*/  STL.64 [R1+0x8], R44 ;  /* 0x0000082c01007387 */ /* 0x0005e80000100a00 */
[----:B------:R2:W-:Y:S04]  /*5080*/  STL.64 [R1+0x50], R42 ;  /* 0x0000502a01007387 */ /* 0x0005e80000100a00 */
[----:B------:R2:W-:Y:S04]  /*5090*/  STL.64 [R1+0x40], R40 ;  /* 0x0000402801007387 */ /* 0x0005e80000100a00 */
[----:B------:R2:W-:Y:S04]  /*50a0*/  STL.64 [R1+0x30], R38 ;  /* 0x0000302601007387 */ /* 0x0005e80000100a00 */
[----:B------:R2:W-:Y:S04]  /*50b0*/  STL.64 [R1+0x20], R36 ;  /* 0x0000202401007387 */ /* 0x0005e80000100a00 */
[----:B------:R2:W-:Y:S04]  /*50c0*/  STL.64 [R1+0x10], R34 ;  /* 0x0000102201007387 */ /* 0x0005e80000100a00 */
[----:B------:R2:W-:Y:S04]  /*50d0*/  STL.64 [R1], R32 ;  /* 0x0000002001007387 */ /* 0x0005e80000100a00 */
[----:B-1----:R2:W1:Y:S04]  /*50e0*/  LDSM.16.M88.4 R36, [R2+UR9] ;  /* 0x000000090224783b */ /* 0x0024680008000200 */
[----:B------:R2:W3:Y:S04]  /*50f0*/  LDSM.16.M88.4 R40, [R2+UR9+0x800] ;  /* 0x000800090228783b */ /* 0x0004e80008000200 */
[----:B------:R2:W4:Y:S04]  /*5100*/  LDSM.16.M88.4 R164, [R2+UR9+0x1000] ;  /* 0x0010000902a4783b */ /* 0x0005280008000200 */
[----:B------:R2:W1:Y:S04]  /*5110*/  LDSM.16.M88.4 R44, [R2+UR9+0x1800] ;  /* 0x00180009022c783b */ /* 0x0004680008000200 */
        /* <DEDUP_REMOVED lines=11> */
[----:B------:R2:W1:Y:S01]  /*51d0*/  LDSM.16.M88.4 R136, [R2+UR9+0x7800] ;  /* 0x007800090288783b */ /* 0x0004620008000200 */
[----:B---34-:R-:W-:Y:S05]  /*51e0*/  @!P3 BRA `(.L_x_12) ;  /* 0x000000040004b947 */ /* 0x018fea0003800000 */
[----:B-1----:R-:W-:Y:S01]  /*51f0*/  IMAD.MOV.U32 R4, RZ, RZ, R36 ;  /* 0x000000ffff047224 */ /* 0x002fe200078e0024 */
[----:B------:R-:W-:Y:S01]  /*5200*/  MOV R7, R42 ;  /* 0x0000002a00077202 */ /* 0x000fe20000000f00 */
[----:B--2---:R-:W-:Y:S01]  /*5210*/  IMAD.MOV.U32 R36, RZ, RZ, R37 ;  /* 0x000000ffff247224 */ /* 0x004fe200078e0025 */
[----:B------:R-:W-:Y:S01]  /*5220*/  MOV R23, R58 ;  /* 0x0000003a00177202 */ /* 0x000fe20000000f00 */
[----:B------:R-:W-:Y:S01]  /*5230*/  IMAD.MOV.U32 R37, RZ, RZ, R39 ;  /* 0x000000ffff257224 */ /* 0x000fe200078e0027 */
[----:B------:R-:W-:Y:S01]  /*5240*/  MOV R39, R43 ;  /* 0x0000002b00277202 */ /* 0x000fe20000000f00 */
[----:B------:R-:W-:Y:S02]  /*5250*/  IMAD.MOV.U32 R43, RZ, RZ, R47 ;  /* 0x000000ffff2b7224 */ /* 0x000fe400078e002f */
[----:B------:R-:W-:Y:S02]  /*5260*/  IMAD.MOV.U32 R47, RZ, RZ, R51 ;  /* 0x000000ffff2f7224 */ /* 0x000fe400078e0033 */
[----:B------:R-:W-:Y:S01]  /*5270*/  IMAD.MOV.U32 R51, RZ, RZ, R55 ;  /* 0x000000ffff337224 */ /* 0x000fe200078e0037 */
[----:B------:R-:W-:Y:S01]  /*5280*/  MOV R55, R59 ;  /* 0x0000003b00377202 */ /* 0x000fe20000000f00 */
[----:B------:R-:W-:-:S02]  /*5290*/  IMAD.MOV.U32 R5, RZ, RZ, R38 ;  /* 0x000000ffff057224 */ /* 0x000fc400078e0026 */
[----:B------:R-:W-:Y:S02]  /*52a0*/  IMAD.MOV.U32 R11, RZ, RZ, R46 ;  /* 0x000000ffff0b7224 */ /* 0x000fe400078e002e */
[----:B------:R-:W-:Y:S02]  /*52b0*/  IMAD.MOV.U32 R15, RZ, RZ, R50 ;  /* 0x000000ffff0f7224 */ /* 0x000fe400078e0032 */
[----:B------:R-:W-:Y:S02]  /*52c0*/  IMAD.MOV.U32 R19, RZ, RZ, R54 ;  /* 0x000000ffff137224 */ /* 0x000fe400078e0036 */
[----:B------:R-:W-:Y:S02]  /*52d0*/  IMAD.MOV.U32 R27, RZ, RZ, R62 ;  /* 0x000000ffff1b7224 */ /* 0x000fe400078e003e */
[----:B------:R-:W-:Y:S02]  /*52e0*/  IMAD.MOV.U32 R59, RZ, RZ, R63 ;  /* 0x000000ffff3b7224 */ /* 0x000fe400078e003f */
        /* <DEDUP_REMOVED lines=47> */
[----:B------:R-:W-:-:S04]  /*55e0*/  IMAD.MOV.U32 R67, RZ, RZ, R139 ;  /* 0x000000ffff437224 */ /* 0x000fc800078e008b */
[----:B------:R3:W-:Y:S03]  /*55f0*/  STTM.x64 tmem[UR10+0x100], R4 ;  /* 0x00010004000079ed */ /* 0x0007e6000834000a */
.L_x_12:
[----:B------:R-:W-:Y:S01]  /*5600*/  LOP3.LUT P0, RZ, R69, UR8, RZ, 0xfc, !PT ;  /* 0x0000000845ff7c12 */ /* 0x000fe2000f80fcff */
[----:B------:R-:W-:Y:S01]  /*5610*/  IMAD.SHL.U32 R69, R215, 0x4, RZ ;  /* 0x00000004d7457824 */ /* 0x000fe200078e00ff */
[----:B-123--:R-:W-:Y:S01]  /*5620*/  SHF.R.S32.HI R48, RZ, 0x1f, R215 ;  /* 0x0000001fff307819 */ /* 0x00efe200000114d7 */
[C---:B------:R-:W-:Y:S01]  /*5630*/  VIADD R4, R71.reuse, 0xffffffbf ;  /* 0xffffffbf47047836 */ /* 0x040fe20000000000 */
[----:B------:R-:W1:Y:S01]  /*5640*/  FENCE.VIEW.ASYNC.T ;  /* 0x00000000000073c6 */ /* 0x000e620000000200 */
[----:B------:R-:W-:Y:S01]  /*5650*/  VIADD R5, R71, 0xffffffbe ;  /* 0xffffffbe47057836 */ /* 0x000fe20000000000 */
[----:B------:R-:W-:Y:S01]  /*5660*/  SHF.L.U64.HI R70, R215, 0x2, R48 ;  /* 0x00000002d7467819 */ /* 0x000fe20000010230 */
[----:B-1----:R-:W-:Y:S01]  /*5670*/  BAR.SYNC.DEFER_BLOCKING 0x0 ;  /* 0x0000000000007b1d */ /* 0x002fe20000010000 */
[-C--:B------:R-:W-:Y:S01]  /*5680*/  IADD3 R8, P6, PT, R238, R69.reuse, RZ ;  /* 0x00000045ee087210 */ /* 0x080fe20007fde0ff */
[----:B------:R-:W-:Y:S01]  /*5690*/  VIADD R47, R71, 0xffffffbd ;  /* 0xffffffbd472f7836 */ /* 0x000fe20000000000 */
[-C--:B------:R-:W-:Y:S01]  /*56a0*/  IADD3 R6, P4, PT, R240, R69.reuse, RZ ;  /* 0x00000045f0067210 */ /* 0x080fe20007f9e0ff */
[----:B------:R-:W-:Y:S01]  /*56b0*/  UIADD3 UR19, UPT, UPT, UR18, 0x100, URZ ;  /* 0x0000010012137890 */ /* 0x000fe2000fffe0ff */
[----:B------:R-:W-:Y:S01]  /*56c0*/  ISETP.GE.U32.AND P2, PT, R4, 0x7fffffa0, PT ;  /* 0x7fffffa00400780c */ /* 0x000fe20003f46070 */
[--C-:B------:R-:W-:Y:S01]  /*56d0*/  IMAD.X R9, R239, 0x1, R70.reuse, P6 ;  /* 0x00000001ef097824 */ /* 0x100fe200030e0646 */
[-C--:B------:R-:W-:Y:S01]  /*56e0*/  IADD3 R4, P5, PT, R242, R69.reuse, RZ ;  /* 0x00000045f2047210 */ /* 0x080fe20007fbe0ff */
[----:B------:R-:W-:Y:S01]  /*56f0*/  IMAD.X R7, R241, 0x1, R70, P4 ;  /* 0x00000001f1077824 */ /* 0x000fe200020e0646 */
[----:B------:R-:W-:-:S02]  /*5700*/  IADD3 R16, P6, PT, R236, R69, RZ ;  /* 0x00000045ec107210 */ /* 0x000fc40007fde0ff */
[-C--:B------:R-:W-:Y:S02]  /*5710*/  IADD3 R12, P4, PT, R230, R69.reuse, RZ ;  /* 0x00000045e60c7210 */ /* 0x080fe40007f9e0ff */
[----:B------:R-:W-:Y:S01]  /*5720*/  ISETP.GE.U32.AND P3, PT, R5, 0x7fffff9f, PT ;  /* 0x7fffff9f0500780c */ /* 0x000fe20003f66070 */
[--C-:B------:R-:W-:Y:S01]  /*5730*/  IMAD.X R17, R237, 0x1, R70.reuse, P6 ;  /* 0x00000001ed117824 */ /* 0x100fe200030e0646 */
[----:B------:R-:W-:Y:S01]  /*5740*/  IADD3.X R5, PT, PT, R243, R70, RZ, P5, !PT ;  /* 0x00000046f3057210 */ /* 0x000fe20002ffe4ff */
[--C-:B------:R-:W-:Y:S01]  /*5750*/  IMAD.X R13, R231, 0x1, R70.reuse, P4 ;  /* 0x00000001e70d7824 */ /* 0x100fe200020e0646 */
[-C--:B------:R-:W-:Y:S01]  /*5760*/  IADD3 R10, P5, PT, R234, R69.reuse, RZ ;  /* 0x00000045ea0a7210 */ /* 0x080fe20007fbe0ff */
[----:B------:R-:W-:Y:S01]  /*5770*/  VIADD R243, R71, 0x1f ;  /* 0x0000001f47f37836 */ /* 0x000fe20000000000 */
[-C--:B------:R-:W-:Y:S02]  /*5780*/  IADD3 R20, P6, PT, R222, R69.reuse, RZ ;  /* 0x00000045de147210 */ /* 0x080fe40007fde0ff */
[-C--:B------:R-:W-:Y:S01]  /*5790*/  IADD3 R18, P4, PT, R232, R69.reuse, RZ ;  /* 0x00000045e8127210 */ /* 0x080fe20007f9e0ff */
[--C-:B------:R-:W-:Y:S01]  /*57a0*/  IMAD.X R11, R235, 0x1, R70.reuse, P5 ;  /* 0x00000001eb0b7824 */ /* 0x100fe200028e0646 */
        /* <DEDUP_REMOVED lines=20> */
[----:B------:R-:W-:Y:S01]  /*58f0*/  ISETP.LT.OR P6, PT, R243, 0x20, P0 ;  /* 0x00000020f300780c */ /* 0x000fe200007c1670 */
[----:B------:R-:W-:Y:S01]  /*5900*/  IMAD.X R35, R77, 0x1, R70, P4 ;  /* 0x000000014d237824 */ /* 0x000fe200020e0646 */
[----:B------:R-:W-:Y:S01]  /*5910*/  IADD3 R40, P4, PT, R80, R69, RZ ;  /* 0x0000004550287210 */ /* 0x000fe20007f9e0ff */
[----:B------:R-:W-:Y:S01]  /*5920*/  @!PT LDS RZ, [RZ] ;  /* 0x00000000fffff984 */ /* 0x000fe20000000800 */
[----:B------:R-:W-:Y:S01]  /*5930*/  @!PT LDS RZ, [RZ] ;  /* 0x00000000fffff984 */ /* 0x000fe20000000800 */
[----:B------:R-:W-:Y:S01]  /*5940*/  @!PT LDS RZ, [RZ] ;  /* 0x00000000fffff984 */ /* 0x000fe20000000800 */
[----:B------:R-:W-:Y:S01]  /*5950*/  @!PT LDS RZ, [RZ] ;  /* 0x00000000fffff984 */ /* 0x000fe20000000800 */
[----:B------:R-:W-:-:S00]  /*5960*/  MEMBAR.ALL.CTA ;  /* 0x0000000000007992 */ /* 0x000fc00000008000 */
[----:B------:R-:W-:Y:S06]  /*5970*/  MEMBAR.ALL.GPU ;  /* 0x0000000000007992 */ /* 0x000fec000000a000 */
[----:B------:R-:W-:-:S00]  /*5980*/  ERRBAR ;  /* 0x00000000000079ab */ /* 0x000fc00000000000 */
[----:B------:R-:W-:Y:S08]  /*5990*/  CGAERRBAR ;  /* 0x00000000000075ab */ /* 0x000ff00000000000 */
[----:B------:R-:W-:Y:S01]  /*59a0*/  UCGABAR_ARV ;  /* 0x00000000000079c7 */ /* 0x000fe20008000000 */
[----:B------:R-:W-:Y:S02]  /*59b0*/  IADD3.X R37, PT, PT, R87, R70, RZ, P5, !PT ;  /* 0x0000004657257210 */ /* 0x000fe40002ffe4ff */
[-C--:B------:R-:W-:Y:S01]  /*59c0*/  IADD3 R42, P5, PT, R84, R69.reuse, RZ ;  /* 0x00000045542a7210 */ /* 0x080fe20007fbe0ff */
[--C-:B------:R-:W-:Y:S01]  /*59d0*/  IMAD.X R41, R81, 0x1, R70.reuse, P4 ;  /* 0x0000000151297824 */ /* 0x100fe200020e0646 */
[-C--:B------:R-:W-:Y:S01]  /*59e0*/  IADD3 R44, P4, PT, R88, R69.reuse, RZ ;  /* 0x00000045582c7210 */ /* 0x080fe20007f9e0ff */
[----:B------:R-:W-:Y:S01]  /*59f0*/  UCGABAR_WAIT ;  /* 0x0000000000007dc7 */ /* 0x000fe20008000000 */
[----:B------:R-:W-:Y:S01]  /*5a00*/  CCTL.IVALL ;  /* 0x00000000ff00798f */ /* 0x000fe20002000000 */
[--C-:B------:R-:W-:Y:S01]  /*5a10*/  IMAD.X R43, R85, 0x1, R70.reuse, P5 ;  /* 0x00000001552b7824 */ /* 0x100fe200028e0646 */
[----:B------:R-:W-:Y:S01]  /*5a20*/  IADD3 R46, P5, PT, R92, R69, RZ ;  /* 0x000000455c2e7210 */ /* 0x000fe20007fbe0ff */
[----:B------:R-:W-:Y:S01]  /*5a30*/  IMAD.X R45, R89, 0x1, R70, P4 ;  /* 0x00000001592d7824 */ /* 0x000fe200020e0646 */
[----:B------:R-:W-:-:S03]  /*5a40*/  ISETP.GE.U32.AND P4, PT, R47, 0x7fffff9e, PT ;  /* 0x7fffff9e2f00780c */ /* 0x000fc60003f86070 */
[----:B------:R-:W-:Y:S01]  /*5a50*/  IMAD.X R47, R93, 0x1, R70, P5 ;  /* 0x000000015d2f7824 */ /* 0x000fe200028e0646 */
[----:B------:R-:W-:Y:S09]  /*5a60*/  @P6 BRA `(.L_x_13) ;  /* 0x0000000000bc6947 */ /* 0x000ff20003800000 */
[----:B------:R-:W-:Y:S01]  /*5a70*/  UIADD3 UR5, UPT, UPT, UR9, 0x10000, URZ ;  /* 0x0001000009057890 */ /* 0x000fe2000fffe0ff */
[----:B------:R-:W-:Y:S01]  /*5a80*/  UMOV UR4, URZ ;  /* 0x000000ff00047c82 */ /* 0x000fe20008000000 */
[----:B------:R-:W-:Y:S02]  /*5a90*/  UIADD3 UR8, UPT, UPT, UR18, 0x108, URZ ;  /* 0x0000010812087890 */ /* 0x000fe4000fffe0ff */
[----:B------:R-:W-:Y:S02]  /*5aa0*/  USHF.R.U32.HI UR5, URZ, 0x4, UR5 ;  /* 0x00000004ff057899 */ /* 0x000fe40008011605 */
[----:B------:R-:W-:Y:S02]  /*5ab0*/  UIADD3 UR12, UPT, UPT, UR18, 0x110, URZ ;  /* 0x00000110120c7890 */ /* 0x000fe4000fffe0ff */
[----:B------:R-:W-:Y:S02]  /*5ac0*/  USGXT.U32 UR6, UR5, 0xe ;  /* 0x0000000e0506789a */ /* 0x000fe40008000000 */
[----:B------:R-:W-:-:S02]  /*5ad0*/  UIADD3 UR13, UPT, UPT, UR18, 0x118, URZ ;  /* 0x00000118120d7890 */ /* 0x000fc4000fffe0ff */
[----:B------:R-:W-:Y:S02]  /*5ae0*/  UIADD3 UR26, UP1, UPT, UR6, 0x2, URZ ;  /* 0x00000002061a7890 */ /* 0x000fe4000ff3e0ff */
[----:B------:R-:W-:Y:S02]  /*5af0*/  UIADD3 UR20, UPT, UPT, UR18, 0x80, URZ ;  /* 0x0000008012147890 */ /* 0x000fe4000fffe0ff */
[----:B------:R-:W-:Y:S02]  /*5b00*/  UIADD3.X UR27, UPT, UPT, UR4, 0x40004040, URZ, UP1, !UPT ;  /* 0x40004040041b7890 */ /* 0x000fe40008ffe4ff */
[----:B------:R-:W-:Y:S02]  /*5b10*/  UIADD3 UR21, UPT, UPT, UR18, 0x120, URZ ;  /* 0x0000012012157890 */ /* 0x000fe4000fffe0ff */
[----:B------:R-:W-:Y:S02]  /*5b20*/  UIADD3.64 UR4, UPT, UPT, UR26, 0x2, URZ ;  /* 0x000000021a047897 */ /* 0x000fe4000fffe0ff */
[----:B------:R-:W-:-:S02]  /*5b30*/  UIADD3.64 UR14, UPT, UPT, UR26, 0x4, URZ ;  /* 0x000000041a0e7897 */ /* 0x000fc4000fffe0ff */
[----:B------:R-:W-:Y:S02]  /*5b40*/  UIADD3 UR25, UPT, UPT, UR18, 0x80, URZ ;  /* 0x0000008012197890 */ /* 0x000fe4000fffe0ff */
[----:B------:R-:W-:Y:S02]  /*5b50*/  UIADD3 UR22, UPT, UPT, UR18, 0x128, URZ ;  /* 0x0000012812167890 */ /* 0x000fe4000fffe0ff */
[----:B------:R-:W-:Y:S02]  /*5b60*/  UIADD3 UR40, UPT, UPT, UR18, 0x80, URZ ;  /* 0x0000008012287890 */ /* 0x000fe4000fffe0ff */
[----:B------:R-:W-:Y:S01]  /*5b70*/  UIADD3 UR23, UPT, UPT, UR18, 0x130, URZ ;  /* 0x0000013012177890 */ /* 0x000fe2000fffe0ff */
[----:B------:R-:W-:Y:S01]  /*5b80*/  UMOV UR28, 0x0 ;  /* 0x00000000001c7882 */ /* 0x000fe20000000000 */
[----:B------:R-:W-:Y:S01]  /*5b90*/  UMOV UR29, 0x10200910 ;  /* 0x10200910001d7882 */ /* 0x000fe20000000000 */
[----:B------:R-:W-:Y:S02]  /*5ba0*/  UIADD3 UR41, UPT, UPT, UR18, 0x80, URZ ;  /* 0x0000008012297890 */ /* 0x000fe4000fffe0ff */
[----:B------:R-:W-:Y:S01]  /*5bb0*/  UIADD3 UR24, UPT, UPT, UR18, 0x138, URZ ;  /* 0x0000013812187890 */ /* 0x000fe2000fffe0ff */
[----:B------:R-:W-:Y:S01]  /*5bc0*/  UMOV UR7, 0x40004040 ;  /* 0x4000404000077882 */ /* 0x000fe20000000000 */
[----:B------:R-:W-:Y:S01]  /*5bd0*/  UMOV UR30, 0x0 ;  /* 0x00000000001e7882 */ /* 0x000fe20000000000 */
[----:B------:R-:W-:Y:S01]  /*5be0*/  UMOV UR31, 0x10200910 ;  /* 0x10200910001f7882 */ /* 0x000fe20000000000 */
[----:B------:R-:W-:Y:S01]  /*5bf0*/  UMOV UR32, 0x0 ;  /* 0x0000000000207882 */ /* 0x000fe20000000000 */
[----:B------:R-:W-:Y:S01]  /*5c00*/  UMOV UR33, 0x10200910 ;  /* 0x1020091000217882 */ /* 0x000fe20000000000 */
[----:B------:R1:W-:Y:S01]  /*5c10*/  UTCHMMA.2CTA tmem[UR19], gdesc[UR6], tmem[UR18], tmem[UR28], idesc[UR29], !UPT ;  /* 0x00ff1c06130079ea */ /* 0x0003e2000fa00012 */
[----:B------:R-:W-:Y:S01]  /*5c20*/  UMOV UR34, 0x0 ;  /* 0x0000000000227882 */ /* 0x000fe20000000000 */
[----:B------:R-:W-:Y:S01]  /*5c30*/  UMOV UR35, 0x10200910 ;  /* 0x1020091000237882 */ /* 0x000fe20000000000 */
[----:B------:R1:W-:Y:S01]  /*5c40*/  UTCHMMA.2CTA tmem[UR8], gdesc[UR26], tmem[UR18], tmem[UR30], idesc[UR31], UPT ;  /* 0x00ff1e1a080079ea */ /* 0x0003e2000ba00012 */
        /* <DEDUP_REMOVED lines=8> */
[----:B------:R1:W-:Y:S01]  /*5cd0*/  UTCHMMA.2CTA tmem[UR21], gdesc[UR6], tmem[UR20], tmem[UR36], idesc[UR37], !UPT ;  /* 0x00ff2406150079ea */ /* 0x0003e2000fa00014 */
[----:B------:R-:W-:Y:S01]  /*5ce0*/  UMOV UR44, 0x0 ;  /* 0x00000000002c7882 */ /* 0x000fe20000000000 */
[----:B------:R-:W-:Y:S01]  /*5cf0*/  UMOV UR45, 0x10200910 ;  /* 0x10200910002d7882 */ /* 0x000fe20000000000 */
[----:B------:R1:W-:Y:S01]  /*5d00*/  UTCHMMA.2CTA tmem[UR22], gdesc[UR26], tmem[UR25], tmem[UR38], idesc[UR39], UPT ;  /* 0x00ff261a160079ea */ /* 0x0003e2000ba00019 */
[----:B------:R-:W-:Y:S01]  /*5d10*/  UMOV UR46, 0x3 ;  /* 0x00000003002e7882 */ /* 0x000fe20000000000 */
[----:B------:R1:W-:Y:S01]  /*5d20*/  UTCHMMA.2CTA tmem[UR23], gdesc[UR4], tmem[UR40], tmem[UR42], idesc[UR43], UPT ;  /* 0x00ff2a04170079ea */ /* 0x0003e2000ba00028 */
[----:B------:R1:W-:Y:S01]  /*5d30*/  UTCHMMA.2CTA tmem[UR24], gdesc[UR14], tmem[UR41], tmem[UR44], idesc[UR45], UPT ;  /* 0x00ff2c0e180079ea */ /* 0x0003e2000ba00029 */
[----:B------:R1:W-:Y:S01]  /*5d40*/  UTCBAR.2CTA.MULTICAST [UR11], URZ, UR46 ;  /* 0x000000ff0b0073e9 */ /* 0x0003e2000820082e */
[----:B------:R-:W-:Y:S01]  /*5d50*/  NOP ;  /* 0x0000000000007918 */ /* 0x000fe20000000000 */
.L_x_13:
[----:B------:R-:W2:Y:S04]  /*5d60*/  LDL.LU.64 R88, [R1+0x10] ;  /* 0x0000100001587983 */ /* 0x000ea80000300a00 */
[----:B------:R-:W3:Y:S04]  /*5d70*/  LDL.LU.64 R86, [R1] ;  /* 0x0000000001567983 */ /* 0x000ee80000300a00 */
[----:B------:R-:W4:Y:S04]  /*5d80*/  LDL.LU.64 R140, [R1+0x8] ;  /* 0x00000800018c7983 */ /* 0x000f280000300a00 */
[----:B------:R-:W5:Y:S04]  /*5d90*/  LDL.LU.64 R90, [R1+0x20] ;  /* 0x00002000015a7983 */ /* 0x000f680000300a00 */
[----:B------:R-:W2:Y:S04]  /*5da0*/  LDL.LU.64 R142, [R1+0x18] ;  /* 0x00001800018e7983 */ /* 0x000ea80000300a00 */
[----:B------:R-:W2:Y:S04]  /*5db0*/  LDL.LU.64 R92, [R1+0x30] ;  /* 0x00003000015c7983 */ /* 0x000ea80000300a00 */
[----:B------:R-:W2:Y:S04]  /*5dc0*/  LDL.LU.64 R144, [R1+0x28] ;  /* 0x0000280001907983 */ /* 0x000ea80000300a00 */
[----:B------:R-:W2:Y:S04]  /*5dd0*/  LDL.LU.64 R136, [R1+0x40] ;  /* 0x0000400001887983 */ /* 0x000ea80000300a00 */
[----:B------:R-:W2:Y:S04]  /*5de0*/  LDL.LU.64 R146, [R1+0x38] ;  /* 0x0000380001927983 */ /* 0x000ea80000300a00 */
[----:B------:R-:W2:Y:S04]  /*5df0*/  LDL.LU.64 R138, [R1+0x50] ;  /* 0x00005000018a7983 */ /* 0x000ea80000300a00 */
[----:B------:R-:W2:Y:S04]  /*5e00*/  LDL.LU.64 R148, [R1+0x48] ;  /* 0x0000480001947983 */ /* 0x000ea80000300a00 */
[----:B------:R-:W2:Y:S01]  /*5e10*/  LDL.LU.64 R150, [R1+0x58] ;  /* 0x0000580001967983 */ /* 0x000ea20000300a00 */
[C---:B------:R-:W-:Y:S01]  /*5e20*/  VIADD R49, R71.reuse, 0xffffffbc ;  /* 0xffffffbc47317836 */ /* 0x040fe20000000000 */
[C---:B------:R-:W-:Y:S01]  /*5e30*/  IADD3 R73, PT, PT, R71.reuse, -0x60, RZ ;  /* 0xffffffa047497810 */ /* 0x040fe20007ffe0ff */
[C---:B------:R-:W-:Y:S01]  /*5e40*/  VIADD R50, R71.reuse, 0xffffffbb ;  /* 0xffffffbb47327836 */ /* 0x040fe20000000000 */
[----:B------:R-:W-:Y:S01]  /*5e50*/  BAR.SYNC.DEFER_BLOCKING 0x0 ;  /* 0x0000000000007b1d */ /* 0x000fe20000010000 */
[----:B------:R-:W-:-:S02]  /*5e60*/  VIADD R51, R71, 0xffffffa2 ;  /* 0xffffffa247337836 */ /* 0x000fc40000000000 */
[C---:B------:R-:W-:Y:S02]  /*5e70*/  VIADD R53, R71.reuse, 0xffffffa3 ;  /* 0xffffffa347357836 */ /* 0x040fe40000000000 */
[----:B------:R-:W-:Y:S01]  /*5e80*/  VIADD R61, R71, 0xffffffb2 ;  /* 0xffffffb2473d7836 */ /* 0x000fe20000000000 */
[----:B-1----:R-:W-:Y:S01]  /*5e90*/  UMOV UR4, URZ ;  /* 0x000000ff00047c82 */ /* 0x002fe20008000000 */
[----:B------:R-:W1:Y:S01]  /*5ea0*/  S2R R84, SR_TID.X ;  /* 0x0000000000547919 */ /* 0x000e620000002100 */
[----:B------:R-:W-:Y:S01]  /*5eb0*/  @!PT LDS RZ, [RZ] ;  /* 0x00000000fffff984 */ /* 0x000fe20000000800 */
[----:B------:R-:W-:Y:S01]  /*5ec0*/  @!PT LDS RZ, [RZ] ;  /* 0x00000000fffff984 */ /* 0x000fe20000000800 */
[----:B------:R-:W-:Y:S01]  /*5ed0*/  @!PT LDS RZ, [RZ] ;  /* 0x00000000fffff984 */ /* 0x000fe20000000800 */
[----:B------:R1:W-:Y:S04]  /*5ee0*/  LDGSTS.E [R217], desc[UR16][R4.64], !P2 ;  /* 0x0000000004d97fae */ /* 0x0003e8000d1a1010 */
[----:B------:R1:W-:Y:S01]  /*5ef0*/  LDGSTS.E [R217+0x200], desc[UR16][R6.64], !P2 ;  /* 0x0020000006d97fae */ /* 0x0003e2000d1a1010 */
[----:B------:R-:W-:Y:S01]  /*5f00*/  ISETP.GE.U32.AND P2, PT, R49, 0x7fffff9d, PT ;  /* 0x7fffff9d3100780c */ /* 0x000fe20003f46070 */
[----:B------:R-:W-:-:S02]  /*5f10*/  VIADD R49, R71, 0xffffffba ;  /* 0xffffffba47317836 */ /* 0x000fc40000000000 */
[----:B------:R1:W-:Y:S02]  /*5f20*/  LDGSTS.E [R217+0x400], desc[UR16][R8.64], !P3 ;  /* 0x0040000008d97fae */ /* 0x0003e4000d9a1010 */
[-C--:B-1----:R-:W-:Y:S02]  /*5f30*/  IADD3 R4, P6, PT, R94, R69.reuse, RZ ;  /* 0x000000455e047210 */ /* 0x082fe40007fde0ff */
[----:B------:R1:W-:Y:S01]  /*5f40*/  LDGSTS.E [R217+0x600], desc[UR16][R16.64], !P3 ;  /* 0x0060000010d97fae */ /* 0x0003e2000d9a1010 */
[-C--:B------:R-:W-:Y:S02]  /*5f50*/  IADD3 R6, P5, PT, R96, R69.reuse, RZ ;  /* 0x0000004560067210 */ /* 0x080fe40007fbe0ff */
[--C-:B------:R-:W-:Y:S01]  /*5f60*/  IMAD.X R5, R95, 0x1, R70.reuse, P6 ;  /* 0x000000015f057824 */ /* 0x100fe200030e0646 */
[----:B------:R-:W-:Y:S01]  /*5f70*/  ISETP.GE.U32.AND P6, PT, R50, 0x7fffff9c, PT ;  /* 0x7fffff9c3200780c */ /* 0x000fe20003fc6070 */
[----:B------:R-:W-:Y:S01]  /*5f80*/  VIADD R50, R71, 0xffffffb9 ;  /* 0xffffffb947327836 */ /* 0x000fe20000000000 */
[----:B------:R1:W-:Y:S01]  /*5f90*/  LDGSTS.E [R217+0x800], desc[UR16][R10.64], !P4 ;  /* 0x008000000ad97fae */ /* 0x0003e2000e1a1010 */
[----:B------:R-:W-:Y:S01]  /*5fa0*/  IMAD.X R7, R97, 0x1, R70, P5 ;  /* 0x0000000161077824 */ /* 0x000fe200028e0646 */
[----:B------:R-:W-:-:S02]  /*5fb0*/  IADD3 R8, P5, PT, R98, R69, RZ ;  /* 0x0000004562087210 */ /* 0x000fc40007fbe0ff */
[----:B------:R1:W-:Y:S01]  /*5fc0*/  LDGSTS.E [R217+0xa00], desc[UR16][R18.64], !P4 ;  /* 0x00a0000012d97fae */ /* 0x0003e2000e1a1010 */
[----:B------:R-:W-:Y:S01]  /*5fd0*/  ISETP.GE.U32.AND P4, PT, R49, 0x7fffff9b, PT ;  /* 0x7fffff9b3100780c */ /* 0x000fe20003f86070 */
[C---:B-1----:R-:W-:Y:S01]  /*5fe0*/  VIADD R17, R71.reuse, 0xffffffb7 ;  /* 0xffffffb747117836 */ /* 0x042fe20000000000 */
[----:B------:R-:W-:Y:S01]  /*5ff0*/  IADD3 R16, PT, PT, R71, -0x48, RZ ;  /* 0xffffffb847107810 */ /* 0x000fe20007ffe0ff */
[----:B------:R-:W-:Y:S01]  /*6000*/  IMAD.X R9, R99, 0x1, R70, P5 ;  /* 0x0000000163097824 */ /* 0x000fe200028e0646 */
[----:B------:R-:W-:Y:S01]  /*6010*/  ISETP.GE.U32.AND P5, PT, R50, 0x7fffff9a, PT ;  /* 0x7fffff9a3200780c */ /* 0x000fe20003fa6070 */
[----:B------:R1:W-:Y:S01]  /*6020*/  LDGSTS.E [R217+0xc00], desc[UR16][R12.64], !P2 ;  /* 0x00c000000cd97fae */ /* 0x0003e2000d1a1010 */
[----:B------:R-:W-:Y:S02]  /*6030*/  LOP3.LUT R84, R84, 0x1f, RZ, 0xc0, !PT ;  /* 0x0000001f54547812 */ /* 0x000fe400078ec0ff */
[----:B------:R-:W-:Y:S01]  /*6040*/  IADD3 R10, P3, PT, R100, R69, RZ ;  /* 0x00000045640a7210 */ /* 0x000fe20007f7e0ff */
[----:B------:R1:W-:Y:S01]  /*6050*/  LDGSTS.E [R217+0xe00], desc[UR16][R24.64], !P2 ;  /* 0x00e0000018d97fae */ /* 0x0003e2000d1a1010 */
[----:B------:R-:W-:Y:S01]  /*6060*/  ISETP.GE.U32.AND P2, PT, R16, 0x7fffff99, PT ;  /* 0x7fffff991000780c */ /* 0x000fe20003f46070 */
[----:B------:R-:W-:-:S02]  /*6070*/  VIADD R19, R71, 0xffffffb5 ;  /* 0xffffffb547137836 */ /* 0x000fc40000000000 */
[----:B------:R-:W-:Y:S01]  /*6080*/  IMAD.X R11, R101, 0x1, R70, P3 ;  /* 0x00000001650b7824 */ /* 0x000fe200018e0646 */
[----:B------:R1:W-:Y:S02]  /*6090*/  LDGSTS.E [R217+0x1000], desc[UR16][R14.64], !P6 ;  /* 0x010000000ed97fae */ /* 0x0003e4000f1a1010 */
[----:B-1----:R-:W-:Y:S02]  /*60a0*/  IADD3 R12, P3, PT, R102, R69, RZ ;  /* 0x00000045660c7210 */ /* 0x002fe40007f7e0ff */
[----:B------:R-:W-:Y:S01]  /*60b0*/  LDGSTS.E [R217+0x1200], desc[UR16][R26.64], !P6 ;  /* 0x012000001ad97fae */ /* 0x000fe2000f1a1010 */
[----:B------:R-:W-:-:S03]  /*60c0*/  VIADD R25, R71, 0xffffffac ;  /* 0xffffffac47197836 */ /* 0x000fc60000000000 */
[----:B------:R1:W-:Y:S01]  /*60d0*/  LDGSTS.E [R217+0x1400], desc[UR16][R20.64], !P4 ;  /* 0x0140000014d97fae */ /* 0x0003e2000e1a1010 */
[----:B------:R-:W-:Y:S01]  /*60e0*/  IMAD.X R13, R103, 0x1, R70, P3 ;  /* 0x00000001670d7824 */ /* 0x000fe200018e0646 */
[----:B------:R-:W-:Y:S01]  /*60f0*/  ISETP.GE.U32.AND P3, PT, R17, 0x7fffff98, PT ;  /* 0x7fffff981100780c */ /* 0x000fe20003f66070 */
[----:B------:R-:W-:Y:S01]  /*6100*/  VIADD R17, R71, 0xffffffb6 ;  /* 0xffffffb647117836 */ /* 0x000fe20000000000 */
[----:B------:R-:W-:Y:S01]  /*6110*/  LDGSTS.E [R217+0x1600], desc[UR16][R32.64], !P4 ;  /* 0x0160000020d97fae */ /* 0x000fe2000e1a1010 */
[----:B------:R-:W-:-:S03]  /*6120*/  IADD3 R14, P6, PT, R104, R69, RZ ;  /* 0x00000045680e7210 */ /* 0x000fc60007fde0ff */
[----:B------:R1:W-:Y:S01]  /*6130*/  LDGSTS.E [R217+0x1800], desc[UR16][R22.64], !P5 ;  /* 0x0180000016d97fae */ /* 0x0003e2000e9a1010 */
[----:B------:R-:W-:Y:S01]  /*6140*/  ISETP.GE.U32.AND P4, PT, R17, 0x7fffff97, PT ;  /* 0x7fffff971100780c */ /* 0x000fe20003f86070 */
[--C-:B------:R-:W-:Y:S01]  /*6150*/  IMAD.X R15, R105, 0x1, R70.reuse, P6 ;  /* 0x00000001690f7824 */ /* 0x100fe200030e0646 */
[-C--:B------:R-:W-:Y:S01]  /*6160*/  IADD3 R18, P6, PT, R108, R69.reuse, RZ ;  /* 0x000000456c127210 */ /* 0x080fe20007fde0ff */
[----:B------:R-:W-:Y:S01]  /*6170*/  LDGSTS.E [R217+0x1a00], desc[UR16][R34.64], !P5 ;  /* 0x01a0000022d97fae */ /* 0x000fe2000e9a1010 */
[-C--:B------:R-:W-:Y:S01]  /*6180*/  IADD3 R16, P5, PT, R106, R69.reuse, RZ ;  /* 0x000000456a107210 */ /* 0x080fe20007fbe0ff */
[C---:B-1----:R-:W-:Y:S02]  /*6190*/  VIADD R21, R71.reuse, 0xffffffb4 ;  /* 0xffffffb447157836 */ /* 0x042fe40000000000 */
[----:B------:R1:W-:Y:S01]  /*61a0*/  LDGSTS.E [R217+0x1c00], desc[UR16][R28.64], !P2 ;  /* 0x01c000001cd97fae */ /* 0x0003e2000d1a1010 */
[----:B------:R-:W-:Y:S02]  /*61b0*/  VIADD R27, R71, 0xffffffad ;  /* 0xffffffad471b7836 */ /* 0x000fe40000000000 */
[--C-:B------:R-:W-:Y:S01]  /*61c0*/  IMAD.X R17, R107, 0x1, R70.reuse, P5 ;  /* 0x000000016b117824 */ /* 0x100fe200028e0646 */
[----:B------:R-:W-:Y:S01]  /*61d0*/  ISETP.GE.U32.AND P5, PT, R19, 0x7fffff96, PT ;  /* 0x7fffff961300780c */ /* 0x000fe20003fa6070 */
[----:B------:R-:W-:Y:S01]  /*61e0*/  LDGSTS.E [R217+0x1e00], desc[UR16][R40.64], !P2 ;  /* 0x01e0000028d97fae */ /* 0x000fe2000d1a1010 */
[-C--:B------:R-:W-:Y:S01]  /*61f0*/  IADD3 R20, P2, PT, R110, R69.reuse, RZ ;  /* 0x000000456e147210 */ /* 0x080fe20007f5e0ff */
[----:B------:R-:W-:Y:S01]  /*6200*/  IMAD.X R19, R109, 0x1, R70, P6 ;  /* 0x000000016d137824 */ /* 0x000fe200030e0646 */
[----:B------:R-:W-:Y:S01]  /*6210*/  IADD3 R22, P6, PT, R112, R69, RZ ;  /* 0x0000004570167210 */ /* 0x000fe20007fde0ff */
[----:B------:R1:W-:Y:S01]  /*6220*/  LDGSTS.E [R217+0x2000], desc[UR16][R30.64], !P3 ;  /* 0x020000001ed97fae */ /* 0x0003e2000d9a1010 */
[----:B------:R-:W-:-:S02]  /*6230*/  VIADD R23, R71, 0xffffffb3 ;  /* 0xffffffb347177836 */ /* 0x000fc40000000000 */
[----:B-1----:R-:W-:Y:S01]  /*6240*/  VIADD R29, R71, 0xffffffaf ;  /* 0xffffffaf471d7836 */ /* 0x002fe20000000000 */
[----:B------:R-:W-:Y:S01]  /*6250*/  LDGSTS.E [R217+0x2200], desc[UR16][R42.64], !P3 ;  /* 0x022000002ad97fae */ /* 0x000fe2000d9a1010 */
[----:B------:R-:W-:Y:S01]  /*6260*/  ISETP.GE.U32.AND P3, PT, R21, 0x7fffff95, PT ;  /* 0x7fffff951500780c */ /* 0x000fe20003f66070 */
[--C-:B------:R-:W-:Y:S01]  /*6270*/  IMAD.X R21, R111, 0x1, R70.reuse, P2 ;  /* 0x000000016f157824 */ /* 0x100fe200010e0646 */
[----:B------:R-:W-:Y:S01]  /*6280*/  ISETP.GE.U32.AND P2, PT, R23, 0x7fffff94, PT ;  /* 0x7fffff941700780c */ /* 0x000fe20003f46070 */
[----:B------:R1:W-:Y:S01]  /*6290*/  LDGSTS.E [R217+0x2400], desc[UR16][R36.64], !P4 ;  /* 0x0240000024d97fae */ /* 0x0003e2000e1a1010 */
[----:B------:R-:W-:Y:S01]  /*62a0*/  IMAD.X R23, R113, 0x1, R70, P6 ;  /* 0x0000000171177824 */ /* 0x000fe200030e0646 */
[----:B------:R-:W-:Y:S01]  /*62b0*/  ISETP.GE.U32.AND P6, PT, R25, 0x7fffff8d, PT ;  /* 0x7fffff8d1900780c */ /* 0x000fe20003fc6070 */
[C---:B------:R-:W-:Y:S01]  /*62c0*/  VIADD R33, R71.reuse, 0xffffffa9 ;  /* 0xffffffa947217836 */ /* 0x040fe20000000000 */
[----:B------:R-:W-:Y:S01]  /*62d0*/  LDGSTS.E [R217+0x2600], desc[UR16][R44.64], !P4 ;  /* 0x026000002cd97fae */ /* 0x000fe2000e1a1010 */
[----:B------:R-:W-:Y:S01]  /*62e0*/  IADD3 R26, P4, PT, R116, R69, RZ ;  /* 0x00000045741a7210 */ /* 0x000fe20007f9e0ff */
[C---:B------:R-:W-:Y:S01]  /*62f0*/  VIADD R30, R71.reuse, 0xffffffae ;  /* 0xffffffae471e7836 */ /* 0x040fe20000000000 */
[----:B------:R-:W-:Y:S01]  /*6300*/  SEL R63, RZ, 0x1, P6 ;  /* 0x00000001ff3f7807 */ /* 0x000fe20003000000 */
[----:B------:R1:W-:Y:S01]  /*6310*/  LDGSTS.E [R217+0x2800], desc[UR16][R38.64], !P5 ;  /* 0x0280000026d97fae */ /* 0x0003e2000e9a1010 */
[----:B------:R-:W-:-:S02]  /*6320*/  VIADD R31, R71, 0xffffffa8 ;  /* 0xffffffa8471f7836 */ /* 0x000fc40000000000 */
[----:B------:R-:W-:Y:S01]  /*6330*/  ISETP.GE.U32.AND P6, PT, R30, 0x7fffff8f, PT ;  /* 0x7fffff8f1e00780c */ /* 0x000fe20003fc6070 */
[----:B------:R1:W-:Y:S01]  /*6340*/  LDGSTS.E [R217+0x2a00], desc[UR16][R46.64], !P5 ;  /* 0x02a000002ed97fae */ /* 0x0003e2000e9a1010 */
[-C--:B------:R-:W-:Y:S01]  /*6350*/  IADD3 R24, P5, PT, R114, R69.reuse, RZ ;  /* 0x0000004572187210 */ /* 0x080fe20007fbe0ff */
[C---:B------:R-:W-:Y:S01]  /*6360*/  VIADD R35, R71.reuse, 0xffffffaa ;  /* 0xffffffaa47237836 */ /* 0x040fe20000000000 */
[----:B------:R-:W-:Y:S01]  /*6370*/  SEL R49, RZ, 0x4, P6 ;  /* 0x00000004ff317807 */ /* 0x000fe20003000000 */
[----:B-1----:R-:W-:Y:S01]  /*6380*/  VIADD R36, R71, 0xffffffab ;  /* 0xffffffab47247836 */ /* 0x002fe20000000000 */
[----:B------:R-:W-:Y:S01]  /*6390*/  ISETP.GE.U32.AND P6, PT, R31, 0x7fffff89, PT ;  /* 0x7fffff891f00780c */ /* 0x000fe20003fc6070 */
[--C-:B------:R-:W-:Y:S01]  /*63a0*/  IMAD.X R25, R115, 0x1, R70.reuse, P5 ;  /* 0x0000000173197824 */ /* 0x100fe200028e0646 */
[----:B------:R-:W-:Y:S01]  /*63b0*/  ISETP.GE.U32.AND P5, PT, R27, 0x7fffff8e, PT ;  /* 0x7fffff8e1b00780c */ /* 0x000fe20003fa6070 */
[----:B------:R-:W-:Y:S01]  /*63c0*/  VIADD R37, R71, 0xffffffa4 ;  /* 0xffffffa447257836 */ /* 0x000fe20000000000 */
[----:B------:R-:W-:Y:S01]  /*63d0*/  IADD3.X R27, PT, PT, R117, R70, RZ, P4, !PT ;  /* 0x00000046751b7210 */ /* 0x000fe200027fe4ff */
[C---:B------:R-:W-:Y:S01]  /*63e0*/  VIADD R39, R71.reuse, 0xffffffa5 ;  /* 0xffffffa547277836 */ /* 0x040fe20000000000 */
[-C--:B------:R-:W-:Y:S01]  /*63f0*/  IADD3 R28, P4, PT, R118, R69.reuse, RZ ;  /* 0x00000045761c7210 */ /* 0x080fe20007f9e0ff */
[C---:B------:R-:W-:Y:S01]  /*6400*/  VIADD R43, R71.reuse, 0xffffffa6 ;  /* 0xffffffa6472b7836 */ /* 0x040fe20000000000 */
[----:B------:R-:W-:Y:S01]  /*6410*/  SEL R64, RZ, 0x1fffe, P5 ;  /* 0x0001fffeff407807 */ /* 0x000fe20002800000 */
[----:B------:R-:W-:Y:S01]  /*6420*/  VIADD R45, R71, 0xffffffa7 ;  /* 0xffffffa7472d7836 */ /* 0x000fe20000000000 */
[----:B------:R-:W-:Y:S01]  /*6430*/  ISETP.GE.U32.AND P5, PT, R29, 0x7fffff90, PT ;  /* 0x7fffff901d00780c */ /* 0x000fe20003fa6070 */
[----:B------:R-:W-:Y:S01]  /*6440*/  IMAD.X R29, R119, 0x1, R70, P4 ;  /* 0x00000001771d7824 */ /* 0x000fe200020e0646 */
[-C--:B------:R-:W-:Y:S01]  /*6450*/  IADD3 R30, P4, PT, R120, R69.reuse, RZ ;  /* 0x00000045781e7210 */ /* 0x080fe20007f9e0ff */
[----:B------:R-:W-:Y:S01]  /*6460*/  VIADD R47, R71, 0xffffffa1 ;  /* 0xffffffa1472f7836 */ /* 0x000fe20000000000 */
[----:B------:R-:W-:Y:S01]  /*6470*/  SEL R66, RZ, 0x7fff8, P5 ;  /* 0x0007fff8ff427807 */ /* 0x000fe20002800000 */
[----:B------:R-:W-:Y:S01]  /*6480*/  IMAD.IADD R64, R63, 0x1, R64 ;  /* 0x000000013f407824 */ /* 0x000fe200078e0240 */
[-C--:B------:R-:W-:Y:S01]  /*6490*/  IADD3 R32, P5, PT, R122, R69.reuse, RZ ;  /* 0x000000457a207210 */ /* 0x080fe20007fbe0ff */
[--C-:B------:R-:W-:Y:S01]  /*64a0*/  IMAD.X R31, R121, 0x1, R70.reuse, P4 ;  /* 0x00000001791f7824 */ /* 0x100fe200020e0646 */
[----:B------:R-:W-:Y:S01]  /*64b0*/  ISETP.GE.U32.AND P4, PT, R33, 0x7fffff8a, PT ;  /* 0x7fffff8a2100780c */ /* 0x000fe20003f86070 */
[----:B------:R-:W-:Y:S01]  /*64c0*/  LDGSTS.E [R217+0x2c00], desc[UR16][R4.64], !P3 ;  /* 0x02c0000004d97fae */ /* 0x000fe2000d9a1010 */
[----:B------:R-:W-:Y:S01]  /*64d0*/  SEL R65, RZ, 0x1, P6 ;  /* 0x00000001ff417807 */ /* 0x000fe20003000000 */
[----:B------:R-:W-:Y:S01]  /*64e0*/  IMAD.X R33, R123, 0x1, R70, P5 ;  /* 0x000000017b217824 */ /* 0x000fe200028e0646 */
[----:B------:R-:W-:Y:S01]  /*64f0*/  IADD3 R34, P5, PT, R124, R69, RZ ;  /* 0x000000457c227210 */ /* 0x000fe20007fbe0ff */
[----:B------:R-:W-:Y:S01]  /*6500*/  LDGSTS.E [R217+0x2e00], desc[UR16][R6.64], !P3 ;  /* 0x02e0000006d97fae */ /* 0x000fe2000d9a1010 */
[----:B------:R-:W-:-:S02]  /*6510*/  SEL R72, RZ, 0x1fffe, P4 ;  /* 0x0001fffeff487807 */ /* 0x000fc40002000000 */
[-C--:B------:R-:W-:Y:S01]  /*6520*/  IADD3 R40, P4, PT, R126, R69.reuse, RZ ;  /* 0x000000457e287210 */ /* 0x080fe20007f9e0ff */
[----:B------:R1:W-:Y:S01]  /*6530*/  LDGSTS.E [R217+0x3000], desc[UR16][R8.64], !P2 ;  /* 0x0300000008d97fae */ /* 0x0003e2000d1a1010 */
[----:B------:R-:W-:Y:S01]  /*6540*/  ISETP.GE.U32.AND P6, PT, R35, 0x7fffff8b, PT ;  /* 0x7fffff8b2300780c */ /* 0x000fe20003fc6070 */
[--C-:B------:R-:W-:Y:S01]  /*6550*/  IMAD.X R35, R125, 0x1, R70.reuse, P5 ;  /* 0x000000017d237824 */ /* 0x100fe200028e0646 */
[----:B------:R-:W-:Y:S01]  /*6560*/  ISETP.GE.U32.AND P5, PT, R36, 0x7fffff8c, PT ;  /* 0x7fffff8c2400780c */ /* 0x000fe20003fa6070 */
[----:B------:R-:W-:Y:S01]  /*6570*/  IMAD.X R41, R127, 0x1, R70, P4 ;  /* 0x000000017f297824 */ /* 0x000fe200020e0646 */
[----:B------:R-:W-:Y:S01]  /*6580*/  IADD3 R36, P4, PT, R128, R69, RZ ;  /* 0x0000004580247210 */ /* 0x000fe20007f9e0ff */
[----:B------:R-:W-:Y:S01]  /*6590*/  IMAD.IADD R77, R65, 0x1, R72 ;  /* 0x00000001414d7824 */ /* 0x000fe200078e0248 */
[----:B------:R-:W-:Y:S01]  /*65a0*/  SEL R67, RZ, 0x4, P6 ;  /* 0x00000004ff437807 */ /* 0x000fe20003000000 */
[----:B------:R1:W-:Y:S01]  /*65b0*/  LDGSTS.E [R217+0x3200], desc[UR16][R10.64], !P2 ;  /* 0x032000000ad97fae */ /* 0x0003e2000d1a1010 */
[----:B------:R-:W-:Y:S01]  /*65c0*/  ISETP.GE.U32.AND P6, PT, R37, 0x7fffff85, PT ;  /* 0x7fffff852500780c */ /* 0x000fe20003fc6070 */
[----:B------:R-:W-:Y:S01]  /*65d0*/  IMAD.X R37, R129, 0x1, R70, P4 ;  /* 0x0000000181257824 */ /* 0x000fe200020e0646 */
[----:B------:R-:W-:-:S02]  /*65e0*/  ISETP.GE.U32.AND P4, PT, R39, 0x7fffff86, PT ;  /* 0x7fffff862700780c */ /* 0x000fc40003f86070 */
[----:B------:R-:W-:Y:S02]  /*65f0*/  SEL R76, RZ, 0x7fff8, P5 ;  /* 0x0007fff8ff4c7807 */ /* 0x000fe40002800000 */
[-C--:B------:R-:W-:Y:S02]  /*6600*/  IADD3 R38, P5, PT, R130, R69.reuse, RZ ;  /* 0x0000004582267210 */ /* 0x080fe40007fbe0ff */
[----:B------:R-:W-:Y:S02]  /*6610*/  SEL R81, RZ, 0x1fffe, P4 ;  /* 0x0001fffeff517807 */ /* 0x000fe40002000000 */
[----:B------:R-:W-:Y:S02]  /*6620*/  SEL R80, RZ, 0x1, P6 ;  /* 0x00000001ff507807 */ /* 0x000fe40003000000 */
[----:B------:R-:W-:Y:S02]  /*6630*/  ISETP.GE.U32.AND P4, PT, R43, 0x7fffff87, PT ;  /* 0x7fffff872b00780c */ /* 0x000fe40003f86070 */
[----:B------:R-:W-:Y:S01]  /*6640*/  IADD3 R42, P6, PT, R132, R69, RZ ;  /* 0x00000045842a7210 */ /* 0x000fe20007fde0ff */
[----:B------:R-:W-:Y:S01]  /*6650*/  IMAD.IADD R80, R80, 0x1, R81 ;  /* 0x0000000150507824 */ /* 0x000fe200078e0251 */
[----:B------:R-:W-:-:S02]  /*6660*/  IADD3.X R39, PT, PT, R131, R70, RZ, P5, !PT ;  /* 0x0000004683277210 */ /* 0x000fc40002ffe4ff */
[-C--:B------:R-:W-:Y:S01]  /*6670*/  IADD3 R44, P5, PT, R134, R69.reuse, RZ ;  /* 0x00000045862c7210 */ /* 0x080fe20007fbe0ff */
[--C-:B------:R-:W-:Y:S01]  /*6680*/  IMAD.X R43, R133, 0x1, R70.reuse, P6 ;  /* 0x00000001852b7824 */ /* 0x100fe200030e0646 */
[----:B------:R-:W-:Y:S02]  /*6690*/  SEL R78, RZ, 0x4, P4 ;  /* 0x00000004ff4e7807 */ /* 0x000fe40002000000 */
[----:B------:R-:W-:Y:S02]  /*66a0*/  IADD3 R46, P4, PT, R168, R69, RZ ;  /* 0x00000045a82e7210 */ /* 0x000fe40007f9e0ff */
[----:B------:R-:W-:Y:S01]  /*66b0*/  ISETP.GE.U32.AND P6, PT, R45, 0x7fffff88, PT ;  /* 0x7fffff882d00780c */ /* 0x000fe20003fc6070 */
[--C-:B------:R-:W-:Y:S01]  /*66c0*/  IMAD.X R45, R135, 0x1, R70.reuse, P5 ;  /* 0x00000001872d7824 */ /* 0x100fe200028e0646 */
[----:B------:R-:W-:Y:S01]  /*66d0*/  ISETP.GE.U32.AND P5, PT, R47, 0x7fffff82, PT ;  /* 0x7fffff822f00780c */ /* 0x000fe20003fa6070 */
[----:B------:R-:W-:Y:S01]  /*66e0*/  IMAD.X R47, R169, 0x1, R70, P4 ;  /* 0x00000001a92f7824 */ /* 0x000fe200020e0646 */
[----:B------:R-:W-:-:S02]  /*66f0*/  ISETP.GE.U32.AND P4, PT, R51, 0x7fffff83, PT ;  /* 0x7fffff833300780c */ /* 0x000fc40003f86070 */
[----:B------:R-:W-:Y:S02]  /*6700*/  SEL R79, RZ, 0x7fff8, P6 ;  /* 0x0007fff8ff4f7807 */ /* 0x000fe40003000000 */
[----:B------:R-:W-:Y:S02]  /*6710*/  SEL R82, RZ, 0x4, P4 ;  /* 0x00000004ff527807 */ /* 0x000fe40002000000 */
[----:B------:R-:W-:Y:S02]  /*6720*/  ISETP.GE.U32.AND P4, PT, R53, 0x7fffff84, PT ;  /* 0x7fffff843500780c */ /* 0x000fe40003f86070 */
[-C--:B------:R-:W-:Y:S02]  /*6730*/  IADD3 R50, P6, PT, R170, R69.reuse, RZ ;  /* 0x00000045aa327210 */ /* 0x080fe40007fde0ff */
[----:B------:R-:W-:Y:S02]  /*6740*/  SEL R85, RZ, 0x1fffe, P5 ;  /* 0x0001fffeff557807 */ /* 0x000fe40002800000 */
[----:B------:R-:W-:Y:S01]  /*6750*/  IADD3 R52, P5, PT, R172, R69, RZ ;  /* 0x00000045ac347210 */ /* 0x000fe20007fbe0ff */
[----:B------:R-:W-:Y:S01]  /*6760*/  IMAD.X R51, R171, 0x1, R70, P6 ;  /* 0x00000001ab337824 */ /* 0x000fe200030e0646 */
[----:B------:R-:W-:-:S02]  /*6770*/  SEL R83, RZ, 0x7fff8, P4 ;  /* 0x0007fff8ff537807 */ /* 0x000fc40002000000 */
[----:B------:R-:W-:Y:S01]  /*6780*/  ISETP.GE.U32.AND P4, PT, R73, 0x7fffff81, PT ;  /* 0x7fffff814900780c */ /* 0x000fe20003f86070 */
[--C-:B------:R-:W-:Y:S01]  /*6790*/  IMAD.X R53, R173, 0x1, R70.reuse, P5 ;  /* 0x00000001ad357824 */ /* 0x100fe200028e0646 */
[-C--:B------:R-:W-:Y:S02]  /*67a0*/  IADD3 R54, P6, PT, R174, R69.reuse, RZ ;  /* 0x00000045ae367210 */ /* 0x080fe40007fde0ff */
[-C--:B------:R-:W-:Y:S02]  /*67b0*/  IADD3 R56, P5, PT, R176, R69.reuse, RZ ;  /* 0x00000045b0387210 */ /* 0x080fe40007fbe0ff */
[----:B------:R-:W-:Y:S01]  /*67c0*/  SEL R72, RZ, 0x1, P4 ;  /* 0x00000001ff487807 */ /* 0x000fe20002000000 */
[--C-:B------:R-:W-:Y:S01]  /*67d0*/  IMAD.X R55, R175, 0x1, R70.reuse, P6 ;  /* 0x00000001af377824 */ /* 0x100fe200030e0646 */
[-C--:B------:R-:W-:Y:S01]  /*67e0*/  IADD3 R58, P6, PT, R178, R69.reuse, RZ ;  /* 0x00000045b23a7210 */ /* 0x080fe20007fde0ff */
[--C-:B------:R-:W-:Y:S01]  /*67f0*/  IMAD.X R57, R177, 0x1, R70.reuse, P5 ;  /* 0x00000001b1397824 */ /* 0x100fe200028e0646 */
[----:B------:R-:W-:Y:S01]  /*6800*/  IADD3 R60, P5, PT, R180, R69, RZ ;  /* 0x00000045b43c7210 */ /* 0x000fe20007fbe0ff */
[----:B------:R-:W-:Y:S01]  /*6810*/  IMAD.IADD R85, R72, 0x1, R85 ;  /* 0x0000000148557824 */ /* 0x000fe200078e0255 */
[----:B------:R-:W-:Y:S01]  /*6820*/  LOP3.LUT R77, R77, 0x3, RZ, 0xc0, !PT ;  /* 0x000000034d4d7812 */ /* 0x000fe200078ec0ff */
[--C-:B------:R-:W-:Y:S01]  /*6830*/  IMAD.X R59, R179, 0x1, R70.reuse, P6 ;  /* 0x00000001b33b7824 */ /* 0x100fe200030e0646 */
[----:B------:R-:W-:Y:S01]  /*6840*/  ISETP.GE.U32.AND P6, PT, R61, 0x7fffff93, PT ;  /* 0x7fffff933d00780c */ /* 0x000fe20003fc6070 */
[----:B------:R-:W-:Y:S01]  /*6850*/  IMAD.X R61, R181, 0x1, R70, P5 ;  /* 0x00000001b53d7824 */ /* 0x000fe200028e0646 */
[----:B------:R-:W-:-:S02]  /*6860*/  LOP3.LUT R85, R85, 0x3, RZ, 0xc0, !PT ;  /* 0x0000000355557812 */ /* 0x000fc400078ec0ff */
[----:B------:R-:W-:Y:S02]  /*6870*/  IADD3 R62, P5, PT, R182, R69, RZ ;  /* 0x00000045b63e7210 */ /* 0x000fe40007fbe0ff */
[----:B------:R-:W-:Y:S02]  /*6880*/  LOP3.LUT R80, R80, 0x3, RZ, 0xc0, !PT ;  /* 0x0000000350507812 */ /* 0x000fe400078ec0ff */
[----:B------:R-:W-:Y:S01]  /*6890*/  IADD3 R76, PT, PT, R77, R76, R67 ;  /* 0x0000004c4d4c7210 */ /* 0x000fe20007ffe043 */
[----:B------:R-:W-:Y:S01]  /*68a0*/  IMAD.X R63, R183, 0x1, R70, P5 ;  /* 0x00000001b73f7824 */ /* 0x000fe200028e0646 */
[----:B------:R-:W-:Y:S02]  /*68b0*/  IADD3 R82, PT, PT, R85, R83, R82 ;  /* 0x0000005355527210 */ /* 0x000fe40007ffe052 */
[----:B------:R-:W-:Y:S01]  /*68c0*/  LOP3.LUT R65, R64, 0x3, RZ, 0xc0, !PT ;  /* 0x0000000340417812 */ /* 0x000fe200078ec0ff */
[----:B------:R-:W-:Y:S01]  /*68d0*/  IMAD.SHL.U32 R76, R76, 0x100, RZ ;  /* 0x000001004c4c7824 */ /* 0x000fe200078e00ff */
[----:B------:R-:W-:Y:S01]  /*68e0*/  IADD3 R78, PT, PT, R80, R79, R78 ;  /* 0x0000004f504e7210 */ /* 0x000fe20007ffe04e */
[----:B------:R1:W-:Y:S01]  /*68f0*/  LDGSTS.E [R217+0x3400], desc[UR16][R12.64], !P6 ;  /* 0x034000000cd97fae */ /* 0x0003e2000f1a1010 */
[----:B------:R-:W-:-:S02]  /*6900*/  IADD3 R64, P5, PT, R184, R69, RZ ;  /* 0x00000045b8407210 */ /* 0x000fc40007fbe0ff */
[----:B------:R-:W-:Y:S01]  /*6910*/  LOP3.LUT R79, R82, 0xf, RZ, 0xc0, !PT ;  /* 0x0000000f524f7812 */ /* 0x000fe200078ec0ff */
[----:B------:R3:W-:Y:S01]  /*6920*/  LDGSTS.E [R217+0x3600], desc[UR16][R14.64], !P6 ;  /* 0x036000000ed97fae */ /* 0x0007e2000f1a1010 */
[----:B------:R-:W-:Y:S01]  /*6930*/  IADD3 R72, PT, PT, R65, R66, R49 ;  /* 0x0000004241487210 */ /* 0x000fe20007ffe031 */
[----:B------:R-:W-:Y:S01]  /*6940*/  VIADD R49, R71, 0xffffffb1 ;  /* 0xffffffb147317836 */ /* 0x000fe20000000000 */
[----:B------:R-:W-:Y:S01]  /*6950*/  LOP3.LUT R77, R76, 0xf00, RZ, 0xe2, !PT ;  /* 0x00000f004c4d7812 */ /* 0x000fe200078ee2ff */
[--C-:B------:R-:W-:Y:S01]  /*6960*/  IMAD.X R65, R185, 0x1, R70.reuse, P5 ;  /* 0x00000001b9417824 */ /* 0x100fe200028e0646 */
[-C--:B------:R-:W-:Y:S01]  /*6970*/  IADD3 R66, P5, PT, R186, R69.reuse, RZ ;  /* 0x00000045ba427210 */ /* 0x080fe20007fbe0ff */
[----:B------:R-:W-:Y:S01]  /*6980*/  IMAD R78, R78, 0x10, R79 ;  /* 0x000000104e4e7824 */ /* 0x000fe200078e024f */
[----:B------:R-:W-:Y:S01]  /*6990*/  ISETP.GE.U32.AND P3, PT, R49, 0x7fffff92, PT ;  /* 0x7fffff923100780c */ /* 0x000fe20003f66070 */
[----:B------:R-:W-:Y:S01]  /*69a0*/  IMAD R72, R72, 0x1000, R77 ;  /* 0x0000100048487824 */ /* 0x000fe200078e024d */
[-C--:B-1----:R-:W-:Y:S01]  /*69b0*/  IADD3 R8, P2, PT, R192, R69.reuse, RZ ;  /* 0x00000045c0087210 */ /* 0x082fe20007f5e0ff */
[--C-:B------:R-:W-:Y:S01]  /*69c0*/  IMAD.X R67, R187, 0x1, R70.reuse, P5 ;  /* 0x00000001bb437824 */ /* 0x100fe200028e0646 */
[----:B------:R-:W-:Y:S01]  /*69d0*/  LOP3.LUT R49, R78, 0xff, RZ, 0xc0, !PT ;  /* 0x000000ff4e317812 */ /* 0x000fe200078ec0ff */
[----:B------:R-:W-:Y:S01]  /*69e0*/  VIADD R71, R71, 0xffffffb0 ;  /* 0xffffffb047477836 */ /* 0x000fe20000000000 */
[-C--:B------:R-:W-:Y:S01]  /*69f0*/  IADD3 R4, P5, PT, R188, R69.reuse, RZ ;  /* 0x00000045bc047210 */ /* 0x080fe20007fbe0ff */
[--C-:B------:R-:W-:Y:S01]  /*6a00*/  IMAD.X R9, R193, 0x1, R70.reuse, P2 ;  /* 0x00000001c1097824 */ /* 0x100fe200010e0646 */
[-C--:B------:R-:W-:Y:S01]  /*6a10*/  IADD3 R10, P2, PT, R194, R69.reuse, RZ ;  /* 0x00000045c20a7210 */ /* 0x080fe20007f5e0ff */
[----:B------:R-:W-:Y:S01]  /*6a20*/  IMAD.IADD R49, R72, 0x1, R49 ;  /* 0x0000000148317824 */ /* 0x000fe200078e0231 */
[----:B------:R-:W-:Y:S01]  /*6a30*/  SHF.R.S32.HI R78, RZ, 0x1f, R75 ;  /* 0x0000001fff4e7819 */ /* 0x000fe2000001144b */
[--C-:B------:R-:W-:Y:S01]  /*6a40*/  IMAD.X R5, R189, 0x1, R70.reuse, P5 ;  /* 0x00000001bd057824 */ /* 0x100fe200028e0646 */
[----:B------:R-:W-:Y:S01]  /*6a50*/  IADD3 R6, P5, PT, R190, R69, RZ ;  /* 0x00000045be067210 */ /* 0x000fe20007fbe0ff */
[----:B------:R-:W-:Y:S01]  /*6a60*/  IMAD.X R11, R195, 0x1, R70, P2 ;  /* 0x00000001c30b7824 */ /* 0x000fe200010e0646 */
[----:B------:R-:W-:Y:S01]  /*6a70*/  LOP3.LUT R49, R49, 0xffff, RZ, 0xc0, !PT ;  /* 0x0000ffff31317812 */ /* 0x000fe200078ec0ff */
[----:B------:R-:W-:Y:S01]  /*6a80*/  LDGSTS.E [R217+0x3800], desc[UR16][R16.64], !P3 ;  /* 0x0380000010d97fae */ /* 0x000fe2000d9a1010 */
[----:B------:R-:W-:-:S02]  /*6a90*/  IADD3.X R7, PT, PT, R191, R70, RZ, P5, !PT ;  /* 0x00000046bf077210 */ /* 0x000fc40002ffe4ff */
[----:B------:R-:W-:Y:S01]  /*6aa0*/  ISETP.GE.U32.AND P5, PT, R71, 0x7fffff91, PT ;  /* 0x7fffff914700780c */ /* 0x000fe20003fa6070 */
[----:B------:R1:W-:Y:S01]  /*6ab0*/  LDGSTS.E [R217+0x3a00], desc[UR16][R18.64], !P3 ;  /* 0x03a0000012d97fae */ /* 0x0003e2000d9a1010 */
[--C-:B------:R-:W-:Y:S02]  /*6ac0*/  SHF.R.U32.HI R71, RZ, 0xf, R49.reuse ;  /* 0x0000000fff477819 */ /* 0x100fe40000011631 */
[--C-:B------:R-:W-:Y:S02]  /*6ad0*/  SHF.R.U32.HI R13, RZ, 0xe, R49.reuse ;  /* 0x0000000eff0d7819 */ /* 0x100fe40000011631 */
[----:B------:R-:W-:Y:S01]  /*6ae0*/  LOP3.LUT P2, RZ, R71, 0x1, RZ, 0xc0, !PT ;  /* 0x0000000147ff7812 */ /* 0x000fe2000784c0ff */
[----:B------:R-:W-:Y:S01]  /*6af0*/  IMAD.SHL.U32 R71, R75, 0x4, RZ ;  /* 0x000000044b477824 */ /* 0x000fe200078e00ff */
[----:B---3--:R-:W-:Y:S02]  /*6b00*/  SHF.R.U32.HI R15, RZ, 0xd, R49 ;  /* 0x0000000dff0f7819 */ /* 0x008fe40000011631 */
[----:B------:R-:W-:-:S02]  /*6b10*/  LOP3.LUT P3, RZ, R13, 0x1, RZ, 0xc0, !PT ;  /* 0x000000010dff7812 */ /* 0x000fc4000786c0ff */
[----:B------:R-:W-:Y:S01]  /*6b20*/  SHF.L.U64.HI R72, R75, 0x2, R78 ;  /* 0x000000024b487819 */ /* 0x000fe2000001024e */
[----:B------:R3:W-:Y:S01]  /*6b30*/  LDGSTS.E [R217+0x3c00], desc[UR16][R20.64], !P5 ;  /* 0x03c0000014d97fae */ /* 0x0007e2000e9a1010 */
[----:B-1----:R-:W-:Y:S02]  /*6b40*/  SHF.R.U32.HI R19, RZ, 0xc, R49 ;  /* 0x0000000cff137819 */ /* 0x002fe40000011631 */
[-C--:B------:R-:W-:Y:S01]  /*6b50*/  IADD3 R76, P6, PT, R204, R69.reuse, RZ ;  /* 0x00000045cc4c7210 */ /* 0x080fe20007fde0ff */
[----:B------:R1:W-:Y:S01]  /*6b60*/  LDGSTS.E [R217+0x3e00], desc[UR16][R22.64], !P5 ;  /* 0x03e0000016d97fae */ /* 0x0003e2000e9a1010 */
[----:B------:R-:W-:-:S03]  /*6b70*/  IADD3 R12, P5, PT, R196, R69, RZ ;  /* 0x00000045c40c7210 */ /* 0x000fc60007fbe0ff */
[----:B------:R-:W-:Y:S01]  /*6b80*/  LDGSTS.E [R217+0x4000], desc[UR16][R24.64], P2 ;  /* 0x0400000018d97fae */ /* 0x000fe200091a1010 */
[--C-:B------:R-:W-:Y:S01]  /*6b90*/  IMAD.X R77, R205, 0x1, R70.reuse, P6 ;  /* 0x00000001cd4d7824 */ /* 0x100fe200030e0646 */
[-C--:B------:R-:W-:Y:S01]  /*6ba0*/  IADD3 R14, P6, PT, R206, R69.reuse, RZ ;  /* 0x00000045ce0e7210 */ /* 0x080fe20007fde0ff */
[--C-:B------:R-:W-:Y:S01]  /*6bb0*/  IMAD.X R13, R197, 0x1, R70.reuse, P5 ;  /* 0x00000001c50d7824 */ /* 0x100fe200028e0646 */
[----:B------:R4:W-:Y:S01]  /*6bc0*/  LDGSTS.E [R217+0x4200], desc[UR16][R26.64], P2 ;  /* 0x042000001ad97fae */ /* 0x0009e200091a1010 */
[----:B------:R-:W-:Y:S02]  /*6bd0*/  IADD3 R16, P2, PT, R200, R69, RZ ;  /* 0x00000045c8107210 */ /* 0x000fe40007f5e0ff */
[----:B------:R-:W-:Y:S01]  /*6be0*/  LOP3.LUT P5, RZ, R15, 0x1, RZ, 0xc0, !PT ;  /* 0x000000010fff7812 */ /* 0x000fe200078ac0ff */
[----:B------:R5:W-:Y:S01]  /*6bf0*/  LDGSTS.E [R217+0x4400], desc[UR16][R28.64], P3 ;  /* 0x044000001cd97fae */ /* 0x000be200099a1010 */
[--C-:B---3--:R-:W-:Y:S01]  /*6c00*/  SHF.R.U32.HI R21, RZ, 0xb, R49.reuse ;  /* 0x0000000bff157819 */ /* 0x108fe20000011631 */
[--C-:B------:R-:W-:Y:S01]  /*6c10*/  IMAD.X R17, R201, 0x1, R70.reuse, P2 ;  /* 0x00000001c9117824 */ /* 0x100fe200010e0646 */
[----:B------:R-:W-:Y:S01]  /*6c20*/  LOP3.LUT P2, RZ, R19, 0x1, RZ, 0xc0, !PT ;  /* 0x0000000113ff7812 */ /* 0x000fe2000784c0ff */
[----:B------:R3:W-:Y:S01]  /*6c30*/  LDGSTS.E [R217+0x4600], desc[UR16][R30.64], P3 ;  /* 0x046000001ed97fae */ /* 0x0007e200099a1010 */
[----:B-1----:R-:W-:Y:S01]  /*6c40*/  SHF.R.U32.HI R23, RZ, 0xa, R49 ;  /* 0x0000000aff177819 */ /* 0x002fe20000011631 */
[----:B------:R-:W-:Y:S01]  /*6c50*/  IMAD.X R15, R207, 0x1, R70, P6 ;  /* 0x00000001cf0f7824 */ /* 0x000fe200030e0646 */
[----:B------:R-:W-:-:S02]  /*6c60*/  LOP3.LUT P3, RZ, R21, 0x1, RZ, 0xc0, !PT ;  /* 0x0000000115ff7812 */ /* 0x000fc4000786c0ff */
[--C-:B----4-:R-:W-:Y:S02]  /*6c70*/  SHF.R.U32.HI R27, RZ, 0x9, R49.reuse ;  /* 0x00000009ff1b7819 */ /* 0x110fe40000011631 */
[----:B------:R-:W-:Y:S01]  /*6c80*/  IADD3 R18, P6, PT, R208, R69, RZ ;  /* 0x00000045d0127210 */ /* 0x000fe20007fde0ff */
[----:B------:R-:W-:Y:S01]  /*6c90*/  LDGSTS.E [R217+0x4800], desc[UR16][R32.64], P5 ;  /* 0x0480000020d97fae */ /* 0x000fe2000a9a1010 */
[----:B-----5:R-:W-:-:S03]  /*6ca0*/  SHF.R.U32.HI R29, RZ, 0x8, R49 ;  /* 0x00000008ff1d7819 */ /* 0x020fc60000011631 */
[----:B------:R1:W-:Y:S01]  /*6cb0*/  LDGSTS.E [R217+0x4a00], desc[UR16][R34.64], P5 ;  /* 0x04a0000022d97fae */ /* 0x0003e2000a9a1010 */
[-C--:B------:R-:W-:Y:S01]  /*6cc0*/  IADD3 R20, P5, PT, R202, R69.reuse, RZ ;  /* 0x00000045ca147210 */ /* 0x080fe20007fbe0ff */
[--C-:B------:R-:W-:Y:S01]  /*6cd0*/  IMAD.X R19, R209, 0x1, R70.reuse, P6 ;  /* 0x00000001d1137824 */ /* 0x100fe200030e0646 */
[--C-:B---3--:R-:W-:Y:S01]  /*6ce0*/  SHF.R.U32.HI R31, RZ, 0x7, R49.reuse ;  /* 0x00000007ff1f7819 */ /* 0x108fe20000011631 */
[----:B------:R-:W-:Y:S01]  /*6cf0*/  LDGSTS.E [R217+0x4c00], desc[UR16][R40.64], P2 ;  /* 0x04c0000028d97fae */ /* 0x000fe200091a1010 */
[----:B------:R-:W-:Y:S01]  /*6d00*/  IADD3 R22, P6, PT, R210, R69, RZ ;  /* 0x00000045d2167210 */ /* 0x000fe20007fde0ff */
[--C-:B------:R-:W-:Y:S01]  /*6d10*/  IMAD.X R21, R203, 0x1, R70.reuse, P5 ;  /* 0x00000001cb157824 */ /* 0x100fe200028e0646 */
[----:B------:R-:W-:Y:S01]  /*6d20*/  LOP3.LUT P5, RZ, R23, 0x1, RZ, 0xc0, !PT ;  /* 0x0000000117ff7812 */ /* 0x000fe200078ac0ff */
[----:B------:R3:W-:Y:S01]  /*6d30*/  LDGSTS.E [R217+0x4e00], desc[UR16][R36.64], P2 ;  /* 0x04e0000024d97fae */ /* 0x0007e200091a1010 */
[-C--:B--2---:R-:W-:Y:S01]  /*6d40*/  IADD3 R24, P2, PT, R150, R71.reuse, RZ ;  /* 0x0000004796187210 */ /* 0x084fe20007f5e0ff */
[----:B------:R-:W-:Y:S01]  /*6d50*/  IMAD.X R23, R211, 0x1, R70, P6 ;  /* 0x00000001d3177824 */ /* 0x000fe200030e0646 */
[-C--:B------:R-:W-:Y:S01]  /*6d60*/  IADD3 R26, P6, PT, R148, R71.reuse, RZ ;  /* 0x00000047941a7210 */ /* 0x080fe20007fde0ff */
[----:B------:R2:W-:Y:S01]  /*6d70*/  LDGSTS.E [R217+0x5000], desc[UR16][R38.64], P3 ;  /* 0x0500000026d97fae */ /* 0x0005e200099a1010 */
[--C-:B-1----:R-:W-:Y:S01]  /*6d80*/  SHF.R.U32.HI R35, RZ, 0x6, R49.reuse ;  /* 0x00000006ff237819 */ /* 0x102fe20000011631 */
[--C-:B------:R-:W-:Y:S01]  /*6d90*/  IMAD.X R25, R151, 0x1, R72.reuse, P2 ;  /* 0x0000000197197824 */ /* 0x100fe200010e0648 */
[----:B------:R-:W-:Y:S01]  /*6da0*/  LOP3.LUT P2, RZ, R27, 0x1, RZ, 0xc0, !PT ;  /* 0x000000011bff7812 */ /* 0x000fe2000784c0ff */
[----:B------:R1:W-:Y:S01]  /*6db0*/  LDGSTS.E [R217+0x5200], desc[UR16][R42.64], P3 ;  /* 0x052000002ad97fae */ /* 0x0003e200099a1010 */
[----:B------:R-:W-:Y:S01]  /*6dc0*/  LOP3.LUT P3, RZ, R29, 0x1, RZ, 0xc0, !PT ;  /* 0x000000011dff7812 */ /* 0x000fe2000786c0ff */
[----:B------:R-:W-:Y:S01]  /*6dd0*/  IMAD.X R27, R149, 0x1, R72, P6 ;  /* 0x00000001951b7824 */ /* 0x000fe200030e0648 */
[----:B------:R-:W-:Y:S01]  /*6de0*/  IADD3 R30, P6, PT, R144, R71, RZ ;  /* 0x00000047901e7210 */ /* 0x000fe20007fde0ff */
[----:B------:R-:W-:Y:S01]  /*6df0*/  LDGSTS.E [R217+0x5400], desc[UR16][R44.64], P5 ;  /* 0x054000002cd97fae */ /* 0x000fe2000a9a1010 */
[----:B---3--:R-:W-:-:S03]  /*6e00*/  SHF.R.U32.HI R37, RZ, 0x5, R49 ;  /* 0x00000005ff257819 */ /* 0x008fc60000011631 */
[----:B------:R3:W-:Y:S01]  /*6e10*/  LDGSTS.E [R217+0x5600], desc[UR16][R46.64], P5 ;  /* 0x056000002ed97fae */ /* 0x0007e2000a9a1010 */
[-C--:B------:R-:W-:Y:S02]  /*6e20*/  IADD3 R28, P5, PT, R146, R71.reuse, RZ ;  /* 0x00000047921c7210 */ /* 0x080fe40007fbe0ff */
[--C-:B--2---:R-:W-:Y:S01]  /*6e30*/  SHF.R.U32.HI R39, RZ, 0x4, R49.reuse ;  /* 0x00000004ff277819 */ /* 0x104fe20000011631 */
[----:B------:R-:W-:Y:S01]  /*6e40*/  LDGSTS.E [R217+0x5800], desc[UR16][R50.64], P2 ;  /* 0x0580000032d97fae */ /* 0x000fe200091a1010 */
[--C-:B-1----:R-:W-:Y:S01]  /*6e50*/  SHF.R.U32.HI R43, RZ, 0x3, R49.reuse ;  /* 0x00000003ff2b7819 */ /* 0x102fe20000011631 */
[--C-:B------:R-:W-:Y:S01]  /*6e60*/  IMAD.X R29, R147, 0x1, R72.reuse, P5 ;  /* 0x00000001931d7824 */ /* 0x100fe200028e0648 */
[----:B------:R-:W-:Y:S01]  /*6e70*/  LOP3.LUT P5, RZ, R31, 0x1, RZ, 0xc0, !PT ;  /* 0x000000011fff7812 */ /* 0x000fe200078ac0ff */
[----:B------:R-:W-:Y:S01]  /*6e80*/  LDGSTS.E [R217+0x5a00], desc[UR16][R52.64], P2 ;  /* 0x05a0000034d97fae */ /* 0x000fe200091a1010 */
[-C--:B------:R-:W-:Y:S02]  /*6e90*/  IADD3 R32, P2, PT, R142, R71.reuse, RZ ;  /* 0x000000478e207210 */ /* 0x080fe40007f5e0ff */
[----:B------:R-:W-:Y:S01]  /*6ea0*/  IADD3.X R31, PT, PT, R145, R72, RZ, P6, !PT ;  /* 0x00000048911f7210 */ /* 0x000fe200037fe4ff */
[----:B------:R-:W-:Y:S01]  /*6eb0*/  LDGSTS.E [R217+0x5c00], desc[UR16][R54.64], P3 ;  /* 0x05c0000036d97fae */ /* 0x000fe200099a1010 */
[-C--:B------:R-:W-:Y:S01]  /*6ec0*/  IADD3 R34, P6, PT, R140, R71.reuse, RZ ;  /* 0x000000478c227210 */ /* 0x080fe20007fde0ff */
[--C-:B------:R-:W-:Y:S01]  /*6ed0*/  IMAD.X R33, R143, 0x1, R72.reuse, P2 ;  /* 0x000000018f217824 */ /* 0x100fe200010e0648 */
[----:B------:R-:W-:Y:S01]  /*6ee0*/  LOP3.LUT P2, RZ, R35, 0x1, RZ, 0xc0, !PT ;  /* 0x0000000123ff7812 */ /* 0x000fe2000784c0ff */
[----:B------:R-:W-:Y:S01]  /*6ef0*/  LDGSTS.E [R217+0x5e00], desc[UR16][R56.64], P3 ;  /* 0x05e0000038d97fae */ /* 0x000fe200099a1010 */
[-C--:B------:R-:W-:Y:S01]  /*6f00*/  IADD3 R36, P3, PT, R250, R71.reuse, RZ ;  /* 0x00000047fa247210 */ /* 0x080fe20007f7e0ff */
[----:B------:R-:W-:Y:S01]  /*6f10*/  IMAD.X R35, R141, 0x1, R72, P6 ;  /* 0x000000018d237824 */ /* 0x000fe200030e0648 */
[----:B------:R-:W-:Y:S01]  /*6f20*/  IADD3 R38, P6, PT, R246, R71, RZ ;  /* 0x00000047f6267210 */ /* 0x000fe20007fde0ff */
[----:B------:R-:W-:Y:S01]  /*6f30*/  LDGSTS.E [R217+0x6000], desc[UR16][R58.64], P5 ;  /* 0x060000003ad97fae */ /* 0x000fe2000a9a1010 */
[----:B---3--:R-:W-:-:S02]  /*6f40*/  SHF.R.U32.HI R47, RZ, 0x2, R49 ;  /* 0x00000002ff2f7819 */ /* 0x008fc40000011631 */
[----:B------:R-:W-:Y:S01]  /*6f50*/  SHF.R.U32.HI R49, RZ, 0x1, R49 ;  /* 0x00000001ff317819 */ /* 0x000fe20000011631 */
[----:B------:R-:W-:Y:S01]  /*6f60*/  LDGSTS.E [R217+0x6200], desc[UR16][R60.64], P5 ;  /* 0x062000003cd97fae */ /* 0x000fe2000a9a1010 */
[----:B------:R-:W-:Y:S01]  /*6f70*/  LOP3.LUT P5, RZ, R37, 0x1, RZ, 0xc0, !PT ;  /* 0x0000000125ff7812 */ /* 0x000fe200078ac0ff */
[--C-:B------:R-:W-:Y:S01]  /*6f80*/  IMAD.X R37, R251, 0x1, R72.reuse, P3 ;  /* 0x00000001fb257824 */ /* 0x100fe200018e0648 */
[----:B------:R-:W-:Y:S01]  /*6f90*/  LOP3.LUT P3, RZ, R39, 0x1, RZ, 0xc0, !PT ;  /* 0x0000000127ff7812 */ /* 0x000fe2000786c0ff */
[----:B------:R-:W-:Y:S01]  /*6fa0*/  LDGSTS.E [R217+0x6400], desc[UR16][R62.64], P2 ;  /* 0x064000003ed97fae */ /* 0x000fe200091a1010 */
[----:B------:R-:W-:Y:S01]  /*6fb0*/  IMAD.X R39, R247, 0x1, R72, P6 ;  /* 0x00000001f7277824 */ /* 0x000fe200030e0648 */
[-C--:B------:R-:W-:Y:S02]  /*6fc0*/  IADD3 R40, P6, PT, R138, R71.reuse, RZ ;  /* 0x000000478a287210 */ /* 0x080fe40007fde0ff */
[----:B------:R-:W-:Y:S01]  /*6fd0*/  LDGSTS.E [R217+0x6600], desc[UR16][R64.64], P2 ;  /* 0x0660000040d97fae */ /* 0x000fe200091a1010 */
[----:B------:R-:W-:-:S02]  /*6fe0*/  IADD3 R42, P2, PT, R136, R71, RZ ;  /* 0x00000047882a7210 */ /* 0x000fc40007f5e0ff */
[----:B------:R-:W1:Y:S01]  /*6ff0*/  LDC R136, c[0x0][0x3a0] ;  /* 0x0000e800ff887b82 */ /* 0x000e620000000800 */
[--C-:B------:R-:W-:Y:S01]  /*7000*/  IMAD.X R41, R139, 0x1, R72.reuse, P6 ;  /* 0x000000018b297824 */ /* 0x100fe200030e0648 */
[----:B------:R-:W-:Y:S01]  /*7010*/  LOP3.LUT P6, RZ, R43, 0x1, RZ, 0xc0, !PT ;  /* 0x000000012bff7812 */ /* 0x000fe200078cc0ff */
[----:B------:R-:W-:Y:S01]  /*7020*/  LDGSTS.E [R217+0x6800], desc[UR16][R66.64], P5 ;  /* 0x0680000042d97fae */ /* 0x000fe2000a9a1010 */
[--C-:B------:R-:W-:Y:S01]  /*7030*/  IMAD.X R43, R137, 0x1, R72.reuse, P2 ;  /* 0x00000001892b7824 */ /* 0x100fe200010e0648 */
[----:B------:R-:W-:Y:S02]  /*7040*/  IADD3 R44, P2, PT, R92, R71, RZ ;  /* 0x000000475c2c7210 */ /* 0x000fe40007f5e0ff */
[----:B------:R2:W-:Y:S03]  /*7050*/  LDGSTS.E [R217+0x6a00], desc[UR16][R4.64], P5 ;  /* 0x06a0000004d97fae */ /* 0x0005e6000a9a1010 */
[----:B------:R-:W-:Y:S01]  /*7060*/  IMAD.X R45, R93, 0x1, R72, P2 ;  /* 0x000000015d2d7824 */ /* 0x000fe200010e0648 */
[----:B------:R-:W-:Y:S01]  /*7070*/  LDGSTS.E [R217+0x6c00], desc[UR16][R6.64], P3 ;  /* 0x06c0000006d97fae */ /* 0x000fe200099a1010 */
[----:B------:R-:W-:-:S03]  /*7080*/  LOP3.LUT P2, RZ, R47, 0x1, RZ, 0xc0, !PT ;  /* 0x000000012fff7812 */ /* 0x000fc6000784c0ff */
[----:B------:R3:W-:Y:S01]  /*7090*/  LDGSTS.E [R217+0x6e00], desc[UR16][R8.64], P3 ;  /* 0x06e0000008d97fae */ /* 0x0007e200099a1010 */
[----:B------:R-:W-:-:S03]  /*70a0*/  IADD3 R46, P3, PT, R90, R71, RZ ;  /* 0x000000475a2e7210 */ /* 0x000fc60007f7e0ff */
[----:B------:R4:W-:Y:S02]  /*70b0*/  LDGSTS.E [R217+0x7000], desc[UR16][R10.64], P6 ;  /* 0x070000000ad97fae */ /* 0x0009e4000b1a1010 */
[----:B------:R-:W-:Y:S01]  /*70c0*/  IMAD.X R47, R91, 0x1, R72, P3 ;  /* 0x000000015b2f7824 */ /* 0x000fe200018e0648 */
[C---:B------:R-:W-:Y:S01]  /*70d0*/  ISETP.GT.AND P3, PT, R243.reuse, 0x5f, PT ;  /* 0x0000005ff300780c */ /* 0x040fe20003f64270 */
[----:B------:R1:W-:Y:S02]  /*70e0*/  LDGSTS.E [R217+0x7200], desc[UR16][R76.64], P6 ;  /* 0x072000004cd97fae */ /* 0x0003e4000b1a1010 */
[----:B-1----:R-:W-:Y:S01]  /*70f0*/  VIADD R136, R136, 0xffffffc0 ;  /* 0xffffffc088887836 */ /* 0x002fe20000000000 */
[----:B--2---:R-:W-:Y:S01]  /*7100*/  IADD3 R4, P6, PT, R88, R71, RZ ;  /* 0x0000004758047210 */ /* 0x004fe20007fde0ff */
[----:B------:R1:W-:Y:S03]  /*7110*/  LDGSTS.E [R217+0x7400], desc[UR16][R12.64], P2 ;  /* 0x074000000cd97fae */ /* 0x0003e600091a1010 */
[----:B------:R-:W-:Y:S01]  /*7120*/  ISETP.GE.AND P5, PT, R84, R136, PT ;  /* 0x000000885400720c */ /* 0x000fe20003fa6270 */
[----:B------:R1:W-:Y:S01]  /*7130*/  LDGSTS.E [R217+0x7600], desc[UR16][R14.64], P2 ;  /* 0x076000000ed97fae */ /* 0x0003e200091a1010 */
[----:B------:R-:W-:-:S02]  /*7140*/  ISETP.GE.AND P2, PT, R243, 0x20, PT ;  /* 0x00000020f300780c */ /* 0x000fc40003f46270 */
[----:B------:R-:W-:Y:S02]  /*7150*/  SEL R5, RZ, 0x4, P5 ;  /* 0x00000004ff057807 */ /* 0x000fe40002800000 */
[----:B------:R-:W-:Y:S02]  /*7160*/  LOP3.LUT P5, RZ, R49, 0x1, RZ, 0xc0, !PT ;  /* 0x0000000131ff7812 */ /* 0x000fe400078ac0ff */
[----:B------:R-:W-:Y:S01]  /*7170*/  SEL R50, R5, RZ, P3 ;  /* 0x000000ff05327207 */ /* 0x000fe20001800000 */
[----:B------:R-:W-:Y:S01]  /*7180*/  IMAD.X R5, R89, 0x1, R72, P6 ;  /* 0x0000000159057824 */ /* 0x000fe200030e0648 */
[-C--:B---3--:R-:W-:Y:S02]  /*7190*/  IADD3 R8, P6, PT, R248, R71.reuse, RZ ;  /* 0x00000047f8087210 */ /* 0x088fe40007fde0ff */
[----:B------:R-:W-:-:S03]  /*71a0*/  IADD3 R6, P3, PT, R86, R71, RZ ;  /* 0x0000004756067210 */ /* 0x000fc60007f7e0ff */
[--C-:B------:R-:W-:Y:S01]  /*71b0*/  IMAD.X R9, R249, 0x1, R72.reuse, P6 ;  /* 0x00000001f9097824 */ /* 0x100fe200030e0648 */
[----:B------:R-:W-:Y:S01]  /*71c0*/  ISETP.NE.U32.AND P6, PT, R50, RZ, PT ;  /* 0x000000ff3200720c */ /* 0x000fe20003fc5070 */
[--C-:B------:R-:W-:Y:S01]  /*71d0*/  IMAD.X R7, R87, 0x1, R72.reuse, P3 ;  /* 0x0000000157077824 */ /* 0x100fe200018e0648 */
[----:B----4-:R-:W-:Y:S01]  /*71e0*/  IADD3 R10, P3, PT, R244, R71, RZ ;  /* 0x00000047f40a7210 */ /* 0x010fe20007f7e0ff */
[----:B------:R1:W-:Y:S04]  /*71f0*/  LDGSTS.E [R217+0x7800], desc[UR16][R16.64], P5 ;  /* 0x0780000010d97fae */ /* 0x0003e8000a9a1010 */
[----:B------:R1:W-:Y:S01]  /*7200*/  LDGSTS.E [R217+0x7a00], desc[UR16][R18.64], P5 ;  /* 0x07a0000012d97fae */ /* 0x0003e2000a9a1010 */
[----:B------:R-:W-:Y:S01]  /*7210*/  IMAD.X R11, R245, 0x1, R72, P3 ;  /* 0x00000001f50b7824 */ /* 0x000fe200018e0648 */
[----:B------:R-:W-:-:S02]  /*7220*/  ISETP.GE.AND P3, PT, R243, 0x40, PT ;  /* 0x00000040f300780c */ /* 0x000fc40003f66270 */
[----:B------:R1:W-:Y:S04]  /*7230*/  LDGSTS.E [R217+0x7c00], desc[UR16][R20.64], !P4 ;  /* 0x07c0000014d97fae */ /* 0x0003e8000e1a1010 */
[----:B------:R1:W-:Y:S04]  /*7240*/  LDGSTS.E [R217+0x7e00], desc[UR16][R22.64], !P4 ;  /* 0x07e0000016d97fae */ /* 0x0003e8000e1a1010 */
[----:B------:R-:W0:Y:S04]  /*7250*/  LDGDEPBAR ;  /* 0x00000000000079af */ /* 0x000e280000000000 */
[----:B------:R1:W-:Y:S04]  /*7260*/  LDGSTS.E [R214+0x14000], desc[UR16][R24.64], P6 ;  /* 0x1400000018d67fae */ /* 0x0003e8000b1a1010 */
        /* <DEDUP_REMOVED lines=15> */
[----:B------:R-:W0:Y:S01]  /*7360*/  LDGDEPBAR ;  /* 0x00000000000079af */ /* 0x000e220000000000 */
[----:B------:R-:W-:Y:S05]  /*7370*/  @!P3 BRA `(.L_x_14) ;  /* 0x0000003c0060b947 */ /* 0x000fea0003800000 */
[----:B------:R-:W2:Y:S01]  /*7380*/  LDL.LU R141, [R1+0x64] ;  /* 0x00006400018d7983 */ /* 0x000ea20000300800 */
[----:B-1----:R-:W-:Y:S01]  /*7390*/  SHF.R.S32.HI R6, RZ, 0x1f, R216 ;  /* 0x0000001fff067819 */ /* 0x002fe200000114d8 */
[----:B------:R-:W1:Y:S02]  /*73a0*/  LDC.64 R4, c[0x0][0x388] ;  /* 0x0000e200ff047b82 */ /* 0x000e640000000a00 */
[----:B------:R-:W3:Y:S04]  /*73b0*/  LDL.LU R140, [R1+0x68] ;  /* 0x00006800018c7983 */ /* 0x000ee80000300800 */
[----:B------:R-:W4:Y:S01]  /*73c0*/  LDL.LU R139, [R1+0x6c] ;  /* 0x00006c00018b7983 */ /* 0x000f220000300800 */
[----:B------:R-:W-:Y:S01]  /*73d0*/  IADD3 R240, P5, PT, R216, R219, RZ ;  /* 0x000000dbd8f07210 */ /* 0x000fe20007fbe0ff */
[----:B------:R-:W5:Y:S02]  /*73e0*/  LDC.64 R76, c[0x0][0x380] ;  /* 0x0000e000ff4c7b82 */ /* 0x000f640000000a00 */
[----:B------:R-:W5:Y:S04]  /*73f0*/  LDL.LU R138, [R1+0x70] ;  /* 0x00007000018a7983 */ /* 0x000f680000300800 */
        /* <DEDUP_REMOVED lines=10> */
[----:B------:R-:W5:Y:S01]  /*74a0*/  LDL.LU R84, [R1+0x9c] ;  /* 0x00009c0001547983 */ /* 0x000f620000300800 */
[----:B------:R-:W-:-:S02]  /*74b0*/  LEA.HI.X.SX32 R241, R219, R6, 0x1, P5 ;  /* 0x00000006dbf17211 */ /* 0x000fc400028f0eff */
[----:B------:R-:W-:Y:S02]  /*74c0*/  SHF.R.S32.HI R183, RZ, 0x1f, R218 ;  /* 0x0000001fffb77819 */ /* 0x000fe400000114da */
[----:B------:R-:W-:Y:S02]  /*74d0*/  SHF.R.S32.HI R13, RZ, 0x1f, R212 ;  /* 0x0000001fff0d7819 */ /* 0x000fe400000114d4 */
[----:B------:R-:W-:Y:S02]  /*74e0*/  R2UR UR20, R73 ;  /* 0x00000000491472ca */ /* 0x000fe400000e0000 */
[C---:B--2---:R-:W-:Y:S02]  /*74f0*/  IADD3 R238, P6, PT, R216.reuse, R141, RZ ;  /* 0x0000008dd8ee7210 */ /* 0x044fe40007fde0ff */
[----:B---3--:R-:W-:Y:S02]  /*7500*/  IADD3 R236, P3, PT, R216, R140, RZ ;  /* 0x0000008cd8ec7210 */ /* 0x008fe40007f7e0ff */
[----:B------:R-:W-:-:S02]  /*7510*/  LEA.HI.X.SX32 R239, R141, R6, 0x1, P6 ;  /* 0x000000068def7211 */ /* 0x000fc400030f0eff */
[----:B------:R-:W-:Y:S02]  /*7520*/  LEA.HI.X.SX32 R237, R140, R6, 0x1, P3 ;  /* 0x000000068ced7211 */ /* 0x000fe400018f0eff */
[C---:B----4-:R-:W-:Y:S02]  /*7530*/  IADD3 R234, P4, PT, R216.reuse, R139, RZ ;  /* 0x0000008bd8ea7210 */ /* 0x050fe40007f9e0ff */
[C---:B-----5:R-:W-:Y:S02]  /*7540*/  IADD3 R232, P5, PT, R216.reuse, R138, RZ ;  /* 0x0000008ad8e87210 */ /* 0x060fe40007fbe0ff */
[-C--:B------:R-:W-:Y:S02]  /*7550*/  LEA.HI.X.SX32 R235, R139, R6.reuse, 0x1, P4 ;  /* 0x000000068beb7211 */ /* 0x080fe400020f0eff */
[----:B------:R-:W-:Y:S02]  /*7560*/  IADD3 R230, P6, PT, R216, R137, RZ ;  /* 0x00000089d8e67210 */ /* 0x000fe40007fde0ff */
[----:B------:R-:W-:-:S02]  /*7570*/  LEA.HI.X.SX32 R233, R138, R6, 0x1, P5 ;  /* 0x000000068ae97211 */ /* 0x000fc400028f0eff */
[C---:B------:R-:W-:Y:S02]  /*7580*/  IADD3 R228, P3, PT, R216.reuse, R87, RZ ;  /* 0x00000057d8e47210 */ /* 0x040fe40007f7e0ff */
[-C--:B------:R-:W-:Y:S02]  /*7590*/  LEA.HI.X.SX32 R231, R137, R6.reuse, 0x1, P6 ;  /* 0x0000000689e77211 */ /* 0x080fe400030f0eff */
[----:B------:R-:W-:Y:S02]  /*75a0*/  LEA.HI.X.SX32 R229, R87, R6, 0x1, P3 ;  /* 0x0000000657e57211 */ /* 0x000fe400018f0eff */
[----:B------:R-:W2:Y:S01]  /*75b0*/  LDL.LU R87, [R1+0xa0] ;  /* 0x0000a00001577983 */ /* 0x000ea20000300800 */
[C---:B------:R-:W-:Y:S02]  /*75c0*/  IADD3 R226, P4, PT, R216.reuse, R136, RZ ;  /* 0x00000088d8e27210 */ /* 0x040fe40007f9e0ff */
[C---:B------:R-:W-:Y:S02]  /*75d0*/  IADD3 R224, P5, PT, R216.reuse, R93, RZ ;  /* 0x0000005dd8e07210 */ /* 0x040fe40007fbe0ff */
[----:B------:R-:W-:-:S02]  /*75e0*/  IADD3 R222, P6, PT, R216, R90, RZ ;  /* 0x0000005ad8de7210 */ /* 0x000fc40007fde0ff */
[-C--:B------:R-:W-:Y:S02]  /*75f0*/  LEA.HI.X.SX32 R227, R136, R6.reuse, 0x1, P4 ;  /* 0x0000000688e37211 */ /* 0x080fe400020f0eff */
[----:B------:R-:W-:Y:S02]  /*7600*/  LEA.HI.X.SX32 R223, R90, R6, 0x1, P6 ;  /* 0x000000065adf7211 */ /* 0x000fe400030f0eff */
[----:B------:R-:W3:Y:S01]  /*7610*/  LDL.LU R90, [R1+0xa4] ;  /* 0x0000a400015a7983 */ /* 0x000ee20000300800 */
[----:B------:R-:W-:-:S04]  /*7620*/  IADD3 R8, P4, PT, R216, R89, RZ ;  /* 0x00000059d8087210 */ /* 0x000fc80007f9e0ff */
[----:B------:R-:W-:Y:S02]  /*7630*/  LEA.HI.X.SX32 R219, R89, R6, 0x1, P4 ;  /* 0x0000000659db7211 */ /* 0x000fe400020f0eff */
[----:B------:R-:W4:Y:S01]  /*7640*/  LDL.LU R89, [R1+0xa8] ;  /* 0x0000a80001597983 */ /* 0x000f220000300800 */
[C---:B------:R-:W-:Y:S02]  /*7650*/  IADD3 R220, P3, PT, R216.reuse, R92, RZ ;  /* 0x0000005cd8dc7210 */ /* 0x040fe40007f7e0ff */
[----:B------:R-:W-:Y:S02]  /*7660*/  IADD3 R214, P6, PT, R216, R88, RZ ;  /* 0x00000058d8d67210 */ /* 0x000fe40007fde0ff */
[-C--:B------:R-:W-:Y:S02]  /*7670*/  LEA.HI.X.SX32 R221, R92, R6.reuse, 0x1, P3 ;  /* 0x000000065cdd7211 */ /* 0x080fe400018f0eff */
[----:B------:R-:W-:Y:S02]  /*7680*/  LEA.HI.X.SX32 R11, R88, R6, 0x1, P6 ;  /* 0x00000006580b7211 */ /* 0x000fe400030f0eff */
[----:B------:R-:W5:Y:S01]  /*7690*/  LDL.LU R88, [R1+0xac] ;  /* 0x0000ac0001587983 */ /* 0x000f620000300800 */
[----:B------:R-:W-:-:S02]  /*76a0*/  IADD3 R7, P3, PT, R216, R86, RZ ;  /* 0x00000056d8077210 */ /* 0x000fc40007f7e0ff */
[----:B------:R-:W-:Y:S02]  /*76b0*/  IADD3 R210, P4, PT, R216, R84, RZ ;  /* 0x00000054d8d27210 */ /* 0x000fe40007f9e0ff */
[-C--:B------:R-:W-:Y:S02]  /*76c0*/  LEA.HI.X.SX32 R225, R93, R6.reuse, 0x1, P5 ;  /* 0x000000065de17211 */ /* 0x080fe400028f0eff */
[-C--:B------:R-:W-:Y:S01]  /*76d0*/  LEA.HI.X.SX32 R10, R86, R6.reuse, 0x1, P3 ;  /* 0x00000006560a7211 */ /* 0x080fe200018f0eff */
[----:B------:R-:W-:Y:S01]  /*76e0*/  IMAD R86, R74, 0x1f, RZ ;  /* 0x0000001f4a567824 */ /* 0x000fe200078e02ff */
[----:B------:R-:W-:Y:S02]  /*76f0*/  LEA.HI.X.SX32 R211, R84, R6, 0x1, P4 ;  /* 0x0000000654d37211 */ /* 0x000fe400020f0eff */
[----:B------:R-:W-:Y:S01]  /*7700*/  IADD3 R9, P5, PT, R216, R91, RZ ;  /* 0x0000005bd8097210 */ /* 0x000fe20007fbe0ff */
[----:B------:R-:W5:Y:S01]  /*7710*/  LDL.LU R84, [R1+0xb0] ;  /* 0x0000b00001547983 */ /* 0x000f620000300800 */
[----:B------:R-:W-:-:S02]  /*7720*/  IADD3 R208, P6, PT, R218, R86, RZ ;  /* 0x00000056dad07210 */ /* 0x000fc40007fde0ff */
[----:B------:R-:W-:Y:S02]  /*7730*/  LEA.HI.X.SX32 R12, R91, R6, 0x1, P5 ;  /* 0x000000065b0c7211 */ /* 0x000fe400028f0eff */
[----:B------:R-:W-:Y:S02]  /*7740*/  SHF.R.S32.HI R6, RZ, 0x1f, R86 ;  /* 0x0000001fff067819 */ /* 0x000fe40000011456 */
[----:B------:R-:W-:Y:S02]  /*7750*/  IADD3 R206, P5, PT, R212, R86, RZ ;  /* 0x00000056d4ce7210 */ /* 0x000fe40007fbe0ff */
[----:B------:R-:W5:Y:S01]  /*7760*/  LDL.LU R86, [R1+0xb4] ;  /* 0x0000b40001567983 */ /* 0x000f620000300800 */
[----:B------:R-:W-:Y:S01]  /*7770*/  IMAD.X R209, R183, 0x1, R6, P6 ;  /* 0x00000001b7d17824 */ /* 0x000fe200030e0606 */
[----:B------:R-:W-:Y:S02]  /*7780*/  IADD3.X R207, PT, PT, R13, R6, RZ, P5, !PT ;  /* 0x000000060dcf7210 */ /* 0x000fe40002ffe4ff */
[----:B--2---:R-:W-:-:S02]  /*7790*/  SHF.R.S32.HI R16, RZ, 0x1f, R87 ;  /* 0x0000001fff107819 */ /* 0x004fc40000011457 */
[-C--:B------:R-:W-:Y:S02]  /*77a0*/  IADD3 R204, P6, PT, R218, R87.reuse, RZ ;  /* 0x00000057dacc7210 */ /* 0x080fe40007fde0ff */
[----:B------:R-:W-:Y:S02]  /*77b0*/  IADD3 R202, P5, PT, R212, R87, RZ ;  /* 0x00000057d4ca7210 */ /* 0x000fe40007fbe0ff */
[----:B------:R-:W2:Y:S04]  /*77c0*/  LDL.LU R87, [R1+0xb8] ;  /* 0x0000b80001577983 */ /* 0x000ea80000300800 */
[----:B------:R-:W2:Y:S04]  /*77d0*/  LDL.LU R91, [R1+0xbc] ;  /* 0x0000bc00015b7983 */ /* 0x000ea80000300800 */
[----:B------:R-:W2:Y:S04]  /*77e0*/  LDL.LU R140, [R1+0xc0] ;  /* 0x0000c000018c7983 */ /* 0x000ea80000300800 */
[----:B------:R-:W2:Y:S04]  /*77f0*/  LDL.LU R138, [R1+0xc4] ;  /* 0x0000c400018a7983 */ /* 0x000ea80000300800 */
[----:B------:R-:W2:Y:S04]  /*7800*/  LDL.LU R136, [R1+0xc8] ;  /* 0x0000c80001887983 */ /* 0x000ea80000300800 */
[----:B------:R-:W2:Y:S04]  /*7810*/  LDL.LU R137, [R1+0xcc] ;  /* 0x0000cc0001897983 */ /* 0x000ea80000300800 */
[----:B------:R-:W2:Y:S01]  /*7820*/  LDL.LU R139, [R1+0xd0] ;  /* 0x0000d000018b7983 */ /* 0x000ea20000300800 */
[----:B------:R-:W-:Y:S01]  /*7830*/  IMAD.X R205, R183, 0x1, R16, P6 ;  /* 0x00000001b7cd7824 */ /* 0x000fe200030e0610 */
[----:B---3--:R-:W-:Y:S01]  /*7840*/  SHF.R.S32.HI R6, RZ, 0x1f, R90 ;  /* 0x0000001fff067819 */ /* 0x008fe2000001145a */
[----:B------:R-:W-:Y:S01]  /*7850*/  IMAD.X R203, R13, 0x1, R16, P5 ;  /* 0x000000010dcb7824 */ /* 0x000fe200028e0610 */
[-C--:B------:R-:W-:Y:S01]  /*7860*/  IADD3 R200, P6, PT, R218, R90.reuse, RZ ;  /* 0x0000005adac87210 */ /* 0x080fe20007fde0ff */
[----:B------:R-:W3:Y:S01]  /*7870*/  LDL.LU R141, [R1+0xd4] ;  /* 0x0000d400018d7983 */ /* 0x000ee20000300800 */
[----:B------:R-:W-:-:S02]  /*7880*/  IADD3 R196, P5, PT, R212, R90, RZ ;  /* 0x0000005ad4c47210 */ /* 0x000fc40007fbe0ff */
[----:B----4-:R-:W-:Y:S01]  /*7890*/  SHF.R.S32.HI R16, RZ, 0x1f, R89 ;  /* 0x0000001fff107819 */ /* 0x010fe20000011459 */
[--C-:B------:R-:W-:Y:S01]  /*78a0*/  IMAD.X R201, R183, 0x1, R6.reuse, P6 ;  /* 0x00000001b7c97824 */ /* 0x100fe200030e0606 */
[-C--:B------:R-:W-:Y:S01]  /*78b0*/  IADD3 R194, P6, PT, R218, R89.reuse, RZ ;  /* 0x00000059dac27210 */ /* 0x080fe20007fde0ff */
[----:B------:R-:W-:Y:S01]  /*78c0*/  IMAD.X R197, R13, 0x1, R6, P5 ;  /* 0x000000010dc57824 */ /* 0x000fe200028e0606 */
[----:B------:R-:W-:Y:S02]  /*78d0*/  IADD3 R192, P5, PT, R212, R89, RZ ;  /* 0x00000059d4c07210 */ /* 0x000fe40007fbe0ff */
[----:B-----5:R-:W-:Y:S01]  /*78e0*/  SHF.R.S32.HI R6, RZ, 0x1f, R88 ;  /* 0x0000001fff067819 */ /* 0x020fe20000011458 */
[--C-:B------:R-:W-:Y:S01]  /*78f0*/  IMAD.X R195, R183, 0x1, R16.reuse, P6 ;  /* 0x00000001b7c37824 */ /* 0x100fe200030e0610 */
[-C--:B------:R-:W-:Y:S01]  /*7900*/  IADD3 R190, P6, PT, R218, R88.reuse, RZ ;  /* 0x00000058dabe7210 */ /* 0x080fe20007fde0ff */
[----:B------:R-:W-:Y:S01]  /*7910*/  IMAD.X R193, R13, 0x1, R16, P5 ;  /* 0x000000010dc17824 */ /* 0x000fe200028e0610 */
[----:B------:R-:W-:-:S02]  /*7920*/  IADD3 R188, P5, PT, R212, R88, RZ ;  /* 0x00000058d4bc7210 */ /* 0x000fc40007fbe0ff */
[----:B------:R-:W-:Y:S01]  /*7930*/  SHF.R.S32.HI R16, RZ, 0x1f, R84 ;  /* 0x0000001fff107819 */ /* 0x000fe20000011454 */
[--C-:B------:R-:W-:Y:S01]  /*7940*/  IMAD.X R191, R183, 0x1, R6.reuse, P6 ;  /* 0x00000001b7bf7824 */ /* 0x100fe200030e0606 */
[-C--:B------:R-:W-:Y:S01]  /*7950*/  IADD3 R80, P6, PT, R218, R84.reuse, RZ ;  /* 0x00000054da507210 */ /* 0x080fe20007fde0ff */
[----:B------:R-:W-:Y:S01]  /*7960*/  IMAD.X R189, R13, 0x1, R6, P5 ;  /* 0x000000010dbd7824 */ /* 0x000fe200028e0606 */
[----:B------:R-:W-:Y:S02]  /*7970*/  IADD3 R82, P5, PT, R212, R84, RZ ;  /* 0x00000054d4527210 */ /* 0x000fe40007fbe0ff */
[----:B------:R-:W-:Y:S01]  /*7980*/  SHF.R.S32.HI R6, RZ, 0x1f, R86 ;  /* 0x0000001fff067819 */ /* 0x000fe20000011456 */
[--C-:B------:R-:W-:Y:S01]  /*7990*/  IMAD.X R79, R183, 0x1, R16.reuse, P6 ;  /* 0x00000001b74f7824 */ /* 0x100fe200030e0610 */
[-C--:B------:R-:W-:Y:S01]  /*79a0*/  IADD3 R84, P6, PT, R218, R86.reuse, RZ ;  /* 0x00000056da547210 */ /* 0x080fe20007fde0ff */
[----:B------:R-:W-:Y:S01]  /*79b0*/  IMAD.X R81, R13, 0x1, R16, P5 ;  /* 0x000000010d517824 */ /* 0x000fe200028e0610 */
[----:B------:R-:W-:-:S03]  /*79c0*/  IADD3 R86, P5, PT, R212, R86, RZ ;  /* 0x00000056d4567210 */ /* 0x000fc60007fbe0ff */
[--C-:B------:R-:W-:Y:S02]  /*79d0*/  IMAD.X R83, R183, 0x1, R6.reuse, P6 ;  /* 0x00000001b7537824 */ /* 0x100fe400030e0606 */
[C---:B------:R-:W-:Y:S01]  /*79e0*/  IMAD.X R85, R13.reuse, 0x1, R6, P5 ;  /* 0x000000010d557824 */ /* 0x040fe200028e0606 */
[----:B--2---:R-:W-:Y:S02]  /*79f0*/  SHF.R.S32.HI R16, RZ, 0x1f, R87 ;  /* 0x0000001fff107819 */ /* 0x004fe40000011457 */
[-C--:B------:R-:W-:Y:S02]  /*7a00*/  IADD3 R90, P5, PT, R212, R87.reuse, RZ ;  /* 0x00000057d45a7210 */ /* 0x080fe40007fbe0ff */
[----:B------:R-:W-:Y:S02]  /*7a10*/  IADD3 R88, P6, PT, R218, R87, RZ ;  /* 0x00000057da587210 */ /* 0x000fe40007fde0ff */
[----:B------:R-:W-:Y:S01]  /*7a20*/  SHF.R.S32.HI R6, RZ, 0x1f, R91 ;  /* 0x0000001fff067819 */ /* 0x000fe2000001145b */
[--C-:B------:R-:W-:Y:S01]  /*7a30*/  IMAD.X R89, R13, 0x1, R16.reuse, P5 ;  /* 0x000000010d597824 */ /* 0x100fe200028e0610 */
[-C--:B------:R-:W-:Y:S01]  /*7a40*/  IADD3 R94, P5, PT, R212, R91.reuse, RZ ;  /* 0x0000005bd45e7210 */ /* 0x080fe20007fbe0ff */
[----:B------:R-:W-:Y:S01]  /*7a50*/  IMAD.X R87, R183, 0x1, R16, P6 ;  /* 0x00000001b7577824 */ /* 0x000fe200030e0610 */
[----:B------:R-:W-:-:S02]  /*7a60*/  IADD3 R92, P6, PT, R218, R91, RZ ;  /* 0x0000005bda5c7210 */ /* 0x000fc40007fde0ff */
[----:B------:R-:W-:Y:S01]  /*7a70*/  SHF.R.S32.HI R16, RZ, 0x1f, R140 ;  /* 0x0000001fff107819 */ /* 0x000fe2000001148c */
[----:B------:R-:W-:Y:S01]  /*7a80*/  IMAD.X R93, R13, 0x1, R6, P5 ;  /* 0x000000010d5d7824 */ /* 0x000fe200028e0606 */
[C---:B------:R-:W-:Y:S02]  /*7a90*/  IADD3.X R91, PT, PT, R183.reuse, R6, RZ, P6, !PT ;  /* 0x00000006b75b7210 */ /* 0x040fe400037fe4ff */
[-C--:B------:R-:W-:Y:S02]  /*7aa0*/  IADD3 R96, P6, PT, R218, R140.reuse, RZ ;  /* 0x0000008cda607210 */ /* 0x080fe40007fde0ff */
[----:B------:R-:W-:Y:S02]  /*7ab0*/  IADD3 R98, P5, PT, R212, R140, RZ ;  /* 0x0000008cd4627210 */ /* 0x000fe40007fbe0ff */
[----:B------:R-:W2:Y:S01]  /*7ac0*/  LDL.LU R140, [R1+0xd8] ;  /* 0x0000d800018c7983 */ /* 0x000ea20000300800 */
[----:B------:R-:W-:Y:S01]  /*7ad0*/  IMAD.X R95, R183, 0x1, R16, P6 ;  /* 0x00000001b75f7824 */ /* 0x000fe200030e0610 */
[----:B------:R-:W-:Y:S01]  /*7ae0*/  SHF.R.S32.HI R6, RZ, 0x1f, R138 ;  /* 0x0000001fff067819 */ /* 0x000fe2000001148a */
[----:B------:R-:W-:Y:S01]  /*7af0*/  IMAD.X R97, R13, 0x1, R16, P5 ;  /* 0x000000010d617824 */ /* 0x000fe200028e0610 */
[----:B------:R-:W-:-:S02]  /*7b00*/  IADD3 R100, P6, PT, R218, R138, RZ ;  /* 0x0000008ada647210 */ /* 0x000fc40007fde0ff */
[----:B------:R-:W-:Y:S02]  /*7b10*/  IADD3 R102, P5, PT, R212, R138, RZ ;  /* 0x0000008ad4667210 */ /* 0x000fe40007fbe0ff */
[----:B------:R-:W4:Y:S01]  /*7b20*/  LDL.LU R138, [R1+0xdc] ;  /* 0x0000dc00018a7983 */ /* 0x000f220000300800 */
[----:B------:R-:W-:Y:S01]  /*7b30*/  IMAD.X R99, R183, 0x1, R6, P6 ;  /* 0x00000001b7637824 */ /* 0x000fe200030e0606 */
[----:B------:R-:W-:Y:S01]  /*7b40*/  SHF.R.S32.HI R16, RZ, 0x1f, R136 ;  /* 0x0000001fff107819 */ /* 0x000fe20000011488 */
[----:B------:R-:W-:Y:S01]  /*7b50*/  IMAD.X R101, R13, 0x1, R6, P5 ;  /* 0x000000010d657824 */ /* 0x000fe200028e0606 */
[-C--:B------:R-:W-:Y:S02]  /*7b60*/  IADD3 R104, P6, PT, R218, R136.reuse, RZ ;  /* 0x00000088da687210 */ /* 0x080fe40007fde0ff */
[----:B------:R-:W-:Y:S02]  /*7b70*/  IADD3 R106, P5, PT, R212, R136, RZ ;  /* 0x00000088d46a7210 */ /* 0x000fe40007fbe0ff */
[----:B------:R-:W5:Y:S01]  /*7b80*/  LDL.LU R136, [R1+0xe0] ;  /* 0x0000e00001887983 */ /* 0x000f620000300800 */
[--C-:B------:R-:W-:Y:S01]  /*7b90*/  IMAD.X R103, R183, 0x1, R16.reuse, P6 ;  /* 0x00000001b7677824 */ /* 0x100fe200030e0610 */
[----:B------:R-:W-:Y:S01]  /*7ba0*/  SHF.R.S32.HI R6, RZ, 0x1f, R137 ;  /* 0x0000001fff067819 */ /* 0x000fe20000011489 */
[----:B------:R-:W-:Y:S01]  /*7bb0*/  IMAD.X R105, R13, 0x1, R16, P5 ;  /* 0x000000010d697824 */ /* 0x000fe200028e0610 */
[----:B------:R-:W-:-:S02]  /*7bc0*/  IADD3 R112, P6, PT, R218, R137, RZ ;  /* 0x00000089da707210 */ /* 0x000fc40007fde0ff */
[----:B------:R-:W-:Y:S02]  /*7bd0*/  IADD3 R114, P5, PT, R212, R137, RZ ;  /* 0x00000089d4727210 */ /* 0x000fe40007fbe0ff */
[----:B------:R-:W5:Y:S01]  /*7be0*/  LDL.LU R137, [R1+0xe4] ;  /* 0x0000e40001897983 */ /* 0x000f620000300800 */
[--C-:B------:R-:W-:Y:S01]  /*7bf0*/  IMAD.X R107, R183, 0x1, R6.reuse, P6 ;  /* 0x00000001b76b7824 */ /* 0x100fe200030e0606 */
[----:B------:R-:W-:Y:S01]  /*7c00*/  SHF.R.S32.HI R16, RZ, 0x1f, R139 ;  /* 0x0000001fff107819 */ /* 0x000fe2000001148b */
[----:B------:R-:W-:Y:S01]  /*7c10*/  IMAD.X R113, R13, 0x1, R6, P5 ;  /* 0x000000010d717824 */ /* 0x000fe200028e0606 */
[-C--:B------:R-:W-:Y:S02]  /*7c20*/  IADD3 R116, P6, PT, R218, R139.reuse, RZ ;  /* 0x0000008bda747210 */ /* 0x080fe40007fde0ff */
[----:B------:R-:W-:Y:S02]  /*7c30*/  IADD3 R118, P5, PT, R212, R139, RZ ;  /* 0x0000008bd4767210 */ /* 0x000fe40007fbe0ff */
        /* <DEDUP_REMOVED lines=11> */
[--C-:B------:R-:W-:Y:S01]  /*7cf0*/  IMAD.X R115, R183, 0x1, R16.reuse, P6 ;  /* 0x00000001b7737824 */ /* 0x100fe200030e0610 */
[----:B---3--:R-:W-:Y:S01]  /*7d00*/  SHF.R.S32.HI R6, RZ, 0x1f, R141 ;  /* 0x0000001fff067819 */ /* 0x008fe2000001148d */
[----:B------:R-:W-:Y:S01]  /*7d10*/  IMAD.X R117, R13, 0x1, R16, P5 ;  /* 0x000000010d757824 */ /* 0x000fe200028e0610 */
[----:B------:R-:W-:-:S02]  /*7d20*/  IADD3 R120, P6, PT, R218, R141, RZ ;  /* 0x0000008dda787210 */ /* 0x000fc40007fde0ff */
[----:B------:R-:W-:-:S03]  /*7d30*/  IADD3 R122, P5, PT, R212, R141, RZ ;  /* 0x0000008dd47a7210 */ /* 0x000fc60007fbe0ff */
[--C-:B------:R-:W-:Y:S02]  /*7d40*/  IMAD.X R119, R183, 0x1, R6.reuse, P6 ;  /* 0x00000001b7777824 */ /* 0x100fe400030e0606 */
[----:B------:R-:W-:Y:S01]  /*7d50*/  IMAD.X R121, R13, 0x1, R6, P5 ;  /* 0x000000010d797824 */ /* 0x000fe200028e0606 */
[----:B------:R-:W-:Y:S02]  /*7d60*/  SHF.R.S32.HI R14, RZ, 0x1f, R74 ;  /* 0x0000001fff0e7819 */ /* 0x000fe4000001144a */
[-C--:B------:R-:W-:Y:S02]  /*7d70*/  IADD3 R184, P4, PT, R218, R74.reuse, RZ ;  /* 0x0000004adab87210 */ /* 0x080fe40007f9e0ff */
[----:B------:R-:W-:Y:S01]  /*7d80*/  IADD3 R186, P3, PT, R212, R74, RZ ;  /* 0x0000004ad4ba7210 */ /* 0x000fe20007f7e0ff */
[----:B-1----:R-:W-:Y:S01]  /*7d90*/  IMAD.WIDE.U32 R4, R75, 0xc, R4 ;  /* 0x0000000c4b047825 */ /* 0x002fe200078e0004 */
[----:B------:R-:W-:Y:S02]  /*7da0*/  SHF.L.U64.HI R73, R218, 0x2, R183 ;  /* 0x00000002da497819 */ /* 0x000fe400000102b7 */
[----:B------:R-:W-:Y:S01]  /*7db0*/  IADD3.X R185, PT, PT, R13, R14, RZ, P3, !PT ;  /* 0x0000000e0db97210 */ /* 0x000fe20001ffe4ff */
[----:B------:R-:W-:-:S04]  /*7dc0*/  IMAD.WIDE.U32 R76, R215, 0xc, R76 ;  /* 0x0000000cd74c7825 */ /* 0x000fc800078e004c */
[----:B------:R-:W-:Y:S02]  /*7dd0*/  IMAD R75, R48, 0xc, RZ ;  /* 0x0000000c304b7824 */ /* 0x000fe400078e02ff */
[----:B------:R-:W-:Y:S01]  /*7de0*/  IMAD R15, R78, 0xc, RZ ;  /* 0x0000000c4e0f7824 */ /* 0x000fe200078e02ff */
[----:B------:R-:W-:Y:S01]  /*7df0*/  SHF.L.U64.HI R74, R212, 0x2, R13 ;  /* 0x00000002d44a7819 */ /* 0x000fe2000001020d */
[----:B------:R-:W-:Y:S01]  /*7e00*/  IMAD.MOV.U32 R187, RZ, RZ, R4 ;  /* 0x000000ffffbb7224 */ /* 0x000fe200078e0004 */
[----:B------:R-:W-:Y:S01]  /*7e10*/  SHF.L.U64.HI R241, R240, 0x2, R241 ;  /* 0x00000002f0f17819 */ /* 0x000fe200000102f1 */
[----:B------:R-:W-:Y:S01]  /*7e20*/  IMAD.IADD R75, R77, 0x1, R75 ;  /* 0x000000014d4b7824 */ /* 0x000fe200078e024b */
[----:B------:R-:W-:Y:S01]  /*7e30*/  SHF.L.U64.HI R239, R238, 0x2, R239 ;  /* 0x00000002eeef7819 */ /* 0x000fe200000102ef */
[----:B------:R-:W-:Y:S01]  /*7e40*/  IMAD.IADD R78, R5, 0x1, R15 ;  /* 0x00000001054e7824 */ /* 0x000fe200078e020f */
[----:B------:R-:W-:Y:S01]  /*7e50*/  SHF.L.U64.HI R237, R236, 0x2, R237 ;  /* 0x00000002eced7819 */ /* 0x000fe200000102ed */
[----:B------:R-:W-:Y:S01]  /*7e60*/  IMAD.MOV.U32 R4, RZ, RZ, RZ ;  /* 0x000000ffff047224 */ /* 0x000fe200078e00ff */
[----:B------:R-:W-:Y:S01]  /*7e70*/  SHF.L.U64.HI R235, R234, 0x2, R235 ;  /* 0x00000002eaeb7819 */ /* 0x000fe200000102eb */
[----:B------:R-:W-:Y:S01]  /*7e80*/  IMAD.SHL.U32 R240, R240, 0x4, RZ ;  /* 0x00000004f0f07824 */ /* 0x000fe200078e00ff */
        /* <DEDUP_REMOVED lines=80> */
[----:B------:R-:W-:Y:S01]  /*8390*/  SHF.L.U32 R220, R220, 0x2, RZ ;  /* 0x00000002dcdc7819 */ /* 0x000fe200000006ff */
[----:B------:R-:W-:Y:S01]  /*83a0*/  IMAD.SHL.U32 R186, R186, 0x4, RZ ;  /* 0x00000004baba7824 */ /* 0x000fe200078e00ff */
[----:B------:R-:W-:-:S02]  /*83b0*/  SHF.L.U64.HI R219, R8, 0x2, R219 ;  /* 0x0000000208db7819 */ /* 0x000fc400000102db */
[----:B------:R-:W-:Y:S02]  /*83c0*/  SHF.L.U64.HI R217, R9, 0x2, R12 ;  /* 0x0000000209d97819 */ /* 0x000fe4000001020c */
[----:B------:R-:W-:Y:S02]  /*83d0*/  SHF.L.U64.HI R213, R7, 0x2, R10 ;  /* 0x0000000207d57819 */ /* 0x000fe4000001020a */
[----:B------:R-:W-:Y:S02]  /*83e0*/  SHF.L.U32 R188, R188, 0x2, RZ ;  /* 0x00000002bcbc7819 */ /* 0x000fe400000006ff */
[----:B------:R-:W-:Y:S02]  /*83f0*/  SHF.L.U32 R112, R112, 0x2, RZ ;  /* 0x0000000270707819 */ /* 0x000fe400000006ff */
[----:B--2---:R-:W-:Y:S02]  /*8400*/  SHF.R.S32.HI R16, RZ, 0x1f, R140 ;  /* 0x0000001fff107819 */ /* 0x004fe4000001148c */
[----:B------:R-:W-:-:S02]  /*8410*/  IADD3 R124, P6, PT, R218, R140, RZ ;  /* 0x0000008cda7c7210 */ /* 0x000fc40007fde0ff */
[----:B------:R-:W-:-:S03]  /*8420*/  IADD3 R126, P5, PT, R212, R140, RZ ;  /* 0x0000008cd47e7210 */ /* 0x000fc60007fbe0ff */
[----:B------:R-:W-:Y:S01]  /*8430*/  IMAD.X R123, R183, 0x1, R16, P6 ;  /* 0x00000001b77b7824 */ /* 0x000fe200030e0610 */
[C---:B------:R-:W-:Y:S02]  /*8440*/  IADD3.X R125, PT, PT, R13.reuse, R16, RZ, P5, !PT ;  /* 0x000000100d7d7210 */ /* 0x040fe40002ffe4ff */
[----:B----4-:R-:W-:Y:S02]  /*8450*/  SHF.R.S32.HI R6, RZ, 0x1f, R138 ;  /* 0x0000001fff067819 */ /* 0x010fe4000001148a */
[-C--:B------:R-:W-:Y:S02]  /*8460*/  IADD3 R130, P5, PT, R212, R138.reuse, RZ ;  /* 0x0000008ad4827210 */ /* 0x080fe40007fbe0ff */
[----:B------:R-:W-:Y:S02]  /*8470*/  IADD3 R128, P6, PT, R218, R138, RZ ;  /* 0x0000008ada807210 */ /* 0x000fe40007fde0ff */
[----:B-----5:R-:W-:Y:S01]  /*8480*/  SHF.R.S32.HI R16, RZ, 0x1f, R136 ;  /* 0x0000001fff107819 */ /* 0x020fe20000011488 */
[--C-:B------:R-:W-:Y:S01]  /*8490*/  IMAD.X R129, R13, 0x1, R6.reuse, P5 ;  /* 0x000000010d817824 */ /* 0x100fe200028e0606 */
[-C--:B------:R-:W-:Y:S01]  /*84a0*/  IADD3 R134, P5, PT, R212, R136.reuse, RZ ;  /* 0x00000088d4867210 */ /* 0x080fe20007fbe0ff */
[----:B------:R-:W-:Y:S01]  /*84b0*/  IMAD.X R127, R183, 0x1, R6, P6 ;  /* 0x00000001b77f7824 */ /* 0x000fe200030e0606 */
[----:B------:R-:W-:-:S03]  /*84c0*/  IADD3 R132, P6, PT, R218, R136, RZ ;  /* 0x00000088da847210 */ /* 0x000fc60007fde0ff */
[--C-:B------:R-:W-:Y:S01]  /*84d0*/  IMAD.X R133, R13, 0x1, R16.reuse, P5 ;  /* 0x000000010d857824 */ /* 0x100fe200028e0610 */
[----:B------:R-:W-:Y:S01]  /*84e0*/  SHF.R.S32.HI R6, RZ, 0x1f, R137 ;  /* 0x0000001fff067819 */ /* 0x000fe20000011489 */
[----:B------:R-:W-:Y:S01]  /*84f0*/  IMAD.X R131, R183, 0x1, R16, P6 ;  /* 0x00000001b7837824 */ /* 0x000fe200030e0610 */
[-C--:B------:R-:W-:Y:S02]  /*8500*/  IADD3 R138, P5, PT, R212, R137.reuse, RZ ;  /* 0x00000089d48a7210 */ /* 0x080fe40007fbe0ff */
[----:B------:R-:W-:-:S03]  /*8510*/  IADD3 R136, P6, PT, R218, R137, RZ ;  /* 0x00000089da887210 */ /* 0x000fc60007fde0ff */
[--C-:B------:R-:W-:Y:S01]  /*8520*/  IMAD.X R137, R13, 0x1, R6.reuse, P5 ;  /* 0x000000010d897824 */ /* 0x100fe200028e0606 */
[----:B------:R-:W-:Y:S01]  /*8530*/  SHF.R.S32.HI R16, RZ, 0x1f, R139 ;  /* 0x0000001fff107819 */ /* 0x000fe2000001148b */
[----:B------:R-:W-:Y:S01]  /*8540*/  IMAD.X R135, R183, 0x1, R6, P6 ;  /* 0x00000001b7877824 */ /* 0x000fe200030e0606 */
        /* <DEDUP_REMOVED lines=21> */
[C---:B------:R-:W-:Y:S02]  /*86a0*/  IADD3 R156, P6, PT, R218.reuse, R155, RZ ;  /* 0x0000009bda9c7210 */ /* 0x040fe40007fde0ff */
[----:B------:R-:W-:Y:S01]  /*86b0*/  SHF.R.S32.HI R6, RZ, 0x1f, R159 ;  /* 0x0000001fff067819 */ /* 0x000fe2000001149f */
[----:B------:R-:W-:Y:S01]  /*86c0*/  IMAD.X R157, R13, 0x1, R16, P5 ;  /* 0x000000010d9d7824 */ /* 0x000fe200028e0610 */
[----:B------:R-:W-:Y:S02]  /*86d0*/  IADD3.X R155, PT, PT, R183, R16, RZ, P6, !PT ;  /* 0x00000010b79b7210 */ /* 0x000fe400037fe4ff */
[----:B------:R-:W-:-:S02]  /*86e0*/  IADD3 R160, P6, PT, R218, R159, RZ ;  /* 0x0000009fdaa07210 */ /* 0x000fc40007fde0ff */
[----:B------:R-:W-:Y:S02]  /*86f0*/  IADD3 R162, P5, PT, R212, R159, RZ ;  /* 0x0000009fd4a27210 */ /* 0x000fe40007fbe0ff */
        /* <DEDUP_REMOVED lines=21> */
[----:B------:R-:W-:Y:S01]  /*8850*/  IMAD.X R177, R13, 0x1, R6, P5 ;  /* 0x000000010db17824 */ /* 0x000fe200028e0606 */
[----:B------:R-:W-:Y:S02]  /*8860*/  SHF.R.S32.HI R6, RZ, 0x1f, R243 ;  /* 0x0000001fff067819 */ /* 0x000fe400000114f3 */
[----:B------:R-:W-:Y:S02]  /*8870*/  SHF.R.S32.HI R16, RZ, 0x1f, R242 ;  /* 0x0000001fff107819 */ /* 0x000fe400000114f2 */
[----:B------:R-:W-:Y:S02]  /*8880*/  LEA.HI R6, R6, R243, RZ, 0x5 ;  /* 0x000000f306067211 */ /* 0x000fe400078f28ff */
[-C--:B------:R-:W-:Y:S02]  /*8890*/  IADD3 R180, P6, PT, R218, R242.reuse, RZ ;  /* 0x000000f2dab47210 */ /* 0x080fe40007fde0ff */
[----:B------:R-:W-:-:S02]  /*88a0*/  IADD3 R182, P5, PT, R212, R242, RZ ;  /* 0x000000f2d4b67210 */ /* 0x000fc40007fbe0ff */
[----:B------:R-:W-:Y:S01]  /*88b0*/  SHF.R.S32.HI R6, RZ, 0x5, R6 ;  /* 0x00000005ff067819 */ /* 0x000fe20000011406 */
[--C-:B------:R-:W-:Y:S02]  /*88c0*/  IMAD.X R179, R183, 0x1, R16.reuse, P6 ;  /* 0x00000001b7b37824 */ /* 0x100fe400030e0610 */
[----:B------:R-:W-:Y:S01]  /*88d0*/  IMAD.X R181, R13, 0x1, R16, P5 ;  /* 0x000000010db57824 */ /* 0x000fe200028e0610 */
[----:B------:R-:W-:Y:S01]  /*88e0*/  VIMNMX R242, PT, PT, R6, 0x2, !PT ;  /* 0x0000000206f27848 */ /* 0x000fe20007fe0100 */
[----:B------:R-:W-:Y:S01]  /*88f0*/  IMAD.X R183, R183, 0x1, R14, P4 ;  /* 0x00000001b7b77824 */ /* 0x000fe200020e060e */
        /* <DEDUP_REMOVED lines=50> */
[C---:B------:R-:W-:Y:S01]  /*8c20*/  SHF.L.U64.HI R173, R174.reuse, 0x2, R173 ;  /* 0x00000002aead7819 */ /* 0x040fe200000102ad */
        /* <DEDUP_REMOVED lines=11> */
[----:B------:R-:W-:Y:S01]  /*8ce0*/  SHF.L.U32 R142, R142, 0x2, RZ ;  /* 0x000000028e8e7819 */ /* 0x000fe200000006ff */
[----:B------:R-:W-:Y:S01]  /*8cf0*/  VIADD R77, R6, 0xfffffffd ;  /* 0xfffffffd064d7836 */ /* 0x000fe20000000000 */
[----:B------:R-:W-:Y:S01]  /*8d00*/  SHF.L.U32 R172, R172, 0x2, RZ ;  /* 0x00000002acac7819 */ /* 0x000fe200000006ff */
[----:B------:R-:W-:Y:S01]  /*8d10*/  VIADD R242, R242, 0xffffffff ;  /* 0xfffffffff2f27836 */ /* 0x000fe20000000000 */
[----:B------:R-:W-:Y:S01]  /*8d20*/  UMOV UR12, 0x1 ;  /* 0x00000001000c7882 */ /* 0x000fe20000000000 */
[----:B------:R-:W-:Y:S01]  /*8d30*/  UMOV UR13, 0x2 ;  /* 0x00000002000d7882 */ /* 0x000fe20000000000 */
[----:B------:R-:W-:Y:S01]  /*8d40*/  UMOV UR6, URZ ;  /* 0x000000ff00067c82 */ /* 0x000fe20008000000 */
[----:B------:R-:W-:Y:S01]  /*8d50*/  UMOV UR7, URZ ;  /* 0x000000ff00077c82 */ /* 0x000fe20008000000 */
[----:B------:R-:W-:Y:S01]  /*8d60*/  UMOV UR8, URZ ;  /* 0x000000ff00087c82 */ /* 0x000fe20008000000 */
[----:B------:R-:W-:-:S05]  /*8d70*/  UMOV UR5, URZ ;  /* 0x000000ff00057c82 */ /* 0x000fca0008000000 */
.L_x_17:
[----:B------:R-:W-:Y:S01]  /*8d80*/  IMAD.U32 R4, R4, -0x80000000, RZ ;  /* 0x8000000004047824 */ /* 0x000fe200078e00ff */
[----:B------:R-:W-:-:S03]  /*8d90*/  UIADD3 UR7, UPT, UPT, UR7, 0x1, URZ ;  /* 0x0000000107077890 */ /* 0x000fc6000fffe0ff */
[----:B------:R-:W1:Y:S01]  /*8da0*/  SYNCS.PHASECHK.TRANS64.TRYWAIT P3, [UR11], R4 ;  /* 0x00000004ff0075a7 */ /* 0x000e62000806110b */
[----:B------:R-:W-:-:S04]  /*8db0*/  UISETP.GT.AND UP1, UPT, UR7, 0x1, UPT ;  /* 0x000000010700788c */ /* 0x000fc8000bf24270 */
[----:B------:R-:W-:-:S04]  /*8dc0*/  USEL UR7, UR7, URZ, !UP1 ;  /* 0x000000ff07077287 */ /* 0x000fc8000c800000 */
[----:B------:R-:W-:Y:S01]  /*8dd0*/  ULEA UR21, UR7, UR9, 0xf ;  /* 0x0000000907157291 */ /* 0x000fe2000f8e78ff */
[----:B-12---:R-:W-:Y:S11]  /*8de0*/  @!P3 BRA `(.L_x_15) ;  /* 0x0000008800b4b947 */ /* 0x006ff60003800000 */
.L_x_25:
[----:B------:R-:W-:-:S04]  /*8df0*/  DEPBAR.LE SB0, 0x2 ;  /* 0x000080800000791a */ /* 0x000fc80000000000 */
[----:B------:R-:W-:Y:S01]  /*8e00*/  BAR.SYNC.DEFER_BLOCKING 0x0 ;  /* 0x0000000000007b1d */ /* 0x000fe20000010000 */
[----:B------:R-:W-:Y:S02]  /*8e10*/  UIADD3 UR6, UPT, UPT, UR6, 0x1, URZ ;  /* 0x0000000106067890 */ /* 0x000fe4000fffe0ff */
[----:B------:R-:W-:Y:S02]  /*8e20*/  ULEA UR11, UR12, UR9, 0x3 ;  /* 0x000000090c0b7291 */ /* 0x000fe4000f8e18ff */
[----:B------:R-:W-:Y:S02]  /*8e30*/  UISETP.GT.AND UP1, UPT, UR6, 0x2, UPT ;  /* 0x000000020600788c */ /* 0x000fe4000bf24270 */
[----:B------:R-:W-:Y:S02]  /*8e40*/  UIADD3 UR11, UPT, UPT, UR11, 0x16000, URZ ;  /* 0x000160000b0b7890 */ /* 0x000fe4000fffe0ff */
[----:B------:R-:W-:Y:S01]  /*8e50*/  USEL UR6, UR6, URZ, !UP1 ;  /* 0x000000ff06067287 */ /* 0x000fe2000c800000 */
[----:B------:R-:W-:Y:S01]  /*8e60*/  UMOV UR4, UR8 ;  /* 0x0000000800047c82 */ /* 0x000fe20008000000 */
[----:B------:R-:W1:Y:S04]  /*8e70*/  LDSM.16.M88.4 R36, [R2+UR21] ;  /* 0x000000150224783b */ /* 0x000e680008000200 */
[----:B------:R-:W2:Y:S04]  /*8e80*/  LDSM.16.M88.4 R8, [R2+UR21+0x800] ;  /* 0x000800150208783b */ /* 0x000ea80008000200 */
[----:B------:R-:W3:Y:S04]  /*8e90*/  LDSM.16.M88.4 R40, [R2+UR21+0x1000] ;  /* 0x001000150228783b */ /* 0x000ee80008000200 */
[----:B------:R-:W4:Y:S04]  /*8ea0*/  LDSM.16.M88.4 R12, [R2+UR21+0x1800] ;  /* 0x00180015020c783b */ /* 0x000f280008000200 */
[----:B------:R-:W5:Y:S04]  /*8eb0*/  LDSM.16.M88.4 R32, [R2+UR21+0x2000] ;  /* 0x002000150220783b */ /* 0x000f680008000200 */
[----:B------:R-:W5:Y:S04]  /*8ec0*/  LDSM.16.M88.4 R16, [R2+UR21+0x2800] ;  /* 0x002800150210783b */ /* 0x000f680008000200 */
[----:B------:R-:W5:Y:S04]  /*8ed0*/  LDSM.16.M88.4 R48, [R2+UR21+0x3000] ;  /* 0x003000150230783b */ /* 0x000f680008000200 */
[----:B------:R-:W5:Y:S04]  /*8ee0*/  LDSM.16.M88.4 R20, [R2+UR21+0x3800] ;  /* 0x003800150214783b */ /* 0x000f680008000200 */
[----:B------:R-:W5:Y:S04]  /*8ef0*/  LDSM.16.M88.4 R52, [R2+UR21+0x4000] ;  /* 0x004000150234783b */ /* 0x000f680008000200 */
[----:B------:R-:W5:Y:S01]  /*8f00*/  LDSM.16.M88.4 R24, [R2+UR21+0x4800] ;  /* 0x004800150218783b */ /* 0x000f620008000200 */
[----:B-1----:R-:W-:-:S03]  /*8f10*/  IMAD.MOV.U32 R5, RZ, RZ, R38 ;  /* 0x000000ffff057224 */ /* 0x002fc600078e0026 */
[----:B------:R-:W1:Y:S01]  /*8f20*/  LDSM.16.M88.4 R56, [R2+UR21+0x5000] ;  /* 0x005000150238783b */ /* 0x000e620008000200 */
[----:B------:R-:W-:Y:S02]  /*8f30*/  IMAD.MOV.U32 R4, RZ, RZ, R36 ;  /* 0x000000ffff047224 */ /* 0x000fe400078e0024 */
[----:B--2---:R-:W-:Y:S01]  /*8f40*/  IMAD.MOV.U32 R38, RZ, RZ, R9 ;  /* 0x000000ffff267224 */ /* 0x004fe200078e0009 */
[----:B------:R-:W2:Y:S01]  /*8f50*/  LDSM.16.M88.4 R28, [R2+UR21+0x5800] ;  /* 0x00580015021c783b */ /* 0x000ea20008000200 */
[----:B------:R-:W-:Y:S01]  /*8f60*/  IMAD.MOV.U32 R7, RZ, RZ, R10 ;  /* 0x000000ffff077224 */ /* 0x000fe200078e000a */
[----:B------:R-:W-:Y:S01]  /*8f70*/  MOV R6, R8 ;  /* 0x0000000800067202 */ /* 0x000fe20000000f00 */
[----:B---3--:R-:W-:Y:S01]  /*8f80*/  IMAD.MOV.U32 R9, RZ, RZ, R42 ;  /* 0x000000ffff097224 */ /* 0x008fe200078e002a */
[----:B------:R-:W3:Y:S01]  /*8f90*/  LDSM.16.M88.4 R60, [R2+UR21+0x6000] ;  /* 0x00600015023c783b */ /* 0x000ee20008000200 */
[----:B------:R-:W-:Y:S02]  /*8fa0*/  IMAD.MOV.U32 R36, RZ, RZ, R37 ;  /* 0x000000ffff247224 */ /* 0x000fe400078e0025 */
[----:B----4-:R-:W-:Y:S01]  /*8fb0*/  IMAD.MOV.U32 R10, RZ, RZ, R12 ;  /* 0x000000ffff0a7224 */ /* 0x010fe200078e000c */
[----:B------:R-:W-:Y:S01]  /*8fc0*/  LDSM.16.M88.4 R64, [R2+UR21+0x7000] ;  /* 0x007000150240783b */ /* 0x000fe20008000200 */
[----:B------:R-:W-:-:S02]  /*8fd0*/  IMAD.MOV.U32 R42, RZ, RZ, R13 ;  /* 0x000000ffff2a7224 */ /* 0x000fc400078e000d */
[----:B-----5:R-:W-:Y:S01]  /*8fe0*/  IMAD.MOV.U32 R12, RZ, RZ, R32 ;  /* 0x000000ffff0c7224 */ /* 0x020fe200078e0020 */
[----:B------:R-:W-:Y:S01]  /*8ff0*/  MOV R45, R35 ;  /* 0x00000023002d7202 */ /* 0x000fe20000000f00 */
[----:B------:R-:W-:Y:S01]  /*9000*/  IMAD.MOV.U32 R13, RZ, RZ, R34 ;  /* 0x000000ffff0d7224 */ /* 0x000fe200078e0022 */
[----:B------:R-:W-:Y:S01]  /*9010*/  LDSM.16.M88.4 R108, [R2+UR21+0x7800] ;  /* 0x00780015026c783b */ /* 0x000fe20008000200 */
[----:B------:R-:W-:Y:S02]  /*9020*/  IMAD.MOV.U32 R44, RZ, RZ, R33 ;  /* 0x000000ffff2c7224 */ /* 0x000fe400078e0021 */
[----:B------:R-:W-:Y:S01]  /*9030*/  IMAD.MOV.U32 R8, RZ, RZ, R40 ;  /* 0x000000ffff087224 */ /* 0x000fe200078e0028 */
[----:B------:R-:W4:Y:S01]  /*9040*/  LDSM.16.M88.4 R32, [R2+UR21+0x6800] ;  /* 0x006800150220783b */ /* 0x000f220008000200 */
        /* <DEDUP_REMOVED lines=26> */
[----:B-1----:R-:W-:Y:S02]  /*91f0*/  IMAD.MOV.U32 R24, RZ, RZ, R56 ;  /* 0x000000ffff187224 */ /* 0x002fe400078e0038 */
[----:B------:R-:W-:-:S02]  /*9200*/  IMAD.MOV.U32 R25, RZ, RZ, R58 ;  /* 0x000000ffff197224 */ /* 0x000fc400078e003a */
[----:B--2---:R-:W-:Y:S02]  /*9210*/  IMAD.MOV.U32 R26, RZ, RZ, R28 ;  /* 0x000000ffff1a7224 */ /* 0x004fe400078e001c */
[----:B------:R-:W-:Y:S02]  /*9220*/  IMAD.MOV.U32 R27, RZ, RZ, R30 ;  /* 0x000000ffff1b7224 */ /* 0x000fe400078e001e */
[----:B------:R-:W-:Y:S02]  /*9230*/  IMAD.MOV.U32 R56, RZ, RZ, R57 ;  /* 0x000000ffff387224 */ /* 0x000fe400078e0039 */
[----:B------:R-:W-:Y:S01]  /*9240*/  IMAD.MOV.U32 R58, RZ, RZ, R29 ;  /* 0x000000ffff3a7224 */ /* 0x000fe200078e001d */
[----:B---3--:R-:W-:Y:S01]  /*9250*/  MOV R29, R62 ;  /* 0x0000003e001d7202 */ /* 0x008fe20000000f00 */
[----:B------:R-:W-:Y:S02]  /*9260*/  IMAD.MOV.U32 R28, RZ, RZ, R60 ;  /* 0x000000ffff1c7224 */ /* 0x000fe400078e003c */
[----:B----4-:R-:W-:-:S02]  /*9270*/  IMAD.MOV.U32 R30, RZ, RZ, R32 ;  /* 0x000000ffff1e7224 */ /* 0x010fc400078e0020 */
        /* <DEDUP_REMOVED lines=14> */
[----:B------:R-:W-:-:S04]  /*9360*/  IMAD.MOV.U32 R67, RZ, RZ, R111 ;  /* 0x000000ffff437224 */ /* 0x000fc800078e006f */
[----:B------:R1:W-:Y:S01]  /*9370*/  STTM.x64 tmem[UR10+0x100], R4 ;  /* 0x00010004000079ed */ /* 0x0003e2000834000a */
[----:B------:R-:W2:Y:S02]  /*9380*/  FENCE.VIEW.ASYNC.T ;  /* 0x00000000000073c6 */ /* 0x000ea40000000200 */
[----:B--2---:R-:W-:Y:S06]  /*9390*/  BAR.SYNC.DEFER_BLOCKING 0x0 ;  /* 0x0000000000007b1d */ /* 0x004fec0000010000 */
        /* <DEDUP_REMOVED lines=8> */
[----:B------:R-:W-:Y:S06]  /*9420*/  UCGABAR_ARV ;  /* 0x00000000000079c7 */ /* 0x000fec0008000000 */
[----:B------:R-:W-:Y:S01]  /*9430*/  UCGABAR_WAIT ;  /* 0x0000000000007dc7 */ /* 0x000fe20008000000 */
[----:B------:R-:W-:Y:S01]  /*9440*/  CCTL.IVALL ;  /* 0x00000000ff00798f */ /* 0x000fe20002000000 */
[----:B------:R-:W-:Y:S05]  /*9450*/  @P0 BRA `(.L_x_16) ;  /* 0x0000000000c80947 */ /* 0x000fea0003800000 */
[----:B------:R-:W-:Y:S01]  /*9460*/  ULEA UR14, UR6, UR9, 0xd ;  /* 0x00000009060e7291 */ /* 0x000fe2000f8e68ff */
[----:B------:R-:W-:Y:S01]  /*9470*/  UMOV UR8, URZ ;  /* 0x000000ff00087c82 */ /* 0x000fe20008000000 */
[----:B------:R-:W-:Y:S02]  /*9480*/  UIADD3 UR44, UPT, UPT, UR18, 0x108, URZ ;  /* 0x00000108122c7890 */ /* 0x000fe4000fffe0ff */
[----:B------:R-:W-:Y:S02]  /*9490*/  UIADD3 UR14, UPT, UPT, UR14, 0x10000, URZ ;  /* 0x000100000e0e7890 */ /* 0x000fe4000fffe0ff */
[----:B------:R-:W-:Y:S02]  /*94a0*/  UIADD3 UR45, UPT, UPT, UR18, 0x110, URZ ;  /* 0x00000110122d7890 */ /* 0x000fe4000fffe0ff */
[----:B------:R-:W-:Y:S02]  /*94b0*/  USHF.R.U32.HI UR14, URZ, 0x4, UR14 ;  /* 0x00000004ff0e7899 */ /* 0x000fe4000801160e */
[----:B------:R-:W-:-:S02]  /*94c0*/  UIADD3 UR46, UPT, UPT, UR18, 0x118, URZ ;  /* 0x00000118122e7890 */ /* 0x000fc4000fffe0ff */
[----:B------:R-:W-:Y:S02]  /*94d0*/  USGXT.U32 UR14, UR14, 0xe ;  /* 0x0000000e0e0e789a */ /* 0x000fe40008000000 */
[----:B------:R-:W-:Y:S02]  /*94e0*/  UIADD3 UR47, UPT, UPT, UR18, 0x80, URZ ;  /* 0x00000080122f7890 */ /* 0x000fe4000fffe0ff */
[----:B------:R-:W-:Y:S02]  /*94f0*/  UIADD3 UR30, UP1, UPT, UR14, 0x2, URZ ;  /* 0x000000020e1e7890 */ /* 0x000fe4000ff3e0ff */
[----:B------:R-:W-:Y:S02]  /*9500*/  UIADD3 UR48, UPT, UPT, UR18, 0x120, URZ ;  /* 0x0000012012307890 */ /* 0x000fe4000fffe0ff */
[----:B------:R-:W-:Y:S02]  /*9510*/  UIADD3.X UR31, UPT, UPT, UR8, 0x40004040, URZ, UP1, !UPT ;  /* 0x40004040081f7890 */ /* 0x000fe40008ffe4ff */
[----:B------:R-:W-:-:S02]  /*9520*/  UIADD3 UR40, UP1, UPT, UR30, 0x2, URZ ;  /* 0x000000021e287890 */ /* 0x000fc4000ff3e0ff */
[----:B------:R-:W-:Y:S02]  /*9530*/  UIADD3 UR36, UP2, UPT, UR30, 0x4, URZ ;  /* 0x000000041e247890 */ /* 0x000fe4000ff5e0ff */
[----:B------:R-:W-:Y:S02]  /*9540*/  UIADD3.X UR41, UPT, UPT, UR31, URZ, URZ, UP1, !UPT ;  /* 0x000000ff1f297290 */ /* 0x000fe40008ffe4ff */
[----:B------:R-:W-:Y:S02]  /*9550*/  UIADD3.X UR37, UPT, UPT, UR31, URZ, URZ, UP2, !UPT ;  /* 0x000000ff1f257290 */ /* 0x000fe400097fe4ff */
[----:B------:R-:W-:Y:S02]  /*9560*/  UIADD3 UR49, UPT, UPT, UR18, 0x80, URZ ;  /* 0x0000008012317890 */ /* 0x000fe4000fffe0ff */
[----:B------:R-:W-:Y:S02]  /*9570*/  UIADD3 UR50, UPT, UPT, UR18, 0x128, URZ ;  /* 0x0000012812327890 */ /* 0x000fe4000fffe0ff */
[----:B------:R-:W-:-:S02]  /*9580*/  UIADD3 UR8, UPT, UPT, UR18, 0x80, URZ ;  /* 0x0000008012087890 */ /* 0x000fc4000fffe0ff */
        /* <DEDUP_REMOVED lines=31> */
.L_x_16:
[----:B-1----:R-:W3:Y:S01]  /*9780*/  LDL R4, [R1+0x60] ;  /* 0x0000600001047983 */ /* 0x002ee20000100800 */
[----:B--2---:R-:W-:Y:S01]  /*9790*/  R2UR UR14, R77 ;  /* 0x000000004d0e72ca */ /* 0x004fe200000e0000 */
[----:B------:R-:W-:Y:S01]  /*97a0*/  UISETP.GT.AND UP1, UPT, UR20, URZ, UPT ;  /* 0x000000ff1400728c */ /* 0x000fe2000bf24270 */
[C---:B------:R-:W-:Y:S01]  /*97b0*/  IADD3 R6, P5, PT, R76.reuse, R252, RZ ;  /* 0x000000fc4c067210 */ /* 0x040fe20007fbe0ff */
[----:B------:R-:W-:Y:S01]  /*97c0*/  UISETP.GT.AND UP2, UPT, UR20, 0x1, UPT ;  /* 0x000000011400788c */ /* 0x000fe2000bf44270 */
[----:B------:R-:W-:Y:S01]  /*97d0*/  IADD3 R10, P6, PT, R76, R186, RZ ;  /* 0x000000ba4c0a7210 */ /* 0x000fe20007fde0ff */
[----:B------:R-:W-:Y:S01]  /*97e0*/  USEL UR8, URZ, 0x4, !UP1 ;  /* 0x00000004ff087887 */ /* 0x000fe2000c800000 */
[----:B------:R-:W1:Y:S01]  /*97f0*/  S2R R5, SR_TID.X ;  /* 0x0000000000057919 */ /* 0x000e620000002100 */
[C---:B------:R-:W-:Y:S01]  /*9800*/  IMAD.X R7, R75.reuse, 0x1, R73, P5 ;  /* 0x000000014b077824 */ /* 0x040fe200028e0649 */
[----:B------:R-:W-:Y:S01]  /*9810*/  UISETP.GT.AND UP3, UPT, UR20, 0x5, UPT ;  /* 0x000000051400788c */ /* 0x000fe2000bf64270 */
[----:B------:R-:W-:Y:S01]  /*9820*/  IMAD.X R11, R75, 0x1, R185, P6 ;  /* 0x000000014b0b7824 */ /* 0x000fe200030e06b9 */
[----:B------:R-:W-:Y:S01]  /*9830*/  UIADD3 UR13, UPT, UPT, UR13, 0x1, URZ ;  /* 0x000000010d0d7890 */ /* 0x000fe2000fffe0ff */
[----:B------:R-:W-:Y:S01]  /*9840*/  LOP3.LUT R12, R3, 0x40, RZ, 0x3c, !PT ;  /* 0x00000040030c7812 */ /* 0x000fe200078e3cff */
[----:B------:R-:W-:-:S02]  /*9850*/  UIADD3 UR12, UPT, UPT, UR12, 0x1, URZ ;  /* 0x000000010c0c7890 */ /* 0x000fc4000fffe0ff */
[----:B------:R-:W-:Y:S02]  /*9860*/  UISETP.GE.AND UP1, UPT, UR5, UR14, UPT ;  /* 0x0000000e0500728c */ /* 0x000fe4000bf26270 */
[----:B------:R-:W-:Y:S02]  /*9870*/  USEL UR14, URZ, 0x4, !UP2 ;  /* 0x00000004ff0e7887 */ /* 0x000fe4000d000000 */
[----:B------:R-:W-:Y:S02]  /*9880*/  USEL UR8, UR8, URZ, !UP1 ;  /* 0x000000ff08087287 */ /* 0x000fe4000c800000 */
[----:B------:R-:W-:Y:S02]  /*9890*/  UISETP.GT.AND UP2, UPT, UR20, 0x2, UPT ;  /* 0x000000021400788c */ /* 0x000fe4000bf44270 */
[----:B------:R-:W-:Y:S01]  /*98a0*/  USEL UR14, UR14, URZ, !UP1 ;  /* 0x000000ff0e0e7287 */ /* 0x000fe2000c800000 */
[----:B------:R-:W-:Y:S01]  /*98b0*/  BAR.SYNC.DEFER_BLOCKING 0x0 ;  /* 0x0000000000007b1d */ /* 0x000fe20000010000 */
[----:B------:R-:W-:Y:S01]  /*98c0*/  ISETP.NE.U32.AND P4, PT, RZ, UR8, PT ;  /* 0x00000008ff007c0c */ /* 0x000fe2000bf85070 */
[----:B------:R-:W-:-:S02]  /*98d0*/  USEL UR8, URZ, 0x4, !UP2 ;  /* 0x00000004ff087887 */ /* 0x000fc4000d000000 */
[----:B------:R-:W-:Y:S02]  /*98e0*/  UISETP.GT.AND UP2, UPT, UR20, 0x3, UPT ;  /* 0x000000031400788c */ /* 0x000fe4000bf44270 */
[----:B------:R-:W-:Y:S02]  /*98f0*/  USEL UR8, UR8, URZ, !UP1 ;  /* 0x000000ff08087287 */ /* 0x000fe4000c800000 */
[----:B------:R-:W-:Y:S01]  /*9900*/  UIADD3 UR5, UPT, UPT, UR5, 0x1, URZ ;  /* 0x0000000105057890 */ /* 0x000fe2000fffe0ff */
[----:B-1----:R-:W-:Y:S02]  /*9910*/  LOP3.LUT R5, R5, 0x1f, RZ, 0xc0, !PT ;  /* 0x0000001f05057812 */ /* 0x002fe400078ec0ff */
[----:B---3--:R-:W-:Y:S01]  /*9920*/  IADD3 R8, P3, PT, R76, R4, RZ ;  /* 0x000000044c087210 */ /* 0x008fe20007f7e0ff */
[----:B------:R-:W-:-:S03]  /*9930*/  VIADD R4, R68, UR21 ;  /* 0x0000001544047c36 */ /* 0x000fc60008000000 */
[----:B------:R-:W-:Y:S02]  /*9940*/  IADD3.X R9, PT, PT, R75, R74, RZ, P3, !PT ;  /* 0x0000004a4b097210 */ /* 0x000fe40001ffe4ff */
[----:B------:R-:W-:Y:S01]  /*9950*/  ISETP.NE.U32.AND P3, PT, RZ, UR14, PT ;  /* 0x0000000eff007c0c */ /* 0x000fe2000bf65070 */
[----:B------:R-:W-:Y:S02]  /*9960*/  USEL UR14, URZ, 0x4, !UP2 ;  /* 0x00000004ff0e7887 */ /* 0x000fe4000d000000 */
[----:B------:R-:W-:Y:S01]  /*9970*/  @!PT LDS RZ, [RZ] ;  /* 0x00000000fffff984 */ /* 0x000fe20000000800 */
[----:B------:R-:W-:Y:S01]  /*9980*/  @!PT LDS RZ, [RZ] ;  /* 0x00000000fffff984 */ /* 0x000fe20000000800 */
[----:B------:R-:W-:Y:S01]  /*9990*/  @!PT LDS RZ, [RZ] ;  /* 0x00000000fffff984 */ /* 0x000fe20000000800 */
[----:B------:R1:W-:Y:S01]  /*99a0*/  LDGSTS.E [R4], desc[UR16][R8.64], P4 ;  /* 0x0000000008047fae */ /* 0x0003e2000a1a1010 */
[----:B------:R-:W-:Y:S02]  /*99b0*/  UISETP.GT.AND UP2, UPT, UR20, 0x4, UPT ;  /* 0x000000041400788c */ /* 0x000fe4000bf44270 */
[----:B------:R-:W-:Y:S01]  /*99c0*/  USEL UR14, UR14, URZ, !UP1 ;  /* 0x000000ff0e0e7287 */ /* 0x000fe2000c800000 */
[----:B------:R2:W-:Y:S01]  /*99d0*/  LDGSTS.E [R4+0x200], desc[UR16][R6.64], P4 ;  /* 0x0020000006047fae */ /* 0x0005e2000a1a1010 */
[----:B------:R-:W-:Y:S01]  /*99e0*/  ISETP.NE.U32.AND P4, PT, RZ, UR8, PT ;  /* 0x00000008ff007c0c */ /* 0x000fe2000bf85070 */
[----:B------:R-:W-:-:S02]  /*99f0*/  USEL UR8, URZ, 0x4, !UP2 ;  /* 0x00000004ff087887 */ /* 0x000fc4000d000000 */
[----:B------:R-:W-:Y:S02]  /*9a00*/  UISETP.GT.AND UP2, UPT, UR20, 0x6, UPT ;  /* 0x000000061400788c */ /* 0x000fe4000bf44270 */
[----:B------:R3:W-:Y:S01]  /*9a10*/  LDGSTS.E [R4+0x400], desc[UR16][R10.64], P3 ;  /* 0x004000000a047fae */ /* 0x0007e200099a1010 */
[----:B------:R-:W-:Y:S01]  /*9a20*/  USEL UR8, UR8, URZ, !UP1 ;  /* 0x000000ff08087287 */ /* 0x000fe2000c800000 */
[C---:B-1----:R-:W-:Y:S02]  /*9a30*/  IADD3 R8, P5, PT, R76.reuse, R184, RZ ;  /* 0x000000b84c087210 */ /* 0x042fe40007fbe0ff */
[----:B--2---:R-:W-:-:S03]  /*9a40*/  IADD3 R6, P6, PT, R76, R182, RZ ;  /* 0x000000b64c067210 */ /* 0x004fc60007fde0ff */
[C---:B------:R-:W-:Y:S02]  /*9a50*/  IMAD.X R9, R75.reuse, 0x1, R183, P5 ;  /* 0x000000014b097824 */ /* 0x040fe400028e06b7 */
[C---:B------:R-:W-:Y:S01]  /*9a60*/  IMAD.X R7, R75.reuse, 0x1, R181, P6 ;  /* 0x000000014b077824 */ /* 0x040fe200030e06b5 */
[----:B---3--:R-:W-:Y:S02]  /*9a70*/  IADD3 R10, P5, PT, R76, R180, RZ ;  /* 0x000000b44c0a7210 */ /* 0x008fe40007fbe0ff */
[----:B------:R1:W-:Y:S01]  /*9a80*/  LDGSTS.E [R4+0x600], desc[UR16][R8.64], P3 ;  /* 0x0060000008047fae */ /* 0x0003e200099a1010 */
[----:B------:R-:W-:Y:S01]  /*9a90*/  ISETP.NE.U32.AND P3, PT, RZ, UR14, PT ;  /* 0x0000000eff007c0c */ /* 0x000fe2000bf65070 */
[----:B------:R-:W-:Y:S01]  /*9aa0*/  USEL UR14, URZ, 0x4, !UP3 ;  /* 0x00000004ff0e7887 */ /* 0x000fe2000d800000 */
[----:B------:R-:W-:Y:S01]  /*9ab0*/  IMAD.X R11, R75, 0x1, R179, P5 ;  /* 0x000000014b0b7824 */ /* 0x000fe200028e06b3 */
[----:B------:R2:W-:Y:S02]  /*9ac0*/  LDGSTS.E [R4+0x800], desc[UR16][R6.64], P4 ;  /* 0x0080000006047fae */ /* 0x0005e4000a1a1010 */
[----:B------:R-:W-:-:S02]  /*9ad0*/  USEL UR14, UR14, URZ, !UP1 ;  /* 0x000000ff0e0e7287 */ /* 0x000fc4000c800000 */
[----:B------:R-:W-:Y:S01]  /*9ae0*/  UISETP.GT.AND UP3, UPT, UR20, 0xc, UPT ;  /* 0x0000000c1400788c */ /* 0x000fe2000bf64270 */
[----:B------:R-:W-:Y:S01]  /*9af0*/  LDGSTS.E [R4+0xa00], desc[UR16][R10.64], P4 ;  /* 0x00a000000a047fae */ /* 0x000fe2000a1a1010 */
[----:B------:R-:W-:Y:S01]  /*9b00*/  ISETP.NE.U32.AND P4, PT, RZ, UR8, PT ;  /* 0x00000008ff007c0c */ /* 0x000fe2000bf85070 */
[----:B------:R-:W-:Y:S01]  /*9b10*/  USEL UR8, URZ, 0x4, !UP2 ;  /* 0x00000004ff087887 */ /* 0x000fe2000d000000 */
[C---:B-1----:R-:W-:Y:S01]  /*9b20*/  IADD3 R8, P6, PT, R76.reuse, R178, RZ ;  /* 0x000000b24c087210 */ /* 0x042fe20007fde0ff */
[----:B------:R-:W-:Y:S02]  /*9b30*/  UISETP.GT.AND UP2, UPT, UR20, 0x7, UPT ;  /* 0x000000071400788c */ /* 0x000fe4000bf44270 */
[----:B------:R-:W-:Y:S01]  /*9b40*/  USEL UR8, UR8, URZ, !UP1 ;  /* 0x000000ff08087287 */ /* 0x000fe2000c800000 */
[----:B--2---:R-:W-:Y:S01]  /*9b50*/  IADD3 R6, P5, PT, R76, R176, RZ ;  /* 0x000000b04c067210 */ /* 0x004fe20007fbe0ff */
[----:B------:R-:W-:-:S04]  /*9b60*/  IMAD.X R9, R75, 0x1, R177, P6 ;  /* 0x000000014b097824 */ /* 0x000fc800030e06b1 */
[----:B------:R-:W-:Y:S01]  /*9b70*/  IMAD.X R7, R75, 0x1, R175, P5 ;  /* 0x000000014b077824 */ /* 0x000fe200028e06af */
[----:B------:R1:W-:Y:S04]  /*9b80*/  LDGSTS.E [R4+0xc00], desc[UR16][R8.64], P3 ;  /* 0x00c0000008047fae */ /* 0x0003e800099a1010 */
[----:B------:R2:W-:Y:S01]  /*9b90*/  LDGSTS.E [R4+0xe00], desc[UR16][R6.64], P3 ;  /* 0x00e0000006047fae */ /* 0x0005e200099a1010 */
[----:B------:R-:W-:Y:S02]  /*9ba0*/  ISETP.NE.U32.AND P3, PT, RZ, UR14, PT ;  /* 0x0000000eff007c0c */ /* 0x000fe4000bf65070 */
[C---:B-1----:R-:W-:Y:S02]  /*9bb0*/  IADD3 R8, P6, PT, R76.reuse, R174, RZ ;  /* 0x000000ae4c087210 */ /* 0x042fe40007fde0ff */
[----:B--2---:R-:W-:-:S03]  /*9bc0*/  IADD3 R6, P5, PT, R76, R172, RZ ;  /* 0x000000ac4c067210 */ /* 0x004fc60007fbe0ff */
[C---:B------:R-:W-:Y:S01]  /*9bd0*/  IMAD.X R9, R75.reuse, 0x1, R173, P6 ;  /* 0x000000014b097824 */ /* 0x040fe200030e06ad */
[----:B------:R-:W-:Y:S01]  /*9be0*/  IADD3 R10, P6, PT, R76, R170, RZ ;  /* 0x000000aa4c0a7210 */ /* 0x000fe20007fde0ff */
[----:B------:R-:W-:-:S03]  /*9bf0*/  IMAD.X R7, R75, 0x1, R171, P5 ;  /* 0x000000014b077824 */ /* 0x000fc600028e06ab */
[----:B------:R-:W-:Y:S01]  /*9c00*/  LDGSTS.E [R4+0x1000], desc[UR16][R8.64], P4 ;  /* 0x0100000008047fae */ /* 0x000fe2000a1a1010 */
[----:B------:R-:W-:-:S03]  /*9c10*/  IMAD.X R11, R75, 0x1, R169, P6 ;  /* 0x000000014b0b7824 */ /* 0x000fc600030e06a9 */
[----:B------:R1:W-:Y:S01]  /*9c20*/  LDGSTS.E [R4+0x1200], desc[UR16][R6.64], P4 ;  /* 0x0120000006047fae */ /* 0x0003e2000a1a1010 */
[----:B------:R-:W-:Y:S01]  /*9c30*/  ISETP.NE.U32.AND P4, PT, RZ, UR8, PT ;  /* 0x00000008ff007c0c */ /* 0x000fe2000bf85070 */
[----:B------:R-:W-:Y:S02]  /*9c40*/  USEL UR8, URZ, 0x4, !UP2 ;  /* 0x00000004ff087887 */ /* 0x000fe4000d000000 */
[----:B------:R2:W-:Y:S01]  /*9c50*/  LDGSTS.E [R4+0x1400], desc[UR16][R10.64], P3 ;  /* 0x014000000a047fae */ /* 0x0005e200099a1010 */
[----:B------:R-:W-:Y:S02]  /*9c60*/  UISETP.GT.AND UP2, UPT, UR20, 0x8, UPT ;  /* 0x000000081400788c */ /* 0x000fe4000bf44270 */
[----:B------:R-:W-:Y:S02]  /*9c70*/  USEL UR8, UR8, URZ, !UP1 ;  /* 0x000000ff08087287 */ /* 0x000fe4000c800000 */
[----:B------:R-:W-:Y:S02]  /*9c80*/  USEL UR14, URZ, 0x4, !UP2 ;  /* 0x00000004ff0e7887 */ /* 0x000fe4000d000000 */
[----:B------:R-:W-:Y:S01]  /*9c90*/  UISETP.GT.AND UP2, UPT, UR20, 0x9, UPT ;  /* 0x000000091400788c */ /* 0x000fe2000bf44270 */
[C---:B-1----:R-:W-:Y:S01]  /*9ca0*/  IADD3 R6, P6, PT, R76.reuse, R168, RZ ;  /* 0x000000a84c067210 */ /* 0x042fe20007fde0ff */
[----:B------:R-:W-:Y:S01]  /*9cb0*/  USEL UR14, UR14, URZ, !UP1 ;  /* 0x000000ff0e0e7287 */ /* 0x000fe2000c800000 */
[----:B--2---:R-:W-:-:S03]  /*9cc0*/  IADD3 R10, P5, PT, R76, R166, RZ ;  /* 0x000000a64c0a7210 */ /* 0x004fc60007fbe0ff */
[C---:B------:R-:W-:Y:S01]  /*9cd0*/  IMAD.X R7, R75.reuse, 0x1, R167, P6 ;  /* 0x000000014b077824 */ /* 0x040fe200030e06a7 */
[----:B------:R-:W-:Y:S01]  /*9ce0*/  IADD3 R8, P6, PT, R76, R164, RZ ;  /* 0x000000a44c087210 */ /* 0x000fe20007fde0ff */
[----:B------:R-:W-:-:S03]  /*9cf0*/  IMAD.X R11, R75, 0x1, R165, P5 ;  /* 0x000000014b0b7824 */ /* 0x000fc600028e06a5 */
[----:B------:R1:W-:Y:S01]  /*9d00*/  LDGSTS.E [R4+0x1600], desc[UR16][R6.64], P3 ;  /* 0x0160000006047fae */ /* 0x0003e200099a1010 */
[----:B------:R-:W-:Y:S01]  /*9d10*/  IMAD.X R9, R75, 0x1, R163, P6 ;  /* 0x000000014b097824 */ /* 0x000fe200030e06a3 */
[----:B------:R-:W-:Y:S01]  /*9d20*/  ISETP.NE.U32.AND P3, PT, RZ, UR8, PT ;  /* 0x00000008ff007c0c */ /* 0x000fe2000bf65070 */
[----:B------:R-:W-:Y:S01]  /*9d30*/  USEL UR8, URZ, 0x4, !UP2 ;  /* 0x00000004ff087887 */ /* 0x000fe2000d000000 */
[----:B------:R2:W-:Y:S01]  /*9d40*/  LDGSTS.E [R4+0x1800], desc[UR16][R10.64], P4 ;  /* 0x018000000a047fae */ /* 0x0005e2000a1a1010 */
[----:B------:R-:W-:Y:S02]  /*9d50*/  UISETP.GT.AND UP2, UPT, UR20, 0xa, UPT ;  /* 0x0000000a1400788c */ /* 0x000fe4000bf44270 */
[----:B------:R-:W-:Y:S01]  /*9d60*/  USEL UR8, UR8, URZ, !UP1 ;  /* 0x000000ff08087287 */ /* 0x000fe2000c800000 */
[----:B------:R3:W-:Y:S01]  /*9d70*/  LDGSTS.E [R4+0x1a00], desc[UR16][R8.64], P4 ;  /* 0x01a0000008047fae */ /* 0x0007e2000a1a1010 */
[----:B------:R-:W-:Y:S01]  /*9d80*/  ISETP.NE.U32.AND P4, PT, RZ, UR14, PT ;  /* 0x0000000eff007c0c */ /* 0x000fe2000bf85070 */
[----:B------:R-:W-:Y:S01]  /*9d90*/  USEL UR14, URZ, 0x4, !UP2 ;  /* 0x00000004ff0e7887 */ /* 0x000fe2000d000000 */
[----:B-1----:R-:W-:Y:S01]  /*9da0*/  IADD3 R6, P6, PT, R76, R162, RZ ;  /* 0x000000a24c067210 */ /* 0x002fe20007fde0ff */
[----:B------:R-:W-:-:S02]  /*9db0*/  UISETP.GT.AND UP2, UPT, UR20, 0xb, UPT ;  /* 0x0000000b1400788c */ /* 0x000fc4000bf44270 */
[----:B------:R-:W-:Y:S01]  /*9dc0*/  USEL UR14, UR14, URZ, !UP1 ;  /* 0x000000ff0e0e7287 */ /* 0x000fe2000c800000 */
[C---:B------:R-:W-:Y:S02]  /*9dd0*/  IADD3.X R7, PT, PT, R75.reuse, R161, RZ, P6, !PT ;  /* 0x000000a14b077210 */ /* 0x040fe400037fe4ff */
[C---:B--2---:R-:W-:Y:S02]  /*9de0*/  IADD3 R10, P6, PT, R76.reuse, R158, RZ ;  /* 0x0000009e4c0a7210 */ /* 0x044fe40007fde0ff */
[----:B---3--:R-:W-:Y:S01]  /*9df0*/  IADD3 R8, P5, PT, R76, R160, RZ ;  /* 0x000000a04c087210 */ /* 0x008fe20007fbe0ff */
[----:B------:R1:W-:Y:S02]  /*9e00*/  LDGSTS.E [R4+0x1c00], desc[UR16][R6.64], P3 ;  /* 0x01c0000006047fae */ /* 0x0003e400099a1010 */
[C---:B------:R-:W-:Y:S02]  /*9e10*/  IMAD.X R11, R75.reuse, 0x1, R157, P6 ;  /* 0x000000014b0b7824 */ /* 0x040fe400030e069d */
[----:B------:R-:W-:-:S05]  /*9e20*/  IMAD.X R9, R75, 0x1, R159, P5 ;  /* 0x000000014b097824 */ /* 0x000fca00028e069f */
[----:B------:R2:W-:Y:S01]  /*9e30*/  LDGSTS.E [R4+0x1e00], desc[UR16][R8.64], P3 ;  /* 0x01e0000008047fae */ /* 0x0005e200099a1010 */
[----:B------:R-:W-:Y:S01]  /*9e40*/  ISETP.NE.U32.AND P3, PT, RZ, UR8, PT ;  /* 0x00000008ff007c0c */ /* 0x000fe2000bf65070 */
[----:B------:R-:W-:Y:S01]  /*9e50*/  USEL UR8, URZ, 0x4, !UP2 ;  /* 0x00000004ff087887 */ /* 0x000fe2000d000000 */
[C---:B-1----:R-:W-:Y:S01]  /*9e60*/  IADD3 R6, P5, PT, R76.reuse, R156, RZ ;  /* 0x0000009c4c067210 */ /* 0x042fe20007fbe0ff */
[----:B------:R1:W-:Y:S01]  /*9e70*/  LDGSTS.E [R4+0x2000], desc[UR16][R10.64], P4 ;  /* 0x020000000a047fae */ /* 0x0003e2000a1a1010 */
[----:B------:R-:W-:Y:S02]  /*9e80*/  UISETP.GT.AND UP2, UPT, UR20, 0xd, UPT ;  /* 0x0000000d1400788c */ /* 0x000fe4000bf44270 */
[----:B------:R-:W-:Y:S01]  /*9e90*/  USEL UR8, UR8, URZ, !UP1 ;  /* 0x000000ff08087287 */ /* 0x000fe2000c800000 */
[----:B------:R-:W-:Y:S01]  /*9ea0*/  IMAD.X R7, R75, 0x1, R155, P5 ;  /* 0x000000014b077824 */ /* 0x000fe200028e069b */
[----:B--2---:R-:W-:-:S04]  /*9eb0*/  IADD3 R8, P6, PT, R76, R154, RZ ;  /* 0x0000009a4c087210 */ /* 0x004fc80007fde0ff */
[----:B------:R2:W-:Y:S01]  /*9ec0*/  LDGSTS.E [R4+0x2200], desc[UR16][R6.64], P4 ;  /* 0x0220000006047fae */ /* 0x0005e2000a1a1010 */
[----:B------:R-:W-:Y:S01]  /*9ed0*/  ISETP.NE.U32.AND P4, PT, RZ, UR14, PT ;  /* 0x0000000eff007c0c */ /* 0x000fe2000bf85070 */
[----:B------:R-:W-:Y:S01]  /*9ee0*/  USEL UR14, URZ, 0x4, !UP3 ;  /* 0x00000004ff0e7887 */ /* 0x000fe2000d800000 */
[C---:B-1----:R-:W-:Y:S01]  /*9ef0*/  IADD3 R10, P5, PT, R76.reuse, R152, RZ ;  /* 0x000000984c0a7210 */ /* 0x042fe20007fbe0ff */
[C---:B------:R-:W-:Y:S01]  /*9f00*/  IMAD.X R9, R75.reuse, 0x1, R153, P6 ;  /* 0x000000014b097824 */ /* 0x040fe200030e0699 */
[----:B------:R-:W-:Y:S02]  /*9f10*/  UISETP.GT.AND UP3, UPT, UR20, 0x13, UPT ;  /* 0x000000131400788c */ /* 0x000fe4000bf64270 */
[----:B------:R-:W-:Y:S01]  /*9f20*/  USEL UR14, UR14, URZ, !UP1 ;  /* 0x000000ff0e0e7287 */ /* 0x000fe2000c800000 */
[----:B------:R-:W-:Y:S01]  /*9f30*/  IMAD.X R11, R75, 0x1, R151, P5 ;  /* 0x000000014b0b7824 */ /* 0x000fe200028e0697 */
[----:B------:R1:W-:Y:S01]  /*9f40*/  LDGSTS.E [R4+0x2400], desc[UR16][R8.64], P3 ;  /* 0x0240000008047fae */ /* 0x0003e200099a1010 */
[----:B--2---:R-:W-:-:S03]  /*9f50*/  IADD3 R6, P6, PT, R76, R150, RZ ;  /* 0x000000964c067210 */ /* 0x004fc60007fde0ff */
[----:B------:R2:W-:Y:S02]  /*9f60*/  LDGSTS.E [R4+0x2600], desc[UR16][R10.64], P3 ;  /* 0x026000000a047fae */ /* 0x0005e400099a1010 */
[----:B------:R-:W-:Y:S01]  /*9f70*/  IMAD.X R7, R75, 0x1, R149, P6 ;  /* 0x000000014b077824 */ /* 0x000fe200030e0695 */
[----:B-1----:R-:W-:-:S04]  /*9f80*/  IADD3 R8, P5, PT, R76, R148, RZ ;  /* 0x000000944c087210 */ /* 0x002fc80007fbe0ff */
[----:B------:R1:W-:Y:S01]  /*9f90*/  LDGSTS.E [R4+0x2800], desc[UR16][R6.64], P4 ;  /* 0x0280000006047fae */ /* 0x0003e2000a1a1010 */
[C---:B--2---:R-:W-:Y:S01]  /*9fa0*/  IADD3 R10, P6, PT, R76.reuse, R142, RZ ;  /* 0x0000008e4c0a7210 */ /* 0x044fe20007fde0ff */
[C---:B------:R-:W-:Y:S01]  /*9fb0*/  IMAD.X R9, R75.reuse, 0x1, R147, P5 ;  /* 0x000000014b097824 */ /* 0x040fe200028e0693 */
[----:B------:R-:W-:Y:S01]  /*9fc0*/  ISETP.NE.U32.AND P5, PT, RZ, UR8, PT ;  /* 0x00000008ff007c0c */ /* 0x000fe2000bfa5070 */
[----:B------:R-:W-:Y:S02]  /*9fd0*/  USEL UR8, URZ, 0x4, !UP2 ;  /* 0x00000004ff087887 */ /* 0x000fe4000d000000 */
[----:B------:R-:W-:Y:S01]  /*9fe0*/  UISETP.GT.AND UP2, UPT, UR20, 0xe, UPT ;  /* 0x0000000e1400788c */ /* 0x000fe2000bf44270 */
[----:B------:R2:W-:Y:S01]  /*9ff0*/  LDGSTS.E [R4+0x2a00], desc[UR16][R8.64], P4 ;  /* 0x02a0000008047fae */ /* 0x0005e2000a1a1010 */
[----:B------:R-:W-:Y:S01]  /*a000*/  USEL UR8, UR8, URZ, !UP1 ;  /* 0x000000ff08087287 */ /* 0x000fe2000c800000 */
[----:B------:R-:W-:Y:S01]  /*a010*/  IMAD.X R11, R75, 0x1, R141, P6 ;  /* 0x000000014b0b7824 */ /* 0x000fe200030e068d */
[----:B-1----:R-:W-:-:S05]  /*a020*/  IADD3 R6, P3, PT, R76, R146, RZ ;  /* 0x000000924c067210 */ /* 0x002fca0007f7e0ff */
[C---:B------:R-:W-:Y:S01]  /*a030*/  IMAD.X R7, R75.reuse, 0x1, R145, P3 ;  /* 0x000000014b077824 */ /* 0x040fe200018e0691 */
[----:B------:R-:W-:Y:S02]  /*a040*/  ISETP.NE.U32.AND P3, PT, RZ, UR14, PT ;  /* 0x0000000eff007c0c */ /* 0x000fe4000bf65070 */
[----:B--2---:R-:W-:Y:S02]  /*a050*/  IADD3 R8, P4, PT, R76, R144, RZ ;  /* 0x000000904c087210 */ /* 0x004fe40007f9e0ff */
[----:B------:R1:W-:Y:S03]  /*a060*/  LDGSTS.E [R4+0x2c00], desc[UR16][R6.64], P5 ;  /* 0x02c0000006047fae */ /* 0x0003e6000a9a1010 */
[----:B------:R-:W-:Y:S01]  /*a070*/  IMAD.X R9, R75, 0x1, R143, P4 ;  /* 0x000000014b097824 */ /* 0x000fe200020e068f */
[----:B------:R-:W-:Y:S01]  /*a080*/  ISETP.NE.U32.AND P4, PT, RZ, UR8, PT ;  /* 0x00000008ff007c0c */ /* 0x000fe2000bf85070 */
[----:B------:R-:W-:-:S02]  /*a090*/  USEL UR8, URZ, 0x4, !UP2 ;  /* 0x00000004ff087887 */ /* 0x000fc4000d000000 */
[----:B------:R-:W-:Y:S01]  /*a0a0*/  UISETP.GT.AND UP2, UPT, UR20, 0xf, UPT ;  /* 0x0000000f1400788c */ /* 0x000fe2000bf44270 */
[----:B------:R2:W-:Y:S01]  /*a0b0*/  LDGSTS.E [R4+0x2e00], desc[UR16][R8.64], P5 ;  /* 0x02e0000008047fae */ /* 0x0005e2000a9a1010 */
[----:B------:R-:W-:Y:S01]  /*a0c0*/  USEL UR8, UR8, URZ, !UP1 ;  /* 0x000000ff08087287 */ /* 0x000fe2000c800000 */
[C---:B-1----:R-:W-:Y:S02]  /*a0d0*/  IADD3 R6, P6, PT, R76.reuse, R140, RZ ;  /* 0x0000008c4c067210 */ /* 0x042fe40007fde0ff */
[----:B------:R1:W-:Y:S01]  /*a0e0*/  LDGSTS.E [R4+0x3000], desc[UR16][R10.64], P3 ;  /* 0x030000000a047fae */ /* 0x0003e200099a1010 */
[----:B------:R-:W-:Y:S02]  /*a0f0*/  USEL UR14, URZ, 0x4, !UP2 ;  /* 0x00000004ff0e7887 */ /* 0x000fe4000d000000 */
[----:B------:R-:W-:Y:S01]  /*a100*/  UISETP.GT.AND UP2, UPT, UR20, 0x10, UPT ;  /* 0x000000101400788c */ /* 0x000fe2000bf44270 */
[----:B------:R-:W-:Y:S01]  /*a110*/  IMAD.X R7, R75, 0x1, R139, P6 ;  /* 0x000000014b077824 */ /* 0x000fe200030e068b */
[----:B------:R-:W-:Y:S01]  /*a120*/  USEL UR14, UR14, URZ, !UP1 ;  /* 0x000000ff0e0e7287 */ /* 0x000fe2000c800000 */
[----:B--2---:R-:W-:-:S03]  /*a130*/  IADD3 R8, P6, PT, R76, R136, RZ ;  /* 0x000000884c087210 */ /* 0x004fc60007fde0ff */
        /* <DEDUP_REMOVED lines=8> */
[----:B--2---:R-:W-:-:S04]  /*a1c0*/  IADD3 R6, P6, PT, R76, R134, RZ ;  /* 0x000000864c067210 */ /* 0x004fc80007fde0ff */
[----:B------:R1:W-:Y:S04]  /*a1d0*/  LDGSTS.E [R4+0x3400], desc[UR16][R10.64], P4 ;  /* 0x034000000a047fae */ /* 0x0003e8000a1a1010 */
[----:B------:R2:W-:Y:S01]  /*a1e0*/  LDGSTS.E [R4+0x3600], desc[UR16][R8.64], P4 ;  /* 0x0360000008047fae */ /* 0x0005e2000a1a1010 */
[----:B------:R-:W-:Y:S01]  /*a1f0*/  IMAD.X R7, R75, 0x1, R133, P6 ;  /* 0x000000014b077824 */ /* 0x000fe200030e0685 */
[----:B------:R-:W-:Y:S01]  /*a200*/  ISETP.NE.U32.AND P4, PT, RZ, UR14, PT ;  /* 0x0000000eff007c0c */ /* 0x000fe2000bf85070 */
[----:B------:R-:W-:Y:S02]  /*a210*/  USEL UR14, URZ, 0x4, !UP2 ;  /* 0x00000004ff0e7887 */ /* 0x000fe4000d000000 */
[----:B------:R-:W-:Y:S01]  /*a220*/  UISETP.GT.AND UP2, UPT, UR20, 0x12, UPT ;  /* 0x000000121400788c */ /* 0x000fe2000bf44270 */
[----:B------:R3:W-:Y:S01]  /*a230*/  LDGSTS.E [R4+0x3800], desc[UR16][R6.64], P3 ;  /* 0x0380000006047fae */ /* 0x0007e200099a1010 */
[----:B------:R-:W-:Y:S01]  /*a240*/  USEL UR14, UR14, URZ, !UP1 ;  /* 0x000000ff0e0e7287 */ /* 0x000fe2000c800000 */
[----:B-1----:R-:W-:-:S02]  /*a250*/  IADD3 R10, P6, PT, R76, R130, RZ ;  /* 0x000000824c0a7210 */ /* 0x002fc40007fde0ff */
[----:B--2---:R-:W-:-:S03]  /*a260*/  IADD3 R8, P5, PT, R76, R132, RZ ;  /* 0x000000844c087210 */ /* 0x004fc60007fbe0ff */
[C---:B------:R-:W-:Y:S01]  /*a270*/  IMAD.X R11, R75.reuse, 0x1, R129, P6 ;  /* 0x000000014b0b7824 */ /* 0x040fe200030e0681 */
[----:B------:R-:W-:Y:S02]  /*a280*/  IADD3.X R9, PT, PT, R75, R131, RZ, P5, !PT ;  /* 0x000000834b097210 */ /* 0x000fe40002ffe4ff */
[----:B---3--:R-:W-:-:S03]  /*a290*/  IADD3 R6, P5, PT, R76, R128, RZ ;  /* 0x000000804c067210 */ /* 0x008fc60007fbe0ff */
[----:B------:R1:W-:Y:S01]  /*a2a0*/  LDGSTS.E [R4+0x3a00], desc[UR16][R8.64], P3 ;  /* 0x03a0000008047fae */ /* 0x0003e200099a1010 */
[----:B------:R-:W-:Y:S01]  /*a2b0*/  ISETP.NE.U32.AND P3, PT, RZ, UR8, PT ;  /* 0x00000008ff007c0c */ /* 0x000fe2000bf65070 */
[----:B------:R-:W-:Y:S01]  /*a2c0*/  IMAD.X R7, R75, 0x1, R127, P5 ;  /* 0x000000014b077824 */ /* 0x000fe200028e067f */
        /* <DEDUP_REMOVED lines=10> */
[C---:B--2---:R-:W-:Y:S01]  /*a370*/  IADD3 R10, P5, PT, R76.reuse, R124, RZ ;  /* 0x0000007c4c0a7210 */ /* 0x044fe20007fbe0ff */
[----:B------:R-:W-:Y:S01]  /*a380*/  IMAD.X R9, R75, 0x1, R125, P6 ;  /* 0x000000014b097824 */ /* 0x000fe200030e067d */
[----:B---3--:R-:W-:-:S03]  /*a390*/  IADD3 R6, P6, PT, R76, R122, RZ ;  /* 0x0000007a4c067210 */ /* 0x008fc60007fde0ff */
[C---:B------:R-:W-:Y:S01]  /*a3a0*/  IMAD.X R11, R75.reuse, 0x1, R123, P5 ;  /* 0x000000014b0b7824 */ /* 0x040fe200028e067b */
[----:B------:R1:W-:Y:S01]  /*a3b0*/  LDGSTS.E [R4+0x4000], desc[UR16][R8.64], P3 ;  /* 0x0400000008047fae */ /* 0x0003e200099a1010 */
[----:B------:R-:W-:-:S03]  /*a3c0*/  IMAD.X R7, R75, 0x1, R121, P6 ;  /* 0x000000014b077824 */ /* 0x000fc600030e0679 */
[----:B------:R2:W-:Y:S04]  /*a3d0*/  LDGSTS.E [R4+0x4200], desc[UR16][R10.64], P3 ;  /* 0x042000000a047fae */ /* 0x0005e800099a1010 */
[----:B------:R3:W-:Y:S01]  /*a3e0*/  LDGSTS.E [R4+0x4400], desc[UR16][R6.64], P4 ;  /* 0x0440000006047fae */ /* 0x0007e2000a1a1010 */
[C---:B-1----:R-:W-:Y:S02]  /*a3f0*/  IADD3 R8, P5, PT, R76.reuse, R120, RZ ;  /* 0x000000784c087210 */ /* 0x042fe40007fbe0ff */
[----:B--2---:R-:W-:-:S03]  /*a400*/  IADD3 R10, P6, PT, R76, R114, RZ ;  /* 0x000000724c0a7210 */ /* 0x004fc60007fde0ff */
[C---:B------:R-:W-:Y:S01]  /*a410*/  IMAD.X R9, R75.reuse, 0x1, R119, P5 ;  /* 0x000000014b097824 */ /* 0x040fe200028e0677 */
[----:B------:R-:W-:Y:S01]  /*a420*/  ISETP.NE.U32.AND P5, PT, RZ, UR8, PT ;  /* 0x00000008ff007c0c */ /* 0x000fe2000bfa5070 */
[----:B------:R-:W-:Y:S01]  /*a430*/  USEL UR8, URZ, 0x4, !UP2 ;  /* 0x00000004ff087887 */ /* 0x000fe2000d000000 */
[----:B---3--:R-:W-:Y:S01]  /*a440*/  IADD3 R6, P3, PT, R76, R118, RZ ;  /* 0x000000764c067210 */ /* 0x008fe20007f7e0ff */
[----:B------:R-:W-:Y:S01]  /*a450*/  UISETP.GT.AND UP2, UPT, UR20, 0x15, UPT ;  /* 0x000000151400788c */ /* 0x000fe2000bf44270 */
[----:B------:R1:W-:Y:S01]  /*a460*/  LDGSTS.E [R4+0x4600], desc[UR16][R8.64], P4 ;  /* 0x0460000008047fae */ /* 0x0003e2000a1a1010 */
[----:B------:R-:W-:Y:S01]  /*a470*/  USEL UR8, UR8, URZ, !UP1 ;  /* 0x000000ff08087287 */ /* 0x000fe2000c800000 */
[C---:B------:R-:W-:Y:S02]  /*a480*/  IMAD.X R11, R75.reuse, 0x1, R113, P6 ;  /* 0x000000014b0b7824 */ /* 0x040fe400030e0671 */
[----:B------:R-:W-:Y:S01]  /*a490*/  IMAD.X R7, R75, 0x1, R117, P3 ;  /* 0x000000014b077824 */ /* 0x000fe200018e0675 */
[----:B------:R-:W-:-:S04]  /*a4a0*/  ISETP.NE.U32.AND P3, PT, RZ, UR14, PT ;  /* 0x0000000eff007c0c */ /* 0x000fc8000bf65070 */
[----:B------:R2:W-:Y:S01]  /*a4b0*/  LDGSTS.E [R4+0x4800], desc[UR16][R6.64], P5 ;  /* 0x0480000006047fae */ /* 0x0005e2000a9a1010 */
[----:B-1----:R-:W-:-:S05]  /*a4c0*/  IADD3 R8, P4, PT, R76, R116, RZ ;  /* 0x000000744c087210 */ /* 0x002fca0007f9e0ff */
[C---:B------:R-:W-:Y:S01]  /*a4d0*/  IMAD.X R9, R75.reuse, 0x1, R115, P4 ;  /* 0x000000014b097824 */ /* 0x040fe200020e0673 */
[----:B------:R-:W-:Y:S01]  /*a4e0*/  ISETP.NE.U32.AND P4, PT, RZ, UR8, PT ;  /* 0x00000008ff007c0c */ /* 0x000fe2000bf85070 */
[----:B------:R-:W-:Y:S01]  /*a4f0*/  USEL UR8, URZ, 0x4, !UP2 ;  /* 0x00000004ff087887 */ /* 0x000fe2000d000000 */
[----:B--2---:R-:W-:Y:S02]  /*a500*/  IADD3 R6, P6, PT, R76, R112, RZ ;  /* 0x000000704c067210 */ /* 0x004fe40007fde0ff */
[----:B------:R1:W-:Y:S01]  /*a510*/  LDGSTS.E [R4+0x4a00], desc[UR16][R8.64], P5 ;  /* 0x04a0000008047fae */ /* 0x0003e2000a9a1010 */
[----:B------:R-:W-:Y:S02]  /*a520*/  USEL UR8, UR8, URZ, !UP1 ;  /* 0x000000ff08087287 */ /* 0x000fe4000c800000 */
[----:B------:R-:W-:Y:S01]  /*a530*/  UISETP.GT.AND UP2, UPT, UR20, 0x16, UPT ;  /* 0x000000161400788c */ /* 0x000fe2000bf44270 */
[----:B------:R2:W-:Y:S01]  /*a540*/  LDGSTS.E [R4+0x4c00], desc[UR16][R10.64], P3 ;  /* 0x04c000000a047fae */ /* 0x0005e200099a1010 */
[----:B------:R-:W-:-:S02]  /*a550*/  IMAD.X R7, R75, 0x1, R107, P6 ;  /* 0x000000014b077824 */ /* 0x000fc400030e066b */
[----:B------:R-:W-:Y:S02]  /*a560*/  USEL UR14, URZ, 0x4, !UP2 ;  /* 0x00000004ff0e7887 */ /* 0x000fe4000d000000 */
[----:B------:R-:W-:Y:S01]  /*a570*/  UISETP.GT.AND UP2, UPT, UR20, 0x17, UPT ;  /* 0x000000171400788c */ /* 0x000fe2000bf44270 */
[----:B------:R3:W-:Y:S01]  /*a580*/  LDGSTS.E [R4+0x4e00], desc[UR16][R6.64], P3 ;  /* 0x04e0000006047fae */ /* 0x0007e200099a1010 */
[----:B------:R-:W-:Y:S01]  /*a590*/  ISETP.NE.U32.AND P3, PT, RZ, UR8, PT ;  /* 0x00000008ff007c0c */ /* 0x000fe2000bf65070 */
[----:B------:R-:W-:Y:S01]  /*a5a0*/  USEL UR14, UR14, URZ, !UP1 ;  /* 0x000000ff0e0e7287 */ /* 0x000fe2000c800000 */
[C---:B-1----:R-:W-:Y:S01]  /*a5b0*/  IADD3 R8, P6, PT, R76.reuse, R104, RZ ;  /* 0x000000684c087210 */ /* 0x042fe20007fde0ff */
[----:B------:R-:W-:Y:S01]  /*a5c0*/  USEL UR8, URZ, 0x4, !UP2 ;  /* 0x00000004ff087887 */ /* 0x000fe2000d000000 */
[C---:B--2---:R-:W-:Y:S01]  /*a5d0*/  IADD3 R10, P5, PT, R76.reuse, R106, RZ ;  /* 0x0000006a4c0a7210 */ /* 0x044fe20007fbe0ff */
[----:B------:R-:W-:Y:S02]  /*a5e0*/  UISETP.GT.AND UP2, UPT, UR20, 0x18, UPT ;  /* 0x000000181400788c */ /* 0x000fe4000bf44270 */
[C---:B------:R-:W-:Y:S01]  /*a5f0*/  IMAD.X R9, R75.reuse, 0x1, R103, P6 ;  /* 0x000000014b097824 */ /* 0x040fe200030e0667 */
[----:B------:R-:W-:Y:S01]  /*a600*/  USEL UR8, UR8, URZ, !UP1 ;  /* 0x000000ff08087287 */ /* 0x000fe2000c800000 */
[----:B------:R-:W-:Y:S01]  /*a610*/  IMAD.X R11, R75, 0x1, R105, P5 ;  /* 0x000000014b0b7824 */ /* 0x000fe200028e0669 */
[----:B---3--:R-:W-:-:S04]  /*a620*/  IADD3 R6, P6, PT, R76, R102, RZ ;  /* 0x000000664c067210 */ /* 0x008fc80007fde0ff */
[----:B------:R1:W-:Y:S01]  /*a630*/  LDGSTS.E [R4+0x5000], desc[UR16][R10.64], P4 ;  /* 0x050000000a047fae */ /* 0x0003e2000a1a1010 */
[----:B------:R-:W-:-:S03]  /*a640*/  IMAD.X R7, R75, 0x1, R101, P6 ;  /* 0x000000014b077824 */ /* 0x000fc600030e0665 */
[----:B------:R2:W-:Y:S01]  /*a650*/  LDGSTS.E [R4+0x5200], desc[UR16][R8.64], P4 ;  /* 0x0520000008047fae */ /* 0x0005e2000a1a1010 */
[----:B------:R-:W-:Y:S01]  /*a660*/  ISETP.NE.U32.AND P4, PT, RZ, UR14, PT ;  /* 0x0000000eff007c0c */ /* 0x000fe2000bf85070 */
[----:B------:R-:W-:Y:S02]  /*a670*/  USEL UR14, URZ, 0x4, !UP2 ;  /* 0x00000004ff0e7887 */ /* 0x000fe4000d000000 */
[----:B------:R3:W-:Y:S01]  /*a680*/  LDGSTS.E [R4+0x5400], desc[UR16][R6.64], P3 ;  /* 0x0540000006047fae */ /* 0x0007e200099a1010 */
[----:B------:R-:W-:Y:S02]  /*a690*/  UISETP.GT.AND UP2, UPT, UR20, 0x19, UPT ;  /* 0x000000191400788c */ /* 0x000fe4000bf44270 */
[----:B------:R-:W-:Y:S01]  /*a6a0*/  USEL UR14, UR14, URZ, !UP1 ;  /* 0x000000ff0e0e7287 */ /* 0x000fe2000c800000 */
[C---:B-1----:R-:W-:Y:S02]  /*a6b0*/  IADD3 R10, P6, PT, R76.reuse, R98, RZ ;  /* 0x000000624c0a7210 */ /* 0x042fe40007fde0ff */
[----:B--2---:R-:W-:-:S02]  /*a6c0*/  IADD3 R8, P5, PT, R76, R100, RZ ;  /* 0x000000644c087210 */ /* 0x004fc40007fbe0ff */
[----:B------:R-:W-:-:S03]  /*a6d0*/  IADD3.X R11, PT, PT, R75, R97, RZ, P6, !PT ;  /* 0x000000614b0b7210 */ /* 0x000fc600037fe4ff */
[----:B------:R-:W-:Y:S01]  /*a6e0*/  IMAD.X R9, R75, 0x1, R99, P5 ;  /* 0x000000014b097824 */ /* 0x000fe200028e0663 */
[----:B---3--:R-:W-:-:S04]  /*a6f0*/  IADD3 R6, P5, PT, R76, R96, RZ ;  /* 0x000000604c067210 */ /* 0x008fc80007fbe0ff */
        /* <DEDUP_REMOVED lines=27> */
[C---:B------:R-:W-:Y:S01]  /*a8b0*/  IMAD.X R11, R75.reuse, 0x1, R81, P6 ;  /* 0x000000014b0b7824 */ /* 0x040fe200030e0651 */
[----:B------:R1:W-:Y:S01]  /*a8c0*/  LDGSTS.E [R4+0x6200], desc[UR16][R8.64], P4 ;  /* 0x0620000008047fae */ /* 0x0003e2000a1a1010 */
[----:B------:R-:W-:Y:S02]  /*a8d0*/  USEL UR8, UR8, URZ, !UP1 ;  /* 0x000000ff08087287 */ /* 0x000fe4000c800000 */
[----:B------:R-:W-:Y:S01]  /*a8e0*/  IMAD.X R7, R75, 0x1, R85, P3 ;  /* 0x000000014b077824 */ /* 0x000fe200018e0655 */
[----:B------:R-:W-:Y:S01]  /*a8f0*/  ISETP.NE.U32.AND P3, PT, RZ, UR14, PT ;  /* 0x0000000eff007c0c */ /* 0x000fe2000bf65070 */
[----:B------:R-:W-:-:S02]  /*a900*/  UISETP.GT.AND UP2, UPT, UR20, 0x1c, UPT ;  /* 0x0000001c1400788c */ /* 0x000fc4000bf44270 */
[----:B------:R-:W-:Y:S02]  /*a910*/  USEL UR14, URZ, 0x4, !UP3 ;  /* 0x00000004ff0e7887 */ /* 0x000fe4000d800000 */
[----:B------:R-:W-:Y:S02]  /*a920*/  LDGSTS.E [R4+0x6400], desc[UR16][R6.64], P5 ;  /* 0x0640000006047fae */ /* 0x000fe4000a9a1010 */
[----:B------:R-:W-:Y:S01]  /*a930*/  USEL UR14, UR14, URZ, !UP1 ;  /* 0x000000ff0e0e7287 */ /* 0x000fe2000c800000 */
[----:B-1----:R-:W-:-:S03]  /*a940*/  IADD3 R8, P4, PT, R76, R84, RZ ;  /* 0x000000544c087210 */ /* 0x002fc60007f9e0ff */
[----:B------:R-:W-:Y:S02]  /*a950*/  UISETP.NE.U32.AND UP3, UPT, UR14, URZ, UPT ;  /* 0x000000ff0e00728c */ /* 0x000fe4000bf65070 */
[----:B------:R-:W-:-:S05]  /*a960*/  IMAD.X R9, R75, 0x1, R83, P4 ;  /* 0x000000014b097824 */ /* 0x000fca00020e0653 */
[----:B------:R1:W-:Y:S01]  /*a970*/  LDGSTS.E [R4+0x6600], desc[UR16][R8.64], P5 ;  /* 0x0660000008047fae */ /* 0x0003e2000a9a1010 */
[----:B------:R-:W-:Y:S01]  /*a980*/  ISETP.NE.U32.AND P5, PT, RZ, UR8, PT ;  /* 0x00000008ff007c0c */ /* 0x000fe2000bfa5070 */
[----:B------:R-:W-:Y:S02]  /*a990*/  USEL UR8, URZ, 0x4, !UP2 ;  /* 0x00000004ff087887 */ /* 0x000fe4000d000000 */
[----:B------:R2:W-:Y:S01]  /*a9a0*/  LDGSTS.E [R4+0x6800], desc[UR16][R10.64], P3 ;  /* 0x068000000a047fae */ /* 0x0005e200099a1010 */
[----:B------:R-:W-:Y:S02]  /*a9b0*/  UISETP.GT.AND UP2, UPT, UR20, 0x1e, UPT ;  /* 0x0000001e1400788c */ /* 0x000fe4000bf44270 */
[----:B------:R-:W-:Y:S01]  /*a9c0*/  USEL UR8, UR8, URZ, !UP1 ;  /* 0x000000ff08087287 */ /* 0x000fe2000c800000 */
[C---:B-1----:R-:W-:Y:S02]  /*a9d0*/  IADD3 R8, P6, PT, R76.reuse, R80, RZ ;  /* 0x000000504c087210 */ /* 0x042fe40007fde0ff */
        /* <DEDUP_REMOVED lines=12> */
[----:B------:R-:W-:Y:S02]  /*aaa0*/  PLOP3.LUT P5, PT, PT, PT, UP3, 0x40, 0x4 ;  /* 0x000000000004781c */ /* 0x000fe40003fae838 */
[----:B-1----:R-:W-:-:S02]  /*aab0*/  IADD3 R8, P6, PT, R76, R192, RZ ;  /* 0x000000c04c087210 */ /* 0x002fc40007fde0ff */
[----:B--2---:R-:W-:-:S03]  /*aac0*/  IADD3 R10, P3, PT, R76, R194, RZ ;  /* 0x000000c24c0a7210 */ /* 0x004fc60007f7e0ff */
[C---:B------:R-:W-:Y:S01]  /*aad0*/  IMAD.X R9, R75.reuse, 0x1, R193, P6 ;  /* 0x000000014b097824 */ /* 0x040fe200030e06c1 */
[----:B---3--:R-:W-:Y:S01]  /*aae0*/  IADD3 R6, P6, PT, R76, R196, RZ ;  /* 0x000000c44c067210 */ /* 0x008fe20007fde0ff */
[C---:B------:R-:W-:Y:S01]  /*aaf0*/  IMAD.X R11, R75.reuse, 0x1, R195, P3 ;  /* 0x000000014b0b7824 */ /* 0x040fe200018e06c3 */
[----:B------:R-:W-:Y:S02]  /*ab00*/  PLOP3.LUT P3, PT, PT, PT, UP3, 0x40, 0x4 ;  /* 0x000000000004781c */ /* 0x000fe40003f6e838 */
[----:B------:R1:W-:Y:S01]  /*ab10*/  LDGSTS.E [R4+0x7000], desc[UR16][R8.64], P4 ;  /* 0x0700000008047fae */ /* 0x0003e2000a1a1010 */
[----:B------:R-:W-:-:S03]  /*ab20*/  IMAD.X R7, R75, 0x1, R197, P6 ;  /* 0x000000014b077824 */ /* 0x000fc600030e06c5 */
[----:B------:R2:W-:Y:S04]  /*ab30*/  LDGSTS.E [R4+0x7200], desc[UR16][R10.64], P4 ;  /* 0x072000000a047fae */ /* 0x0005e8000a1a1010 */
[----:B------:R3:W-:Y:S01]  /*ab40*/  LDGSTS.E [R4+0x7400], desc[UR16][R6.64], !P5 ;  /* 0x0740000006047fae */ /* 0x0007e2000e9a1010 */
[----:B------:R-:W-:Y:S01]  /*ab50*/  ISETP.NE.U32.AND P5, PT, RZ, UR8, PT ;  /* 0x00000008ff007c0c */ /* 0x000fe2000bfa5070 */
[----:B------:R-:W-:Y:S01]  /*ab60*/  USEL UR8, URZ, 0x4, !UP2 ;  /* 0x00000004ff087887 */ /* 0x000fe2000d000000 */
[----:B-1----:R-:W-:-:S03]  /*ab70*/  IADD3 R8, P4, PT, R76, R200, RZ ;  /* 0x000000c84c087210 */ /* 0x002fc60007f9e0ff */
[----:B------:R-:W-:Y:S01]  /*ab80*/  USEL UR8, UR8, URZ, !UP1 ;  /* 0x000000ff08087287 */ /* 0x000fe2000c800000 */
[----:B------:R-:W-:Y:S02]  /*ab90*/  IADD3.X R9, PT, PT, R75, R201, RZ, P4, !PT ;  /* 0x000000c94b097210 */ /* 0x000fe400027fe4ff */
[C---:B--2---:R-:W-:Y:S02]  /*aba0*/  IADD3 R10, P4, PT, R76.reuse, R204, RZ ;  /* 0x000000cc4c0a7210 */ /* 0x044fe40007f9e0ff */
[----:B---3--:R-:W-:Y:S01]  /*abb0*/  IADD3 R6, P6, PT, R76, R202, RZ ;  /* 0x000000ca4c067210 */ /* 0x008fe20007fde0ff */
[----:B------:R1:W-:Y:S01]  /*abc0*/  LDGSTS.E [R4+0x7600], desc[UR16][R8.64], !P3 ;  /* 0x0760000008047fae */ /* 0x0003e2000d9a1010 */
[----:B------:R-:W-:Y:S01]  /*abd0*/  ISETP.GE.AND P3, PT, R5, UR20, PT ;  /* 0x0000001405007c0c */ /* 0x000fe2000bf66270 */
[C---:B------:R-:W-:Y:S01]  /*abe0*/  IMAD.X R11, R75.reuse, 0x1, R205, P4 ;  /* 0x000000014b0b7824 */ /* 0x040fe200020e06cd */
[----:B------:R-:W-:Y:S01]  /*abf0*/  UIADD3 UR20, UPT, UPT, UR20, -0x20, URZ ;  /* 0xffffffe014147890 */ /* 0x000fe2000fffe0ff */
[----:B------:R-:W-:Y:S01]  /*ac00*/  IMAD.X R7, R75, 0x1, R203, P6 ;  /* 0x000000014b077824 */ /* 0x000fe200030e06cb */
[----:B------:R-:W-:-:S02]  /*ac10*/  SEL R5, RZ, 0x4, P3 ;  /* 0x00000004ff057807 */ /* 0x000fc40001800000 */
[----:B------:R-:W-:Y:S01]  /*ac20*/  PLOP3.LUT P6, PT, PT, PT, UP1, 0x40, 0x4 ;  /* 0x000000000004781c */ /* 0x000fe20003fce818 */
[----:B------:R-:W-:Y:S01]  /*ac30*/  UISETP.GT.AND UP1, UPT, UR13, 0x2, UPT ;  /* 0x000000020d00788c */ /* 0x000fe2000bf24270 */
[----:B------:R2:W-:Y:S01]  /*ac40*/  LDGSTS.E [R4+0x7800], desc[UR16][R6.64], P5 ;  /* 0x0780000006047fae */ /* 0x0005e2000a9a1010 */
[----:B------:R-:W-:Y:S02]  /*ac50*/  ISETP.NE.U32.AND P3, PT, RZ, UR8, PT ;  /* 0x00000008ff007c0c */ /* 0x000fe4000bf65070 */
[----:B------:R-:W-:Y:S01]  /*ac60*/  SEL R5, R5, RZ, P6 ;  /* 0x000000ff05057207 */ /* 0x000fe20003000000 */
[----:B------:R3:W-:Y:S01]  /*ac70*/  LDGSTS.E [R4+0x7a00], desc[UR16][R10.64], P5 ;  /* 0x07a000000a047fae */ /* 0x0007e2000a9a1010 */
[----:B------:R-:W-:Y:S01]  /*ac80*/  USEL UR13, UR13, URZ, !UP1 ;  /* 0x000000ff0d0d7287 */ /* 0x000fe2000c800000 */
[----:B-1----:R-:W-:Y:S01]  /*ac90*/  IADD3 R8, P5, PT, R187, R210, RZ ;  /* 0x000000d2bb087210 */ /* 0x002fe20007fbe0ff */
[----:B------:R-:W-:Y:S02]  /*aca0*/  UISETP.GT.AND UP1, UPT, UR12, 0x1, UPT ;  /* 0x000000010c00788c */ /* 0x000fe4000bf24270 */
[----:B------:R-:W-:-:S02]  /*acb0*/  ULEA UR8, UR13, UR9, 0xd ;  /* 0x000000090d087291 */ /* 0x000fc4000f8e68ff */
[----:B------:R-:W-:Y:S01]  /*acc0*/  IMAD.X R9, R78, 0x1, R211, P5 ;  /* 0x000000014e097824 */ /* 0x000fe200028e06d3 */
[C---:B--2---:R-:W-:Y:S01]  /*acd0*/  IADD3 R6, P6, PT, R76.reuse, R208, RZ ;  /* 0x000000d04c067210 */ /* 0x044fe20007fde0ff */
[----:B------:R-:W-:Y:S02]  /*ace0*/  USEL UR12, UR12, URZ, !UP1 ;  /* 0x000000ff0c0c7287 */ /* 0x000fe4000c800000 */
[----:B------:R-:W-:Y:S01]  /*acf0*/  VIADD R13, R3, UR8 ;  /* 0x00000008030d7c36 */ /* 0x000fe20008000000 */
[----:B---3--:R-:W-:Y:S01]  /*ad00*/  IADD3 R10, P4, PT, R76, R206, RZ ;  /* 0x000000ce4c0a7210 */ /* 0x008fe20007f9e0ff */
[C---:B------:R-:W-:Y:S01]  /*ad10*/  IMAD.X R7, R75.reuse, 0x1, R209, P6 ;  /* 0x000000014b077824 */ /* 0x040fe200030e06d1 */
[----:B------:R-:W-:Y:S01]  /*ad20*/  IADD3 R15, PT, PT, R12, UR8, RZ ;  /* 0x000000080c0f7c10 */ /* 0x000fe2000fffe0ff */
[----:B------:R-:W-:Y:S02]  /*ad30*/  USEL UR8, URZ, 0x1, !UP1 ;  /* 0x00000001ff087887 */ /* 0x000fe4000c800000 */
[----:B------:R-:W-:Y:S01]  /*ad40*/  IMAD.X R11, R75, 0x1, R207, P4 ;  /* 0x000000014b0b7824 */ /* 0x000fe200020e06cf */
[----:B------:R-:W-:Y:S01]  /*ad50*/  ISETP.NE.U32.AND P4, PT, R5, RZ, PT ;  /* 0x000000ff0500720c */ /* 0x000fe20003f85070 */
[----:B------:R-:W-:-:S03]  /*ad60*/  ULOP3.LUT UR8, UR4, UR8, URZ, 0x3c, !UPT ;  /* 0x0000000804087292 */ /* 0x000fc6000f8e3cff */
[----:B------:R1:W-:Y:S04]  /*ad70*/  LDGSTS.E [R4+0x7c00], desc[UR16][R10.64], P3 ;  /* 0x07c000000a047fae */ /* 0x0003e800099a1010 */
[----:B------:R2:W-:Y:S04]  /*ad80*/  LDGSTS.E [R4+0x7e00], desc[UR16][R6.64], P3 ;  /* 0x07e0000006047fae */ /* 0x0005e800099a1010 */
[----:B------:R-:W0:Y:S01]  /*ad90*/  LDGDEPBAR ;  /* 0x00000000000079af */ /* 0x000e220000000000 */
[----:B-1----:R-:W-:-:S03]  /*ada0*/  IADD3 R10, P6, PT, R187, R214, RZ ;  /* 0x000000d6bb0a7210 */ /* 0x002fc60007fde0ff */
[----:B------:R1:W-:Y:S01]  /*adb0*/  LDGSTS.E [R13+0x10000], desc[UR16][R8.64], P4 ;  /* 0x10000000080d7fae */ /* 0x0003e2000a1a1010 */
[C---:B--2---:R-:W-:Y:S01]  /*adc0*/  IADD3 R4, P3, PT, R187.reuse, R218, RZ ;  /* 0x000000dabb047210 */ /* 0x044fe20007f7e0ff */
[----:B------:R-:W-:Y:S01]  /*add0*/  IMAD.X R11, R78, 0x1, R215, P6 ;  /* 0x000000014e0b7824 */ /* 0x000fe200030e06d7 */
[----:B------:R-:W-:-:S03]  /*ade0*/  IADD3 R6, P5, PT, R187, R222, RZ ;  /* 0x000000debb067210 */ /* 0x000fc60007fbe0ff */
[C---:B------:R-:W-:Y:S01]  /*adf0*/  IMAD.X R5, R78.reuse, 0x1, R219, P3 ;  /* 0x000000014e057824 */ /* 0x040fe200018e06db */
[----:B------:R-:W-:Y:S01]  /*ae00*/  LDGSTS.E [R13+0x10400], desc[UR16][R10.64], P4 ;  /* 0x104000000a0d7fae */ /* 0x000fe2000a1a1010 */
[C---:B------:R-:W-:Y:S01]  /*ae10*/  IMAD.X R7, R78.reuse, 0x1, R223, P5 ;  /* 0x000000014e077824 */ /* 0x040fe200028e06df */
[C---:B-1----:R-:W-:Y:S02]  /*ae20*/  IADD3 R8, P3, PT, R187.reuse, R226, RZ ;  /* 0x000000e2bb087210 */ /* 0x042fe40007f7e0ff */
[----:B------:R1:W-:Y:S03]  /*ae30*/  LDGSTS.E [R13+0x10800], desc[UR16][R4.64], P4 ;  /* 0x10800000040d7fae */ /* 0x0003e6000a1a1010 */
[----:B------:R-:W-:Y:S01]  /*ae40*/  IMAD.X R9, R78, 0x1, R227, P3 ;  /* 0x000000014e097824 */ /* 0x000fe200018e06e3 */
[----:B------:R2:W-:Y:S04]  /*ae50*/  LDGSTS.E [R13+0x10c00], desc[UR16][R6.64], P4 ;  /* 0x10c00000060d7fae */ /* 0x0005e8000a1a1010 */
[----:B------:R3:W-:Y:S01]  /*ae60*/  LDGSTS.E [R13+0x11000], desc[UR16][R8.64], P4 ;  /* 0x11000000080d7fae */ /* 0x0007e2000a1a1010 */
[----:B-1----:R-:W-:-:S02]  /*ae70*/  IADD3 R4, P5, PT, R187, R230, RZ ;  /* 0x000000e6bb047210 */ /* 0x002fc40007fbe0ff */
[----:B--2---:R-:W-:-:S03]  /*ae80*/  IADD3 R6, P3, PT, R187, R234, RZ ;  /* 0x000000eabb067210 */ /* 0x004fc60007f7e0ff */
[C---:B------:R-:W-:Y:S01]  /*ae90*/  IMAD.X R5, R78.reuse, 0x1, R231, P5 ;  /* 0x000000014e057824 */ /* 0x040fe200028e06e7 */
[----:B---3--:R-:W-:Y:S01]  /*aea0*/  IADD3 R8, P5, PT, R187, R238, RZ ;  /* 0x000000eebb087210 */ /* 0x008fe20007fbe0ff */
[----:B------:R-:W-:-:S03]  /*aeb0*/  IMAD.X R7, R78, 0x1, R235, P3 ;  /* 0x000000014e077824 */ /* 0x000fc600018e06eb */
[----:B------:R1:W-:Y:S01]  /*aec0*/  LDGSTS.E [R13+0x11400], desc[UR16][R4.64], P4 ;  /* 0x11400000040d7fae */ /* 0x0003e2000a1a1010 */
[----:B------:R-:W-:-:S03]  /*aed0*/  IMAD.X R9, R78, 0x1, R239, P5 ;  /* 0x000000014e097824 */ /* 0x000fc600028e06ef */
[----:B------:R2:W-:Y:S04]  /*aee0*/  LDGSTS.E [R13+0x11800], desc[UR16][R6.64], P4 ;  /* 0x11800000060d7fae */ /* 0x0005e8000a1a1010 */
[----:B------:R3:W-:Y:S01]  /*aef0*/  LDGSTS.E [R13+0x11c00], desc[UR16][R8.64], P4 ;  /* 0x11c00000080d7fae */ /* 0x0007e2000a1a1010 */
[C---:B-1----:R-:W-:Y:S02]  /*af00*/  IADD3 R4, P3, PT, R187.reuse, R212, RZ ;  /* 0x000000d4bb047210 */ /* 0x042fe40007f7e0ff */
        /* <DEDUP_REMOVED lines=14> */
[C---:B------:R-:W-:Y:S01]  /*aff0*/  IADD3 R10, P6, PT, R187.reuse, R240, RZ ;  /* 0x000000f0bb0a7210 */ /* 0x040fe20007fde0ff */
[----:B------:R-:W-:Y:S01]  /*b000*/  IMAD.X R9, R78, 0x1, R233, P3 ;  /* 0x000000014e097824 */ /* 0x000fe200018e06e9 */
[----:B------:R-:W-:Y:S01]  /*b010*/  ISETP.NE.U32.AND P3, PT, R242, UR5, PT ;  /* 0x00000005f2007c0c */ /* 0x000fe2000bf65070 */
[----:B------:R-:W-:Y:S02]  /*b020*/  LDGSTS.E [R15+0x11200], desc[UR16][R6.64], P4 ;  /* 0x11200000060f7fae */ /* 0x000fe4000a1a1010 */
[----:B------:R-:W-:Y:S02]  /*b030*/  IMAD.X R11, R78, 0x1, R241, P6 ;  /* 0x000000014e0b7824 */ /* 0x000fe400030e06f1 */
[----:B------:R-:W-:Y:S01]  /*b040*/  LDGSTS.E [R15+0x11600], desc[UR16][R8.64], P4 ;  /* 0x11600000080f7fae */ /* 0x000fe2000a1a1010 */
[----:B-1----:R-:W-:-:S05]  /*b050*/  IADD3 R4, P5, PT, R187, R236, RZ ;  /* 0x000000ecbb047210 */ /* 0x002fca0007fbe0ff */
[----:B------:R-:W-:Y:S01]  /*b060*/  IMAD.X R5, R78, 0x1, R237, P5 ;  /* 0x000000014e057824 */ /* 0x000fe200028e06ed */
[----:B------:R-:W-:-:S04]  /*b070*/  IADD3 R76, P5, PT, R76, R69, RZ ;  /* 0x000000454c4c7210 */ /* 0x000fc80007fbe0ff */
[----:B------:R1:W-:Y:S01]  /*b080*/  LDGSTS.E [R15+0x11a00], desc[UR16][R4.64], P4 ;  /* 0x11a00000040f7fae */ /* 0x0003e2000a1a1010 */
[----:B------:R-:W-:-:S03]  /*b090*/  IMAD.X R75, R75, 0x1, R70, P5 ;  /* 0x000000014b4b7824 */ /* 0x000fc600028e0646 */
[----:B------:R2:W-:Y:S01]  /*b0a0*/  LDGSTS.E [R15+0x11e00], desc[UR16][R10.64], P4 ;  /* 0x11e000000a0f7fae */ /* 0x0005e2000a1a1010 */
[----:B------:R-:W-:-:S03]  /*b0b0*/  IADD3 R187, P4, PT, R187, R71, RZ ;  /* 0x00000047bbbb7210 */ /* 0x000fc60007f9e0ff */
[----:B------:R-:W0:Y:S02]  /*b0c0*/  LDGDEPBAR ;  /* 0x00000000000079af */ /* 0x000e240000000000 */
[----:B------:R-:W-:Y:S02]  /*b0d0*/  IMAD.X R78, R78, 0x1, R72, P4 ;  /* 0x000000014e4e7824 */ /* 0x000fe400020e0648 */
[----:B-1----:R-:W-:Y:S01]  /*b0e0*/  IMAD.U32 R4, RZ, RZ, UR4 ;  /* 0x00000004ff047e24 */ /* 0x002fe2000f8e00ff */
[----:B------:R-:W-:Y:S06]  /*b0f0*/  @P3 BRA `(.L_x_17) ;  /* 0xffffffdc00203947 */ /* 0x000fec000383ffff */
.L_x_14:
[----:B-1----:R-:W1:Y:S01]  /*b100*/  LDC R5, c[0x0][0x3b4] ;  /* 0x0000ed00ff057b82 */ /* 0x002e620000000800 */
[----:B------:R-:W3:Y:S01]  /*b110*/  LDCU UR19, c[0x0][0x3b8] ;  /* 0x00007700ff1377ac */ /* 0x000ee20008000800 */
[----:B------:R-:W4:Y:S01]  /*b120*/  LDCU.64 UR30, c[0x0][0x398] ;  /* 0x00007300ff1e77ac */ /* 0x000f220008000a00 */
[----:B------:R-:W2:Y:S01]  /*b130*/  LDCU.128 UR12, c[0x0][0x390] ;  /* 0x00007200ff0c77ac */ /* 0x000ea20008000c00 */
[----:B------:R-:W-:Y:S05]  /*b140*/  @!P2 BRA `(.L_x_18) ;  /* 0x000000000010a947 */ /* 0x000fea0003800000 */
[----:B------:R-:W-:-:S06]  /*b150*/  USHF.L.U32 UR4, UR4, 0x1f, URZ ;  /* 0x0000001f04047899 */ /* 0x000fcc00080006ff */
[----:B------:R-:W-:-:S04]  /*b160*/  IMAD.U32 R2, RZ, RZ, UR4 ;  /* 0x00000004ff027e24 */ /* 0x000fc8000f8e00ff */
[----:B------:R-:W5:Y:S02]  /*b170*/  SYNCS.PHASECHK.TRANS64.TRYWAIT P0, [UR11], R2 ;  /* 0x00000002ff0075a7 */ /* 0x000f64000800110b */
[----:B-----5:R-:W-:Y:S05]  /*b180*/  @!P0 BRA `(.L_x_19) ;  /* 0x0000006400d88947 */ /* 0x020fea0003800000 */
.L_x_18:
[----:B------:R-:W-:-:S04]  /*b190*/  DEPBAR.LE SB0, 0x0 ;  /* 0x000080000000791a */ /* 0x000fc80000000000 */
[----:B------:R-:W-:Y:S01]  /*b1a0*/  BAR.SYNC.DEFER_BLOCKING 0x0 ;  /* 0x0000000000007b1d */ /* 0x000fe20000010000 */
[C---:B-1----:R-:W-:Y:S01]  /*b1b0*/  IMAD R200, R198.reuse, R5, RZ ;  /* 0x00000005c6c87224 */ /* 0x042fe200078e02ff */
[----:B--2---:R-:W-:-:S04]  /*b1c0*/  ISETP.GE.AND P0, PT, R198, UR14, PT ;  /* 0x0000000ec6007c0c */ /* 0x004fc8000bf06270 */
[----:B------:R-:W1:Y:S01]  /*b1d0*/  LDCU.64 UR32, c[0x0][0x398] ;  /* 0x00007300ff2077ac */ /* 0x000e620008000a00 */
[----:B---3--:R-:W-:Y:S01]  /*b1e0*/  IMAD R202, R0, UR19, RZ ;  /* 0x0000001300ca7c24 */ /* 0x008fe2000f8e02ff */
[----:B------:R-:W2:Y:S01]  /*b1f0*/  LDCU.64 UR28, c[0x0][0x398] ;  /* 0x00007300ff1c77ac */ /* 0x000ea20008000a00 */
[----:B------:R-:W3:Y:S01]  /*b200*/  LDCU.64 UR26, c[0x0][0x398] ;  /* 0x00007300ff1a77ac */ /* 0x000ee20008000a00 */
[----:B------:R-:W5:Y:S01]  /*b210*/  LDCU.64 UR24, c[0x0][0x398] ;  /* 0x00007300ff1877ac */ /* 0x000f620008000a00 */
[----:B------:R-:W4:Y:S01]  /*b220*/  LDCU.64 UR6, c[0x0][0x398] ;  /* 0x00007300ff0677ac */ /* 0x000f220008000a00 */
[----:B------:R-:W1:Y:S02]  /*b230*/  @!P1 SYNCS.CCTL.IV [UR9+0x16000] ;  /* 0x01600000ff0099b1 */ /* 0x000e640008000009 */
[----:B-1----:R-:W-:Y:S06]  /*b240*/  BAR.SYNC.DEFER_BLOCKING 0x0 ;  /* 0x0000000000007b1d */ /* 0x002fec0000010000 */
[----:B------:R-:W1:Y:S01]  /*b250*/  LDCU.64 UR20, c[0x0][0x398] ;  /* 0x00007300ff1477ac */ /* 0x000e620008000a00 */
[----:B------:R-:W1:Y:S01]  /*b260*/  LDTM.x64 R8, tmem[UR10] ;  /* 0x0000000a000879ee */ /* 0x000e620008340000 */
[----:B------:R-:W-:Y:S01]  /*b270*/  LEA R2, P2, R200, UR12, 0x2 ;  /* 0x0000000cc8027c11 */ /* 0x000fe2000f8410ff */
[----:B------:R-:W-:Y:S01]  /*b280*/  LDTM.x64 R132, tmem[UR10+0x40] ;  /* 0x0000400a008479ee */ /* 0x000fe20008340000 */
[----:B----4-:R-:W-:Y:S01]  /*b290*/  ISETP.LT.AND P0, PT, R0, UR31, !P0 ;  /* 0x0000001f00007c0c */ /* 0x010fe2000c701270 */
[----:B------:R-:W4:Y:S01]  /*b2a0*/  LDCU.64 UR22, c[0x0][0x398] ;  /* 0x00007300ff1677ac */ /* 0x000f220008000a00 */
[----:B------:R-:W1:Y:S01]  /*b2b0*/  LDCU.64 UR4, c[0x0][0x398] ;  /* 0x00007300ff0477ac */ /* 0x000e620008000a00 */
[----:B------:R-:W1:Y:S01]  /*b2c0*/  LDCU UR71, c[0x0][0x398] ;  /* 0x00007300ff4777ac */ /* 0x000e620008000800 */
[----:B------:R-:W2:Y:S01]  /*b2d0*/  @!P1 SYNCS.CCTL.IV [UR9+0x16008] ;  /* 0x01600800ff0099b1 */ /* 0x000ea20008000009 */
[----:B------:R-:W2:Y:S01]  /*b2e0*/  LDCU UR49, c[0x0][0x398] ;  /* 0x00007300ff3177ac */ /* 0x000ea20008000800 */
[----:B------:R-:W2:Y:S01]  /*b2f0*/  LDCU UR41, c[0x0][0x398] ;  /* 0x00007300ff2977ac */ /* 0x000ea20008000800 */
[----:B-1----:R-:W-:Y:S01]  /*b300*/  STL [R1+0x4], R9 ;  /* 0x0000040901007387 */ /* 0x002fe20000100800 */
[----:B------:R-:W-:Y:S01]  /*b310*/  IMAD.MOV.U32 R252, RZ, RZ, R22 ;  /* 0x000000fffffc7224 */ /* 0x000fe200078e0016 */
[----:B------:R-:W-:Y:S01]  /*b320*/  LEA.HI.X.SX32 R3, R200, UR13, 0x2, P2 ;  /* 0x0000000dc8037c11 */ /* 0x000fe200090f16ff */
[----:B------:R-:W-:Y:S01]  /*b330*/  IMAD.MOV.U32 R206, RZ, RZ, R68 ;  /* 0x000000ffffce7224 */ /* 0x000fe200078e0044 */
[----:B------:R-:W-:Y:S01]  /*b340*/  STL.64 [R1+0x8], R10 ;  /* 0x0000080a01007387 */ /* 0x000fe20000100a00 */
[----:B------:R-:W-:Y:S01]  /*b350*/  MOV R205, R69 ;  /* 0x0000004500cd7202 */ /* 0x000fe20000000f00 */
[----:B------:R-:W-:Y:S01]  /*b360*/  IMAD.MOV.U32 R204, RZ, RZ, R70 ;  /* 0x000000ffffcc7224 */ /* 0x000fe200078e0046 */
[----:B------:R-:W-:Y:S01]  /*b370*/  MOV R250, R24 ;  /* 0x0000001800fa7202 */ /* 0x000fe20000000f00 */
[----:B------:R-:W-:Y:S01]  /*b380*/  STL.64 [R1+0x10], R12 ;  /* 0x0000100c01007387 */ /* 0x000fe20000100a00 */
[----:B------:R-:W-:Y:S01]  /*b390*/  IMAD.MOV.U32 R203, RZ, RZ, R71 ;  /* 0x000000ffffcb7224 */ /* 0x000fe200078e0047 */
[----:B------:R-:W-:Y:S01]  /*b3a0*/  MOV R235, R39 ;  /* 0x0000002700eb7202 */ /* 0x000fe20000000f00 */
[----:B------:R-:W-:Y:S01]  /*b3b0*/  IMAD.MOV.U32 R201, RZ, RZ, R8 ;  /* 0x000000ffffc97224 */ /* 0x000fe200078e0008 */
[----:B------:R-:W-:Y:S01]  /*b3c0*/  STL.64 [R1+0x18], R14 ;  /* 0x0000180e01007387 */ /* 0x000fe20000100a00 */
[----:B------:R-:W-:Y:S01]  /*b3d0*/  IMAD.MOV.U32 R251, RZ, RZ, R23 ;  /* 0x000000fffffb7224 */ /* 0x000fe200078e0017 */
[----:B------:R-:W-:Y:S01]  /*b3e0*/  MOV R220, R54 ;  /* 0x0000003600dc7202 */ /* 0x000fe20000000f00 */
[----:B------:R-:W-:Y:S01]  /*b3f0*/  IMAD.MOV.U32 R249, RZ, RZ, R25 ;  /* 0x000000fffff97224 */ /* 0x000fe200078e0019 */
[----:B------:R-:W-:Y:S01]  /*b400*/  STL.64 [R1+0x20], R16 ;  /* 0x0000201001007387 */ /* 0x000fe20000100a00 */
[----:B------:R-:W-:Y:S01]  /*b410*/  IMAD.MOV.U32 R248, RZ, RZ, R26 ;  /* 0x000000fffff87224 */ /* 0x000fe200078e001a */
[----:B------:R-:W1:Y:S01]  /*b420*/  LDCU.64 UR8, c[0x0][0x398] ;  /* 0x00007300ff0877ac */ /* 0x000e620008000a00 */
[----:B------:R-:W-:Y:S01]  /*b430*/  IMAD.MOV.U32 R247, RZ, RZ, R27 ;  /* 0x000000fffff77224 */ /* 0x000fe200078e001b */
[----:B------:R-:W-:Y:S01]  /*b440*/  STL.64 [R1+0x28], R18 ;  /* 0x0000281201007387 */ /* 0x000fe20000100a00 */
[----:B------:R-:W-:Y:S01]  /*b450*/  IMAD.MOV.U32 R246, RZ, RZ, R28 ;  /* 0x000000fffff67224 */ /* 0x000fe200078e001c */
[----:B------:R-:W1:Y:S01]  /*b460*/  LDCU UR31, c[0x0][0x398] ;  /* 0x00007300ff1f77ac */ /* 0x000e620008000800 */
[----:B------:R-:W-:Y:S01]  /*b470*/  IMAD.MOV.U32 R245, RZ, RZ, R29 ;  /* 0x000000fffff57224 */ /* 0x000fe200078e001d */
[----:B------:R-:W-:Y:S01]  /*b480*/  STL.64 [R1+0x30], R20 ;  /* 0x0000301401007387 */ /* 0x000fe20000100a00 */
[----:B------:R-:W-:Y:S01]  /*b490*/  IMAD.MOV.U32 R244, RZ, RZ, R30 ;  /* 0x000000fffff47224 */ /* 0x000fe200078e001e */
[----:B------:R-:W1:Y:S01]  /*b4a0*/  LDCU UR72, c[0x0][0x398] ;  /* 0x00007300ff4877ac */ /* 0x000e620008000800 */
[----:B------:R-:W-:Y:S01]  /*b4b0*/  IMAD.MOV.U32 R243, RZ, RZ, R31 ;  /* 0x000000fffff37224 */ /* 0x000fe200078e001f */
[----:B------:R2:W-:Y:S01]  /*b4c0*/  STL [R1+0x114], R252 ;  /* 0x000114fc01007387 */ /* 0x0005e20000100800 */
[----:B------:R-:W-:Y:S01]  /*b4d0*/  IMAD.WIDE R196, R202, 0x4, R2 ;  /* 0x00000004cac47825 */ /* 0x000fe200078e0202 */
[----:B------:R-:W1:Y:S01]  /*b4e0*/  LDCU UR58, c[0x0][0x398] ;  /* 0x00007300ff3a77ac */ /* 0x000e620008000800 */
[----:B------:R-:W1:Y:S02]  /*b4f0*/  LDTM.x64 R68, tmem[UR10+0x80] ;  /* 0x0000800a004479ee */ /* 0x000e640008340000 */
[----:B------:R-:W-:Y:S01]  /*b500*/  IMAD.MOV.U32 R242, RZ, RZ, R32 ;  /* 0x000000fffff27224 */ /* 0x000fe200078e0020 */
[----:B------:R-:W1:Y:S01]  /*b510*/  LDCU UR48, c[0x0][0x398] ;  /* 0x00007300ff3077ac */ /* 0x000e620008000800 */
[----:B------:R-:W-:-:S02]  /*b520*/  IMAD.MOV.U32 R241, RZ, RZ, R33 ;  /* 0x000000fffff17224 */ /* 0x000fc400078e0021 */
[----:B------:R-:W-:Y:S01]  /*b530*/  IMAD.MOV.U32 R240, RZ, RZ, R34 ;  /* 0x000000fffff07224 */ /* 0x000fe200078e0022 */
[----:B--2---:R-:W2:Y:S01]  /*b540*/  LDL.LU R252, [R1+0x4] ;  /* 0x0000040001fc7983 */ /* 0x004ea20000300800 */
[----:B------:R-:W-:Y:S01]  /*b550*/  IMAD.MOV.U32 R239, RZ, RZ, R35 ;  /* 0x000000ffffef7224 */ /* 0x000fe200078e0023 */
[----:B------:R-:W1:Y:S01]  /*b560*/  LDCU UR50, c[0x0][0x398] ;  /* 0x00007300ff3277ac */ /* 0x000e620008000800 */
[----:B------:R-:W-:Y:S02]  /*b570*/  IMAD.MOV.U32 R238, RZ, RZ, R36 ;  /* 0x000000ffffee7224 */ /* 0x000fe400078e0024 */
[----:B------:R-:W-:Y:S01]  /*b580*/  IMAD.MOV.U32 R237, RZ, RZ, R37 ;  /* 0x000000ffffed7224 */ /* 0x000fe200078e0025 */
[----:B------:R-:W1:Y:S01]  /*b590*/  LDCU UR37, c[0x0][0x39c] ;  /* 0x00007380ff2577ac */ /* 0x000e620008000800 */
[----:B------:R-:W-:Y:S02]  /*b5a0*/  IMAD.MOV.U32 R236, RZ, RZ, R38 ;  /* 0x000000ffffec7224 */ /* 0x000fe400078e0026 */
[----:B------:R-:W-:Y:S01]  /*b5b0*/  IMAD.MOV.U32 R234, RZ, RZ, R40 ;  /* 0x000000ffffea7224 */ /* 0x000fe200078e0028 */
[----:B------:R-:W1:Y:S01]  /*b5c0*/  LDCU UR77, c[0x0][0x398] ;  /* 0x00007300ff4d77ac */ /* 0x000e620008000800 */
[----:B------:R-:W-:-:S02]  /*b5d0*/  IMAD.MOV.U32 R233, RZ, RZ, R41 ;  /* 0x000000ffffe97224 */ /* 0x000fc400078e0029 */
        /* <DEDUP_REMOVED lines=38> */
[----:B------:R-:W-:Y:S02]  /*b840*/  IMAD R200, R5, 0x80, R200 ;  /* 0x0000008005c87824 */ /* 0x000fe400078e02c8 */
[----:B------:R-:W1:Y:S01]  /*b850*/  LDTM.x64 R4, tmem[UR10+0xc0] ;  /* 0x0000c00a000479ee */ /* 0x000e620008340000 */
[----:B------:R-:W-:Y:S01]  /*b860*/  NOP ;  /* 0x0000000000007918 */ /* 0x000fe20000000000 */
[----:B------:R3:W-:Y:S01]  /*b870*/  @P0 STG.E desc[UR16][R196.64], R201 ;  /* 0x000000c9c4000986 */ /* 0x0007e2000c101910 */
[C---:B------:R-:W-:Y:S01]  /*b880*/  ISETP.GE.AND P0, PT, R199.reuse, UR14, PT ;  /* 0x0000000ec7007c0c */ /* 0x040fe2000bf06270 */
[----:B------:R-:W1:Y:S03]  /*b890*/  LDCU.64 UR10, c[0x0][0x398] ;  /* 0x00007300ff0a77ac */ /* 0x000e660008000a00 */
[----:B------:R-:W-:Y:S01]  /*b8a0*/  ISETP.LT.AND P0, PT, R0, UR33, !P0 ;  /* 0x0000002100007c0c */ /* 0x000fe2000c701270 */
[----:B------:R-:W1:Y:S01]  /*b8b0*/  LDCU UR14, c[0x0][0x398] ;  /* 0x00007300ff0e77ac */ /* 0x000e620008000800 */
[----:B------:R-:W2:Y:S01]  /*b8c0*/  LDCU UR76, c[0x0][0x39c] ;  /* 0x00007380ff4c77ac */ /* 0x000ea20008000800 */
[C---:B---3--:R-:W-:Y:S01]  /*b8d0*/  LEA R196, P1, R200.reuse, UR12, 0x2 ;  /* 0x0000000cc8c47c11 */ /* 0x048fe2000f8210ff */
[----:B------:R-:W3:Y:S03]  /*b8e0*/  LDCU UR46, c[0x0][0x398] ;  /* 0x00007300ff2e77ac */ /* 0x000ee60008000800 */
[----:B------:R-:W-:Y:S01]  /*b8f0*/  LEA.HI.X.SX32 R197, R200, UR13, 0x2, P1 ;  /* 0x0000000dc8c57c11 */ /* 0x000fe200088f16ff */
[----:B------:R-:W2:Y:S02]  /*b900*/  LDCU.64 UR12, c[0x0][0x398] ;  /* 0x00007300ff0c77ac */ /* 0x000ea40008000a00 */
[----:B------:R-:W-:Y:S01]  /*b910*/  IMAD.WIDE R200, R202, 0x4, R196 ;  /* 0x00000004cac87825 */ /* 0x000fe200078e02c4 */
[----:B------:R-:W2:Y:S04]  /*b920*/  LDCU UR66, c[0x0][0x398] ;  /* 0x00007300ff4277ac */ /* 0x000ea80008000800 */
[----:B-1----:R1:W-:Y:S01]  /*b930*/  @P0 STG.E desc[UR16][R200.64], R68 ;  /* 0x00000044c8000986 */ /* 0x0023e2000c101910 */
[----:B------:R-:W2:Y:S01]  /*b940*/  LDCU UR44, c[0x0][0x39c] ;  /* 0x00007380ff2c77ac */ /* 0x000ea20008000800 */
[----:B------:R-:W2:Y:S01]  /*b950*/  LDCU UR55, c[0x0][0x398] ;  /* 0x00007300ff3777ac */ /* 0x000ea20008000800 */
[----:B------:R-:W2:Y:S01]  /*b960*/  LDCU UR33, c[0x0][0x39c] ;  /* 0x00007380ff2177ac */ /* 0x000ea20008000800 */
[----:B-1----:R-:W-:Y:S01]  /*b970*/  VIADD R68, R0, 0x1 ;  /* 0x0000000100447836 */ /* 0x002fe20000000000 */
[----:B------:R-:W1:Y:S04]  /*b980*/  LDCU UR34, c[0x0][0x398] ;  /* 0x00007300ff2277ac */ /* 0x000e680008000800 */
[----:B------:R-:W-:Y:S01]  /*b990*/  ISETP.GE.AND P0, PT, R68, UR15, PT ;  /* 0x0000000f44007c0c */ /* 0x000fe2000bf06270 */
[----:B------:R-:W1:Y:S03]  /*b9a0*/  LDCU UR63, c[0x0][0x39c] ;  /* 0x00007380ff3f77ac */ /* 0x000e660008000800 */
[----:B------:R-:W-:Y:S01]  /*b9b0*/  ISETP.LT.AND P1, PT, R198, UR28, !P0 ;  /* 0x0000001cc6007c0c */ /* 0x000fe2000c721270 */
[----:B------:R-:W-:Y:S01]  /*b9c0*/  VIADD R68, R202, UR19 ;  /* 0x00000013ca447c36 */ /* 0x000fe20008000000 */
[----:B------:R-:W-:Y:S01]  /*b9d0*/  ISETP.LT.AND P0, PT, R199, UR8, !P0 ;  /* 0x00000008c7007c0c */ /* 0x000fe2000c701270 */
[----:B------:R-:W3:Y:S01]  /*b9e0*/  LDL.LU R202, [R1+0x34] ;  /* 0x0000340001ca7983 */ /* 0x000ee20000300800 */
[----:B------:R-:W1:Y:S01]  /*b9f0*/  LDCU UR28, c[0x0][0x39c] ;  /* 0x00007380ff1c77ac */ /* 0x000e620008000800 */
[C---:B------:R-:W-:Y:S01]  /*ba00*/  IMAD.WIDE R200, R68.reuse, 0x4, R2 ;  /* 0x0000000444c87825 */ /* 0x040fe200078e0202 */
[----:B------:R-:W1:Y:S01]  /*ba10*/  LDCU UR53, c[0x0][0x398] ;  /* 0x00007300ff3577ac */ /* 0x000e620008000800 */
        /* <DEDUP_REMOVED lines=15> */
[----:B--2---:R2:W-:Y:S02]  /*bb10*/  @P1 STG.E desc[UR16][R200.64], R252 ;  /* 0x000000fcc8001986 */ /* 0x0045e4000c101910 */
[----:B--2---:R-:W-:-:S02]  /*bb20*/  IMAD.WIDE R200, R68, 0x4, R196 ;  /* 0x0000000444c87825 */ /* 0x004fc400078e02c4 */
[----:B------:R-:W2:Y:S04]  /*bb30*/  LDL.LU R252, [R1+0x114] ;  /* 0x0001140001fc7983 */ /* 0x000ea80000300800 */
[----:B------:R1:W-:Y:S04]  /*bb40*/  @P0 STG.E desc[UR16][R200.64], R69 ;  /* 0x00000045c8000986 */ /* 0x0003e8000c101910 */
[----:B-1----:R-:W2:Y:S01]  /*bb50*/  LDL.LU R201, [R1+0x8] ;  /* 0x0000080001c97983 */ /* 0x002ea20000300800 */
[----:B------:R-:W-:-:S05]  /*bb60*/  VIADD R69, R0, 0x2 ;  /* 0x0000000200457836 */ /* 0x000fca0000000000 */
[----:B------:R-:W-:-:S04]  /*bb70*/  ISETP.GE.AND P0, PT, R69, UR15, PT ;  /* 0x0000000f45007c0c */ /* 0x000fc8000bf06270 */
[----:B------:R-:W-:Y:S01]  /*bb80*/  ISETP.LT.AND P1, PT, R198, UR26, !P0 ;  /* 0x0000001ac6007c0c */ /* 0x000fe2000c721270 */
[----:B------:R-:W-:Y:S01]  /*bb90*/  VIADD R200, R68, UR19 ;  /* 0x0000001344c87c36 */ /* 0x000fe20008000000 */
[----:B-----5:R-:W-:Y:S01]  /*bba0*/  ISETP.LT.AND P0, PT, R199, UR24, !P0 ;  /* 0x00000018c7007c0c */ /* 0x020fe2000c701270 */
[----:B------:R-:W1:Y:S02]  /*bbb0*/  LDCU UR26, c[0x0][0x398] ;  /* 0x00007300ff1a77ac */ /* 0x000e640008000800 */
[C---:B------:R-:W-:Y:S01]  /*bbc0*/  IMAD.WIDE R68, R200.reuse, 0x4, R2 ;  /* 0x00000004c8447825 */ /* 0x040fe200078e0202 */
[----:B------:R-:W5:Y:S07]  /*bbd0*/  LDCU UR24, c[0x0][0x39c] ;  /* 0x00007380ff1877ac */ /* 0x000f6e0008000800 */
[----:B--2---:R2:W-:Y:S02]  /*bbe0*/  @P1 STG.E desc[UR16][R68.64], R201 ;  /* 0x000000c944001986 */ /* 0x0045e4000c101910 */
[----:B--2---:R-:W-:-:S05]  /*bbf0*/  IMAD.WIDE R68, R200, 0x4, R196 ;  /* 0x00000004c8447825 */ /* 0x004fca00078e02c4 */
[----:B------:R2:W-:Y:S04]  /*bc00*/  @P0 STG.E desc[UR16][R68.64], R70 ;  /* 0x0000004644000986 */ /* 0x0005e8000c101910 */
[----:B--2---:R-:W2:Y:S01]  /*bc10*/  LDL.LU R69, [R1+0xc] ;  /* 0x00000c0001457983 */ /* 0x004ea20000300800 */
[----:B------:R-:W-:-:S05]  /*bc20*/  VIADD R68, R0, 0x3 ;  /* 0x0000000300447836 */ /* 0x000fca0000000000 */
[----:B------:R-:W-:-:S04]  /*bc30*/  ISETP.GE.AND P0, PT, R68, UR15, PT ;  /* 0x0000000f44007c0c */ /* 0x000fc8000bf06270 */
[----:B------:R-:W-:Y:S01]  /*bc40*/  ISETP.LT.AND P1, PT, R198, UR6, !P0 ;  /* 0x00000006c6007c0c */ /* 0x000fe2000c721270 */
[----:B------:R-:W-:Y:S01]  /*bc50*/  VIADD R68, R200, UR19 ;  /* 0x00000013c8447c36 */ /* 0x000fe20008000000 */
[----:B------:R-:W-:Y:S01]  /*bc60*/  ISETP.LT.AND P0, PT, R199, UR20, !P0 ;  /* 0x00000014c7007c0c */ /* 0x000fe2000c701270 */
[----:B------:R-:W1:Y:S02]  /*bc70*/  LDCU UR6, c[0x0][0x398] ;  /* 0x00007300ff0677ac */ /* 0x000e640008000800 */
[C---:B------:R-:W-:Y:S01]  /*bc80*/  IMAD.WIDE R200, R68.reuse, 0x4, R2 ;  /* 0x0000000444c87825 */ /* 0x040fe200078e0202 */
[----:B------:R-:W1:Y:S07]  /*bc90*/  LDCU UR20, c[0x0][0x398] ;  /* 0x00007300ff1477ac */ /* 0x000e6e0008000800 */
[----:B--2---:R2:W-:Y:S02]  /*bca0*/  @P1 STG.E desc[UR16][R200.64], R69 ;  /* 0x00000045c8001986 */ /* 0x0045e4000c101910 */
[----:B--2---:R-:W-:-:S04]  /*bcb0*/  IMAD.WIDE R200, R68, 0x4, R196 ;  /* 0x0000000444c87825 */ /* 0x004fc800078e02c4 */
[----:B------:R-:W-:Y:S01]  /*bcc0*/  VIADD R69, R0, 0x4 ;  /* 0x0000000400457836 */ /* 0x000fe20000000000 */
[----:B------:R2:W-:Y:S04]  /*bcd0*/  @P0 STG.E desc[UR16][R200.64], R71 ;  /* 0x00000047c8000986 */ /* 0x0005e8000c101910 */
[----:B------:R-:W-:Y:S01]  /*bce0*/  ISETP.GE.AND P0, PT, R69, UR15, PT ;  /* 0x0000000f45007c0c */ /* 0x000fe2000bf06270 */
[----:B--2---:R-:W2:Y:S04]  /*bcf0*/  LDL.LU R200, [R1+0x2c] ;  /* 0x00002c0001c87983 */ /* 0x004ea80000300800 */
[----:B------:R-:W2:Y:S04]  /*bd00*/  LDL.LU R201, [R1+0x30] ;  /* 0x0000300001c97983 */ /* 0x000ea80000300800 */
[----:B------:R-:W2:Y:S01]  /*bd10*/  LDL.LU R69, [R1+0x10] ;  /* 0x0000100001457983 */ /* 0x000ea20000300800 */
[----:B----4-:R-:W-:Y:S01]  /*bd20*/  ISETP.LT.AND P1, PT, R198, UR22, !P0 ;  /* 0x00000016c6007c0c */ /* 0x010fe2000c721270 */
[----:B------:R-:W-:Y:S01]  /*bd30*/  VIADD R68, R68, UR19 ;  /* 0x0000001344447c36 */ /* 0x000fe20008000000 */
[----:B------:R-:W-:Y:S01]  /*bd40*/  ISETP.LT.AND P0, PT, R199, UR10, !P0 ;  /* 0x0000000ac7007c0c */ /* 0x000fe2000c701270 */
[----:B------:R-:W4:Y:S02]  /*bd50*/  LDCU UR22, c[0x0][0x39c] ;  /* 0x00007380ff1677ac */ /* 0x000f240008000800 */
        /* <DEDUP_REMOVED lines=8> */
[----:B------:R-:W2:Y:S01]  /*bde0*/  LDL.LU R69, [R1+0x14] ;  /* 0x0000140001457983 */ /* 0x000ea20000300800 */
        /* <DEDUP_REMOVED lines=14> */
[----:B------:R-:W1:Y:S01]  /*bed0*/  LDCU UR30, c[0x0][0x398] ;  /* 0x00007300ff1e77ac */ /* 0x000e620008000800 */
[----:B------:R-:W-:-:S02]  /*bee0*/  IADD3 R68, PT, PT, R68, UR19, RZ ;  /* 0x0000001344447c10 */ /* 0x000fc4000fffe0ff */
[----:B------:R-:W-:Y:S01]  /*bef0*/  ISETP.LT.AND P0, PT, R199, UR32, !P0 ;  /* 0x00000020c7007c0c */ /* 0x000fe2000c701270 */
[----:B------:R-:W1:Y:S02]  /*bf00*/  LDCU UR32, c[0x0][0x398] ;  /* 0x00007300ff2077ac */ /* 0x000e640008000800 */
[----:B------:R-:W-:-:S06]  /*bf10*/  IMAD.WIDE R70, R68, 0x4, R2 ;  /* 0x0000000444467825 */ /* 0x000fcc00078e0202 */
[----:B--2---:R2:W-:Y:S02]  /*bf20*/  @P1 STG.E desc[UR16][R70.64], R69 ;  /* 0x0000004546001986 */ /* 0x0045e4000c101910 */
[----:B--2---:R-:W-:-:S05]  /*bf30*/  IMAD.WIDE R70, R68, 0x4, R196 ;  /* 0x0000000444467825 */ /* 0x004fca00078e02c4 */
[----:B------:R2:W-:Y:S04]  /*bf40*/  @P0 STG.E desc[UR16][R70.64], R74 ;  /* 0x0000004a46000986 */ /* 0x0005e8000c101910 */
[----:B--2---:R-:W2:Y:S04]  /*bf50*/  LDL.LU R71, [R1+0x1c] ;  /* 0x00001c0001477983 */ /* 0x004ea80000300800 */
[----:B------:R-:W3:Y:S01]  /*bf60*/  LDL.LU R74, [R1+0x28] ;  /* 0x00002800014a7983 */ /* 0x000ee20000300800 */
[----:B------:R-:W-:-:S05]  /*bf70*/  VIADD R69, R0, 0x7 ;  /* 0x0000000700457836 */ /* 0x000fca0000000000 */
[----:B------:R-:W-:-:S04]  /*bf80*/  ISETP.GE.AND P0, PT, R69, UR15, PT ;  /* 0x0000000f45007c0c */ /* 0x000fc8000bf06270 */
[----:B-1----:R-:W-:Y:S01]  /*bf90*/  ISETP.LT.AND P1, PT, R198, UR4, !P0 ;  /* 0x00000004c6007c0c */ /* 0x002fe2000c721270 */
        /* <DEDUP_REMOVED lines=9> */
[----:B------:R-:W-:-:S04]  /*c030*/  ISETP.GE.AND P0, PT, R71, UR15, PT ;  /* 0x0000000f47007c0c */ /* 0x000fc8000bf06270 */
[----:B-1----:R-:W-:Y:S01]  /*c040*/  ISETP.LT.AND P1, PT, R198, UR4, !P0 ;  /* 0x00000004c6007c0c */ /* 0x002fe2000c721270 */
[----:B------:R-:W-:Y:S01]  /*c050*/  VIADD R71, R70, UR19 ;  /* 0x0000001346477c36 */ /* 0x000fe20008000000 */
[----:B------:R-:W-:Y:S01]  /*c060*/  ISETP.LT.AND P0, PT, R199, UR6, !P0 ;  /* 0x00000006c7007c0c */ /* 0x000fe2000c701270 */
[----:B------:R-:W1:Y:S02]  /*c070*/  LDCU UR4, c[0x0][0x398] ;  /* 0x00007300ff0477ac */ /* 0x000e640008000800 */
[----:B--2---:R-:W-:Y:S01]  /*c080*/  IMAD.WIDE R68, R71, 0x4, R2 ;  /* 0x0000000447447825 */ /* 0x004fe200078e0202 */
[----:B------:R-:W2:Y:S03]  /*c090*/  LDCU UR6, c[0x0][0x398] ;  /* 0x00007300ff0677ac */ /* 0x000ea60008000800 */
[----:B------:R-:W-:-:S04]  /*c0a0*/  VIADD R70, R0, 0x9 ;  /* 0x0000000900467836 */ /* 0x000fc80000000000 */
[----:B------:R1:W-:Y:S02]  /*c0b0*/  @P1 STG.E desc[UR16][R68.64], R73 ;  /* 0x0000004944001986 */ /* 0x0003e4000c101910 */
[----:B-1----:R-:W-:-:S05]  /*c0c0*/  IMAD.WIDE R68, R71, 0x4, R196 ;  /* 0x0000000447447825 */ /* 0x002fca00078e02c4 */
[----:B------:R1:W-:Y:S01]  /*c0d0*/  @P0 STG.E desc[UR16][R68.64], R76 ;  /* 0x0000004c44000986 */ /* 0x0003e2000c101910 */
[----:B------:R-:W-:-:S04]  /*c0e0*/  ISETP.GE.AND P0, PT, R70, UR15, PT ;  /* 0x0000000f46007c0c */ /* 0x000fc8000bf06270 */
[----:B------:R-:W-:Y:S01]  /*c0f0*/  ISETP.LT.AND P1, PT, R198, UR4, !P0 ;  /* 0x00000004c6007c0c */ /* 0x000fe2000c721270 */
[----:B------:R-:W-:Y:S01]  /*c100*/  VIADD R71, R71, UR19 ;  /* 0x0000001347477c36 */ /* 0x000fe20008000000 */
[----:B------:R-:W2:Y:S03]  /*c110*/  LDCU UR4, c[0x0][0x398] ;  /* 0x00007300ff0477ac */ /* 0x000ea60008000800 */
[----:B-1----:R-:W-:-:S08]  /*c120*/  IMAD.WIDE R68, R71, 0x4, R2 ;  /* 0x0000000447447825 */ /* 0x002fd000078e0202 */
[----:B------:R1:W-:Y:S01]  /*c130*/  @P1 STG.E desc[UR16][R68.64], R72 ;  /* 0x0000004844001986 */ /* 0x0003e2000c101910 */
[----:B------:R-:W-:Y:S01]  /*c140*/  ISETP.LT.AND P1, PT, R199, UR12, !P0 ;  /* 0x0000000cc7007c0c */ /* 0x000fe2000c721270 */
[----:B------:R-:W-:Y:S01]  /*c150*/  VIADD R70, R0, 0xa ;  /* 0x0000000a00467836 */ /* 0x000fe20000000000 */
[----:B------:R-:W2:Y:S04]  /*c160*/  LDCU UR12, c[0x0][0x398] ;  /* 0x00007300ff0c77ac */ /* 0x000ea80008000800 */
[----:B------:R-:W-:Y:S01]  /*c170*/  ISETP.GE.AND P0, PT, R70, UR15, PT ;  /* 0x0000000f46007c0c */ /* 0x000fe2000bf06270 */
[----:B-1----:R-:W-:-:S06]  /*c180*/  IMAD.WIDE R68, R71, 0x4, R196 ;  /* 0x0000000447447825 */ /* 0x002fcc00078e02c4 */
[----:B------:R1:W-:Y:S01]  /*c190*/  @P1 STG.E desc[UR16][R68.64], R77 ;  /* 0x0000004d44001986 */ /* 0x0003e2000c101910 */
[----:B------:R-:W-:Y:S01]  /*c1a0*/  ISETP.LT.AND P1, PT, R198, UR32, !P0 ;  /* 0x00000020c6007c0c */ /* 0x000fe2000c721270 */
[C---:B------:R-:W-:Y:S02]  /*c1b0*/  VIADD R72, R0.reuse, 0xb ;  /* 0x0000000b00487836 */ /* 0x040fe40000000000 */
[----:B------:R-:W-:Y:S01]  /*c1c0*/  VIADD R73, R71, UR19 ;  /* 0x0000001347497c36 */ /* 0x000fe20008000000 */
[----:B--2---:R-:W-:Y:S01]  /*c1d0*/  ISETP.LT.AND P0, PT, R199, UR6, !P0 ;  /* 0x00000006c7007c0c */ /* 0x004fe2000c701270 */
[----:B------:R-:W-:Y:S01]  /*c1e0*/  VIADD R76, R0, 0x11 ;  /* 0x00000011004c7836 */ /* 0x000fe20000000000 */
[----:B------:R-:W-:Y:S01]  /*c1f0*/  ISETP.GE.AND P6, PT, R72, UR15, PT ;  /* 0x0000000f48007c0c */ /* 0x000fe2000bfc6270 */
[C---:B------:R-:W-:Y:S01]  /*c200*/  IMAD.WIDE R70, R73.reuse, 0x4, R2 ;  /* 0x0000000449467825 */ /* 0x040fe200078e0202 */
[----:B------:R-:W2:Y:S03]  /*c210*/  LDCU UR6, c[0x0][0x39c] ;  /* 0x00007380ff0677ac */ /* 0x000ea60008000800 */
[----:B------:R-:W-:Y:S01]  /*c220*/  VIADD R72, R0, 0xc ;  /* 0x0000000c00487836 */ /* 0x000fe20000000000 */
[----:B------:R-:W-:Y:S01]  /*c230*/  ISETP.LT.AND P3, PT, R198, UR26, !P6 ;  /* 0x0000001ac6007c0c */ /* 0x000fe2000f761270 */
[----:B---3--:R3:W-:Y:S01]  /*c240*/  @P1 STG.E desc[UR16][R70.64], R74 ;  /* 0x0000004a46001986 */ /* 0x0087e2000c101910 */
[----:B-1----:R-:W-:Y:S01]  /*c250*/  IMAD.WIDE R68, R73, 0x4, R196 ;  /* 0x0000000449447825 */ /* 0x002fe200078e02c4 */
[----:B------:R-:W-:Y:S01]  /*c260*/  ISETP.LT.AND P6, PT, R199, UR71, !P6 ;  /* 0x00000047c7007c0c */ /* 0x000fe2000f7c1270 */
[----:B------:R-:W1:Y:S01]  /*c270*/  LDCU UR71, c[0x0][0x39c] ;  /* 0x00007380ff4777ac */ /* 0x000e620008000800 */
[----:B------:R-:W-:Y:S01]  /*c280*/  ISETP.GE.AND P1, PT, R72, UR15, PT ;  /* 0x0000000f48007c0c */ /* 0x000fe2000bf26270 */
[----:B------:R-:W-:Y:S01]  /*c290*/  VIADD R75, R73, UR19 ;  /* 0x00000013494b7c36 */ /* 0x000fe20008000000 */
[----:B------:R2:W-:Y:S01]  /*c2a0*/  @P0 STG.E desc[UR16][R68.64], R78 ;  /* 0x0000004e44000986 */ /* 0x0005e2000c101910 */
[----:B------:R-:W1:Y:S01]  /*c2b0*/  LDCU UR32, c[0x0][0x398] ;  /* 0x00007300ff2077ac */ /* 0x000e620008000800 */
[----:B------:R-:W-:Y:S01]  /*c2c0*/  ISETP.LT.AND P5, PT, R198, UR31, !P1 ;  /* 0x0000001fc6007c0c */ /* 0x000fe2000cfa1270 */
[----:B------:R-:W1:Y:S01]  /*c2d0*/  LDCU UR26, c[0x0][0x398] ;  /* 0x00007300ff1a77ac */ /* 0x000e620008000800 */
[----:B---3--:R-:W-:-:S02]  /*c2e0*/  VIADD R71, R0, 0xd ;  /* 0x0000000d00477836 */ /* 0x008fc40000000000 */
[C---:B------:R-:W-:Y:S01]  /*c2f0*/  VIADD R70, R0.reuse, 0xe ;  /* 0x0000000e00467836 */ /* 0x040fe20000000000 */
[C---:B------:R-:W-:Y:S01]  /*c300*/  IADD3 R77, PT, PT, R75.reuse, UR19, RZ ;  /* 0x000000134b4d7c10 */ /* 0x040fe2000fffe0ff */
[----:B------:R-:W-:Y:S01]  /*c310*/  IMAD.WIDE R72, R75, 0x4, R2 ;  /* 0x000000044b487825 */ /* 0x000fe200078e0202 */
[----:B------:R-:W-:Y:S01]  /*c320*/  ISETP.GE.AND P2, PT, R71, UR15, PT ;  /* 0x0000000f47007c0c */ /* 0x000fe2000bf46270 */
[----:B------:R-:W3:Y:S02]  /*c330*/  LDCU UR31, c[0x0][0x398] ;  /* 0x00007300ff1f77ac */ /* 0x000ee40008000800 */
[----:B--2---:R-:W-:Y:S01]  /*c340*/  VIADD R68, R0, 0xf ;  /* 0x0000000f00447836 */ /* 0x004fe20000000000 */
[----:B------:R-:W-:Y:S01]  /*c350*/  ISETP.GE.AND P0, PT, R70, UR15, PT ;  /* 0x0000000f46007c0c */ /* 0x000fe2000bf06270 */
[----:B------:R-:W-:Y:S01]  /*c360*/  IMAD.WIDE R70, R75, 0x4, R196 ;  /* 0x000000044b467825 */ /* 0x000fe200078e02c4 */
[C---:B------:R-:W-:Y:S01]  /*c370*/  ISETP.LT.AND P1, PT, R199.reuse, UR49, !P1 ;  /* 0x00000031c7007c0c */ /* 0x040fe2000cf21270 */
[----:B------:R2:W-:Y:S01]  /*c380*/  @P3 STG.E desc[UR16][R72.64], R200 ;  /* 0x000000c848003986 */ /* 0x0005e2000c101910 */
[----:B------:R-:W-:Y:S01]  /*c390*/  ISETP.LT.AND P4, PT, R198, UR41, !P2 ;  /* 0x00000029c6007c0c */ /* 0x000fe2000d781270 */
[----:B------:R-:W-:Y:S01]  /*c3a0*/  VIADD R74, R0, 0x10 ;  /* 0x00000010004a7836 */ /* 0x000fe20000000000 */
[----:B------:R-:W-:Y:S01]  /*c3b0*/  ISETP.LT.AND P2, PT, R199, UR72, !P2 ;  /* 0x00000048c7007c0c */ /* 0x000fe2000d741270 */
[----:B------:R-:W1:Y:S01]  /*c3c0*/  LDCU UR49, c[0x0][0x398] ;  /* 0x00007300ff3177ac */ /* 0x000e620008000800 */
[----:B------:R-:W-:Y:S01]  /*c3d0*/  ISETP.GE.AND P3, PT, R68, UR15, PT ;  /* 0x0000000f44007c0c */ /* 0x000fe2000bf66270 */
[C---:B------:R-:W-:Y:S01]  /*c3e0*/  IMAD.WIDE R68, R77.reuse, 0x4, R2 ;  /* 0x000000044d447825 */ /* 0x040fe200078e0202 */
[----:B------:R3:W-:Y:S01]  /*c3f0*/  @P6 STG.E desc[UR16][R70.64], R79 ;  /* 0x0000004f46006986 */ /* 0x0007e2000c101910 */
[C---:B------:R-:W-:Y:S01]  /*c400*/  ISETP.LT.AND P6, PT, R198.reuse, UR58, !P0 ;  /* 0x0000003ac6007c0c */ /* 0x040fe2000c7c1270 */
[----:B------:R-:W1:Y:S01]  /*c410*/  LDCU UR41, c[0x0][0x39c] ;  /* 0x00007380ff2977ac */ /* 0x000e620008000800 */
[----:B--2---:R-:W-:Y:S01]  /*c420*/  IMAD.WIDE R72, R77, 0x4, R196 ;  /* 0x000000044d487825 */ /* 0x004fe200078e02c4 */
[----:B------:R-:W-:Y:S01]  /*c430*/  ISETP.LT.AND P0, PT, R199, UR48, !P0 ;  /* 0x00000030c7007c0c */ /* 0x000fe2000c701270 */
[----:B------:R2:W-:Y:S01]  /*c440*/  @P5 STG.E desc[UR16][R68.64], R201 ;  /* 0x000000c944005986 */ /* 0x0005e2000c101910 */
[----:B------:R-:W1:Y:S01]  /*c450*/  LDCU UR72, c[0x0][0x398] ;  /* 0x00007300ff4877ac */ /* 0x000e620008000800 */
[----:B------:R-:W-:Y:S01]  /*c460*/  VIADD R77, R77, UR19 ;  /* 0x000000134d4d7c36 */ /* 0x000fe20008000000 */
[----:B------:R-:W1:Y:S03]  /*c470*/  LDCU UR48, c[0x0][0x39c] ;  /* 0x00007380ff3077ac */ /* 0x000e660008000800 */
[C---:B---3--:R-:W-:Y:S01]  /*c480*/  IMAD.WIDE R70, R77.reuse, 0x4, R2 ;  /* 0x000000044d467825 */ /* 0x048fe200078e0202 */
[----:B------:R3:W-:Y:S01]  /*c490*/  @P1 STG.E desc[UR16][R72.64], R80 ;  /* 0x0000005048001986 */ /* 0x0007e2000c101910 */
[----:B------:R-:W-:Y:S01]  /*c4a0*/  ISETP.LT.AND P5, PT, R198, UR50, !P3 ;  /* 0x00000032c6007c0c */ /* 0x000fe2000dfa1270 */
[----:B------:R-:W1:Y:S01]  /*c4b0*/  LDCU UR58, c[0x0][0x398] ;  /* 0x00007300ff3a77ac */ /* 0x000e620008000800 */
[----:B--2---:R-:W-:Y:S01]  /*c4c0*/  IMAD.WIDE R68, R77, 0x4, R196 ;  /* 0x000000044d447825 */ /* 0x004fe200078e02c4 */
[----:B------:R-:W-:Y:S01]  /*c4d0*/  ISETP.LT.AND P3, PT, R199, UR4, !P3 ;  /* 0x00000004c7007c0c */ /* 0x000fe2000df61270 */
[----:B------:R-:W-:Y:S01]  /*c4e0*/  @P4 STG.E desc[UR16][R70.64], R202 ;  /* 0x000000ca46004986 */ /* 0x000fe2000c101910 */
[----:B------:R-:W-:Y:S01]  /*c4f0*/  ISETP.GE.AND P1, PT, R74, UR15, PT ;  /* 0x0000000f4a007c0c */ /* 0x000fe2000bf26270 */
[----:B------:R-:W-:Y:S01]  /*c500*/  VIADD R77, R77, UR19 ;  /* 0x000000134d4d7c36 */ /* 0x000fe20008000000 */
[----:B------:R-:W2:Y:S01]  /*c510*/  LDCU UR15, c[0x0][0x39c] ;  /* 0x00007380ff0f77ac */ /* 0x000ea20008000800 */
[----:B------:R1:W-:Y:S01]  /*c520*/  @P2 STG.E desc[UR16][R68.64], R81 ;  /* 0x0000005144002986 */ /* 0x0003e2000c101910 */
[----:B------:R-:W-:Y:S01]  /*c530*/  ISETP.GE.AND P2, PT, R76, UR37, PT ;  /* 0x000000254c007c0c */ /* 0x000fe2000bf46270 */
[C---:B---3--:R-:W-:Y:S01]  /*c540*/  IMAD.WIDE R72, R77.reuse, 0x4, R2 ;  /* 0x000000044d487825 */ /* 0x048fe200078e0202 */
[----:B------:R-:W-:Y:S01]  /*c550*/  ISETP.LT.AND P4, PT, R198, UR77, !P1 ;  /* 0x0000004dc6007c0c */ /* 0x000fe2000cf81270 */
[----:B------:R-:W3:Y:S02]  /*c560*/  LDCU UR50, c[0x0][0x398] ;  /* 0x00007300ff3277ac */ /* 0x000ee40008000800 */
[----:B------:R-:W-:Y:S01]  /*c570*/  IMAD.WIDE R74, R77, 0x4, R196 ;  /* 0x000000044d4a7825 */ /* 0x000fe200078e02c4 */
[----:B------:R-:W-:Y:S01]  /*c580*/  ISETP.LT.AND P1, PT, R199, UR70, !P1 ;  /* 0x00000046c7007c0c */ /* 0x000fe2000cf21270 */
[----:B------:R-:W2:Y:S02]  /*c590*/  LDCU UR4, c[0x0][0x398] ;  /* 0x00007300ff0477ac */ /* 0x000ea40008000800 */
[----:B------:R-:W-:-:S02]  /*c5a0*/  VIADD R77, R77, UR19 ;  /* 0x000000134d4d7c36 */ /* 0x000fc40008000000 */
[----:B------:R-:W-:Y:S01]  /*c5b0*/  VIADD R76, R0, 0x12 ;  /* 0x00000012004c7836 */ /* 0x000fe20000000000 */
[----:B------:R2:W-:Y:S01]  /*c5c0*/  @P6 STG.E desc[UR16][R72.64], R252 ;  /* 0x000000fc48006986 */ /* 0x0005e2000c101910 */
[C---:B-1----:R-:W-:Y:S01]  /*c5d0*/  IMAD.WIDE R68, R77.reuse, 0x4, R2 ;  /* 0x000000044d447825 */ /* 0x042fe200078e0202 */
[----:B------:R-:W1:Y:S02]  /*c5e0*/  LDCU UR37, c[0x0][0x39c] ;  /* 0x00007380ff2577ac */ /* 0x000e640008000800 */
[----:B------:R3:W-:Y:S01]  /*c5f0*/  @P0 STG.E desc[UR16][R74.64], R82 ;  /* 0x000000524a000986 */ /* 0x0007e2000c101910 */
[C---:B------:R-:W-:Y:S01]  /*c600*/  IMAD.WIDE R70, R77.reuse, 0x4, R196 ;  /* 0x000000044d467825 */ /* 0x040fe200078e02c4 */
[----:B------:R-:W-:Y:S01]  /*c610*/  ISETP.GE.AND P0, PT, R76, UR47, PT ;  /* 0x0000002f4c007c0c */ /* 0x000fe2000bf06270 */
[----:B------:R-:W1:Y:S02]  /*c620*/  LDCU UR77, c[0x0][0x398] ;  /* 0x00007300ff4d77ac */ /* 0x000e640008000800 */
[----:B------:R-:W-:-:S02]  /*c630*/  VIADD R77, R77, UR19 ;  /* 0x000000134d4d7c36 */ /* 0x000fc40008000000 */
[----:B------:R-:W-:Y:S01]  /*c640*/  VIADD R76, R0, 0x13 ;  /* 0x00000013004c7836 */ /* 0x000fe20000000000 */
[C---:B------:R-:W-:Y:S01]  /*c650*/  ISETP.LT.AND P6, PT, R198.reuse, UR68, !P2 ;  /* 0x00000044c6007c0c */ /* 0x040fe2000d7c1270 */
[----:B------:R1:W-:Y:S01]  /*c660*/  @P5 STG.E desc[UR16][R68.64], R251 ;  /* 0x000000fb44005986 */ /* 0x0003e2000c101910 */
[----:B------:R-:W-:Y:S01]  /*c670*/  ISETP.LT.AND P2, PT, R199, UR57, !P2 ;  /* 0x00000039c7007c0c */ /* 0x000fe2000d741270 */
[C---:B--2---:R-:W-:Y:S01]  /*c680*/  IMAD.WIDE R72, R77.reuse, 0x4, R2 ;  /* 0x000000044d487825 */ /* 0x044fe200078e0202 */
[----:B------:R-:W-:Y:S01]  /*c690*/  ISETP.LT.AND P5, PT, R198, UR45, !P0 ;  /* 0x0000002dc6007c0c */ /* 0x000fe2000c7a1270 */
[----:B------:R2:W-:Y:S01]  /*c6a0*/  @P3 STG.E desc[UR16][R70.64], R83 ;  /* 0x0000005346003986 */ /* 0x0005e2000c101910 */
[----:B------:R-:W-:Y:S01]  /*c6b0*/  ISETP.GE.AND P3, PT, R76, UR35, PT ;  /* 0x000000234c007c0c */ /* 0x000fe2000bf66270 */
[----:B---3--:R-:W-:Y:S01]  /*c6c0*/  IMAD.WIDE R74, R77, 0x4, R196 ;  /* 0x000000044d4a7825 */ /* 0x008fe200078e02c4 */
[----:B------:R-:W-:Y:S01]  /*c6d0*/  ISETP.LT.AND P0, PT, R199, UR69, !P0 ;  /* 0x00000045c7007c0c */ /* 0x000fe2000c701270 */
[----:B------:R3:W-:Y:S01]  /*c6e0*/  @P4 STG.E desc[UR16][R72.64], R250 ;  /* 0x000000fa48004986 */ /* 0x0007e2000c101910 */
[----:B------:R-:W3:Y:S01]  /*c6f0*/  LDCU UR70, c[0x0][0x398] ;  /* 0x00007300ff4677ac */ /* 0x000ee20008000800 */
[----:B------:R-:W-:-:S02]  /*c700*/  VIADD R77, R77, UR19 ;  /* 0x000000134d4d7c36 */ /* 0x000fc40008000000 */
[----:B------:R-:W-:Y:S01]  /*c710*/  VIADD R76, R0, 0x14 ;  /* 0x00000014004c7836 */ /* 0x000fe20000000000 */
[----:B------:R3:W-:Y:S01]  /*c720*/  @P1 STG.E desc[UR16][R74.64], R84 ;  /* 0x000000544a001986 */ /* 0x0007e2000c101910 */
[C---:B-1----:R-:W-:Y:S01]  /*c730*/  IMAD.WIDE R68, R77.reuse, 0x4, R2 ;  /* 0x000000044d447825 */ /* 0x042fe200078e0202 */
[----:B------:R-:W1:Y:S02]  /*c740*/  LDCU UR47, c[0x0][0x39c] ;  /* 0x00007380ff2f77ac */ /* 0x000e640008000800 */
[----:B------:R-:W-:Y:S01]  /*c750*/  ISETP.GE.AND P1, PT, R76, UR54, PT ;  /* 0x000000364c007c0c */ /* 0x000fe2000bf26270 */
[C---:B--2---:R-:W-:Y:S01]  /*c760*/  IMAD.WIDE R70, R77.reuse, 0x4, R196 ;  /* 0x000000044d467825 */ /* 0x044fe200078e02c4 */
[----:B------:R-:W-:Y:S01]  /*c770*/  ISETP.LT.AND P4, PT, R198, UR56, !P3 ;  /* 0x00000038c6007c0c */ /* 0x000fe2000df81270 */
[----:B------:R2:W-:Y:S01]  /*c780*/  @P6 STG.E desc[UR16][R68.64], R249 ;  /* 0x000000f944006986 */ /* 0x0005e2000c101910 */
[----:B------:R-:W1:Y:S01]  /*c790*/  LDCU UR68, c[0x0][0x398] ;  /* 0x00007300ff4477ac */ /* 0x000e620008000800 */
[----:B------:R-:W-:-:S02]  /*c7a0*/  VIADD R77, R77, UR19 ;  /* 0x000000134d4d7c36 */ /* 0x000fc40008000000 */
[----:B------:R-:W-:Y:S01]  /*c7b0*/  VIADD R76, R0, 0x15 ;  /* 0x00000015004c7836 */ /* 0x000fe20000000000 */
[----:B------:R-:W-:Y:S01]  /*c7c0*/  ISETP.LT.AND P3, PT, R199, UR14, !P3 ;  /* 0x0000000ec7007c0c */ /* 0x000fe2000df61270 */
[----:B------:R1:W-:Y:S01]  /*c7d0*/  @P2 STG.E desc[UR16][R70.64], R85 ;  /* 0x0000005546002986 */ /* 0x0003e2000c101910 */
[C---:B---3--:R-:W-:Y:S01]  /*c7e0*/  IMAD.WIDE R72, R77.reuse, 0x4, R2 ;  /* 0x000000044d487825 */ /* 0x048fe200078e0202 */
[----:B------:R-:W-:Y:S01]  /*c7f0*/  ISETP.LT.AND P6, PT, R198, UR40, !P1 ;  /* 0x00000028c6007c0c */ /* 0x000fe2000cfc1270 */
[----:B------:R-:W3:Y:S01]  /*c800*/  LDCU UR57, c[0x0][0x398] ;  /* 0x00007300ff3977ac */ /* 0x000ee20008000800 */
[----:B------:R-:W-:Y:S01]  /*c810*/  ISETP.GE.AND P2, PT, R76, UR28, PT ;  /* 0x0000001c4c007c0c */ /* 0x000fe2000bf46270 */
[----:B------:R-:W-:Y:S01]  /*c820*/  IMAD.WIDE R74, R77, 0x4, R196 ;  /* 0x000000044d4a7825 */ /* 0x000fe200078e02c4 */
[----:B------:R-:W-:Y:S01]  /*c830*/  ISETP.LT.AND P1, PT, R199, UR67, !P1 ;  /* 0x00000043c7007c0c */ /* 0x000fe2000cf21270 */
[----:B------:R3:W-:Y:S01]  /*c840*/  @P5 STG.E desc[UR16][R72.64], R248 ;  /* 0x000000f848005986 */ /* 0x0007e2000c101910 */
[----:B------:R-:W5:Y:S01]  /*c850*/  LDCU UR45, c[0x0][0x398] ;  /* 0x00007300ff2d77ac */ /* 0x000f620008000800 */
[----:B------:R-:W-:-:S02]  /*c860*/  VIADD R77, R77, UR19 ;  /* 0x000000134d4d7c36 */ /* 0x000fc40008000000 */
[----:B------:R-:W-:Y:S01]  /*c870*/  VIADD R76, R0, 0x16 ;  /* 0x00000016004c7836 */ /* 0x000fe20000000000 */
[----:B------:R3:W-:Y:S01]  /*c880*/  @P0 STG.E desc[UR16][R74.64], R86 ;  /* 0x000000564a000986 */ /* 0x0007e2000c101910 */
[C---:B--2---:R-:W-:Y:S01]  /*c890*/  IMAD.WIDE R68, R77.reuse, 0x4, R2 ;  /* 0x000000044d447825 */ /* 0x044fe200078e0202 */
[----:B------:R-:W2:Y:S02]  /*c8a0*/  LDCU UR35, c[0x0][0x39c] ;  /* 0x00007380ff2377ac */ /* 0x000ea40008000800 */
[----:B----4-:R-:W-:Y:S01]  /*c8b0*/  ISETP.GE.AND P0, PT, R76, UR22, PT ;  /* 0x000000164c007c0c */ /* 0x010fe2000bf06270 */
[C---:B-1----:R-:W-:Y:S01]  /*c8c0*/  IMAD.WIDE R70, R77.reuse, 0x4, R196 ;  /* 0x000000044d467825 */ /* 0x042fe200078e02c4 */
[----:B------:R-:W-:Y:S01]  /*c8d0*/  IADD3 R77, PT, PT, R77, UR19, RZ ;  /* 0x000000134d4d7c10 */ /* 0x000fe2000fffe0ff */
[----:B------:R1:W-:Y:S01]  /*c8e0*/  @P4 STG.E desc[UR16][R68.64], R247 ;  /* 0x000000f744004986 */ /* 0x0003e2000c101910 */
[----:B------:R-:W-:Y:S01]  /*c8f0*/  ISETP.LT.AND P5, PT, R198, UR65, !P2 ;  /* 0x00000041c6007c0c */ /* 0x000fe2000d7a1270 */
        /* <DEDUP_REMOVED lines=10> */
[----:B------:R-:W2:Y:S01]  /*c9a0*/  LDCU UR56, c[0x0][0x398] ;  /* 0x00007300ff3877ac */ /* 0x000ea20008000800 */
[----:B------:R-:W-:-:S02]  /*c9b0*/  VIADD R77, R77, UR19 ;  /* 0x000000134d4d7c36 */ /* 0x000fc40008000000 */
[----:B------:R-:W-:Y:S01]  /*c9c0*/  VIADD R76, R0, 0x18 ;  /* 0x00000018004c7836 */ /* 0x000fe20000000000 */
[----:B------:R2:W-:Y:S01]  /*c9d0*/  @P1 STG.E desc[UR16][R74.64], R88 ;  /* 0x000000584a001986 */ /* 0x0005e2000c101910 */
[C---:B-1----:R-:W-:Y:S01]  /*c9e0*/  IMAD.WIDE R68, R77.reuse, 0x4, R2 ;  /* 0x000000044d447825 */ /* 0x042fe200078e0202 */
[----:B------:R-:W1:Y:S02]  /*c9f0*/  LDCU UR54, c[0x0][0x39c] ;  /* 0x00007380ff3677ac */ /* 0x000e640008000800 */
[----:B------:R-:W-:Y:S01]  /*ca00*/  ISETP.GE.AND P1, PT, R76, UR44, PT ;  /* 0x0000002c4c007c0c */ /* 0x000fe2000bf26270 */
[C---:B----4-:R-:W-:Y:S01]  /*ca10*/  IMAD.WIDE R70, R77.reuse, 0x4, R196 ;  /* 0x000000044d467825 */ /* 0x050fe200078e02c4 */
[----:B------:R-:W-:Y:S01]  /*ca20*/  ISETP.LT.AND P6, PT, R198, UR55, !P3 ;  /* 0x00000037c6007c0c */ /* 0x000fe2000dfc1270 */
[----:B------:R4:W-:Y:S01]  /*ca30*/  @P5 STG.E desc[UR16][R68.64], R245 ;  /* 0x000000f544005986 */ /* 0x0009e2000c101910 */
[----:B------:R-:W1:Y:S01]  /*ca40*/  LDCU UR14, c[0x0][0x398] ;  /* 0x00007300ff0e77ac */ /* 0x000e620008000800 */
[----:B------:R-:W-:-:S02]  /*ca50*/  VIADD R77, R77, UR19 ;  /* 0x000000134d4d7c36 */ /* 0x000fc40008000000 */
[----:B------:R-:W-:Y:S01]  /*ca60*/  VIADD R76, R0, 0x19 ;  /* 0x00000019004c7836 */ /* 0x000fe20000000000 */
[----:B------:R-:W-:Y:S01]  /*ca70*/  ISETP.LT.AND P3, PT, R199, UR30, !P3 ;  /* 0x0000001ec7007c0c */ /* 0x000fe2000df61270 */
[----:B------:R1:W-:Y:S01]  /*ca80*/  @P2 STG.E desc[UR16][R70.64], R89 ;  /* 0x0000005946002986 */ /* 0x0003e2000c101910 */
[C---:B--2---:R-:W-:Y:S01]  /*ca90*/  IMAD.WIDE R72, R77.reuse, 0x4, R2 ;  /* 0x000000044d487825 */ /* 0x044fe200078e0202 */
[----:B------:R-:W-:Y:S01]  /*caa0*/  ISETP.LT.AND P5, PT, R198, UR34, !P1 ;  /* 0x00000022c6007c0c */ /* 0x000fe2000cfa1270 */
[----:B------:R-:W2:Y:S01]  /*cab0*/  LDCU UR40, c[0x0][0x398] ;  /* 0x00007300ff2877ac */ /* 0x000ea20008000800 */
        /* <DEDUP_REMOVED lines=8> */
[C---:B----4-:R-:W-:Y:S01]  /*cb40*/  IMAD.WIDE R68, R77.reuse, 0x4, R2 ;  /* 0x000000044d447825 */ /* 0x050fe200078e0202 */
[----:B------:R-:W4:Y:S02]  /*cb50*/  LDCU UR67, c[0x0][0x398] ;  /* 0x00007300ff4377ac */ /* 0x000f240008000800 */
[----:B------:R-:W-:Y:S01]  /*cb60*/  ISETP.GE.AND P0, PT, R76, UR63, PT ;  /* 0x0000003f4c007c0c */ /* 0x000fe2000bf06270 */
[C---:B-1----:R-:W-:Y:S01]  /*cb70*/  IMAD.WIDE R70, R77.reuse, 0x4, R196 ;  /* 0x000000044d467825 */ /* 0x042fe200078e02c4 */
        /* <DEDUP_REMOVED lines=14> */
[----:B------:R-:W3:Y:S01]  /*cc60*/  LDCU UR39, c[0x0][0x398] ;  /* 0x00007300ff2777ac */ /* 0x000ee20008000800 */
[----:B------:R-:W-:-:S02]  /*cc70*/  VIADD R77, R77, UR19 ;  /* 0x000000134d4d7c36 */ /* 0x000fc40008000000 */
[----:B------:R-:W-:Y:S01]  /*cc80*/  VIADD R76, R0, 0x1c ;  /* 0x0000001c004c7836 */ /* 0x000fe20000000000 */
[----:B------:R2:W-:Y:S01]  /*cc90*/  @P1 STG.E desc[UR16][R74.64], R92 ;  /* 0x0000005c4a001986 */ /* 0x0005e2000c101910 */
[C---:B-1----:R-:W-:Y:S01]  /*cca0*/  IMAD.WIDE R68, R77.reuse, 0x4, R2 ;  /* 0x000000044d447825 */ /* 0x042fe200078e0202 */
[----:B------:R-:W-:Y:S01]  /*ccb0*/  ISETP.LT.AND P5, PT, R198, UR62, !P3 ;  /* 0x0000003ec6007c0c */ /* 0x000fe2000dfa1270 */
[----:B------:R-:W1:Y:S01]  /*ccc0*/  LDCU UR22, c[0x0][0x39c] ;  /* 0x00007380ff1677ac */ /* 0x000e620008000800 */
        /* <DEDUP_REMOVED lines=8> */
[C---:B--2---:R-:W-:Y:S01]  /*cd50*/  IMAD.WIDE R72, R77.reuse, 0x4, R2 ;  /* 0x000000044d487825 */ /* 0x044fe200078e0202 */
[----:B------:R-:W-:Y:S01]  /*cd60*/  ISETP.LT.AND P4, PT, R198, UR51, !P1 ;  /* 0x00000033c6007c0c */ /* 0x000fe2000cf81270 */
[----:B------:R-:W2:Y:S01]  /*cd70*/  LDCU UR66, c[0x0][0x398] ;  /* 0x00007300ff4277ac */ /* 0x000ea20008000800 */
[----:B------:R-:W-:Y:S01]  /*cd80*/  ISETP.GE.AND P2, PT, R76, UR74, PT ;  /* 0x0000004a4c007c0c */ /* 0x000fe2000bf46270 */
[----:B------:R-:W-:Y:S01]  /*cd90*/  IMAD.WIDE R74, R77, 0x4, R196 ;  /* 0x000000044d4a7825 */ /* 0x000fe200078e02c4 */
[----:B------:R-:W-:Y:S01]  /*cda0*/  IADD3 R76, PT, PT, R0, 0x1e, RZ ;  /* 0x0000001e004c7810 */ /* 0x000fe20007ffe0ff */
[----:B------:R2:W-:Y:S01]  /*cdb0*/  @P6 STG.E desc[UR16][R72.64], R240 ;  /* 0x000000f048006986 */ /* 0x0005e2000c101910 */
[----:B------:R-:W-:Y:S01]  /*cdc0*/  ISETP.LT.AND P1, PT, R199, UR8, !P1 ;  /* 0x00000008c7007c0c */ /* 0x000fe2000cf21270 */
[----:B------:R-:W-:Y:S01]  /*cdd0*/  VIADD R77, R77, UR19 ;  /* 0x000000134d4d7c36 */ /* 0x000fe20008000000 */
[----:B------:R-:W-:Y:S01]  /*cde0*/  ISETP.LT.AND P6, PT, R198, UR52, !P2 ;  /* 0x00000034c6007c0c */ /* 0x000fe2000d7c1270 */
[----:B------:R2:W-:Y:S01]  /*cdf0*/  @P0 STG.E desc[UR16][R74.64], R94 ;  /* 0x0000005e4a000986 */ /* 0x0005e2000c101910 */
[----:B-----5:R-:W-:Y:S01]  /*ce00*/  ISETP.GE.AND P0, PT, R76, UR24, PT ;  /* 0x000000184c007c0c */ /* 0x020fe2000bf06270 */
[C---:B-1----:R-:W-:Y:S01]  /*ce10*/  IMAD.WIDE R68, R77.reuse, 0x4, R2 ;  /* 0x000000044d447825 */ /* 0x042fe200078e0202 */
[----:B------:R-:W1:Y:S03]  /*ce20*/  LDCU UR44, c[0x0][0x39c] ;  /* 0x00007380ff2c77ac */ /* 0x000e660008000800 */
[----:B------:R-:W-:Y:S01]  /*ce30*/  IMAD.WIDE R70, R77, 0x4, R196 ;  /* 0x000000044d467825 */ /* 0x000fe200078e02c4 */
[----:B------:R-:W-:Y:S01]  /*ce40*/  ISETP.LT.AND P2, PT, R199, UR59, !P2 ;  /* 0x0000003bc7007c0c */ /* 0x000fe2000d741270 */
[----:B------:R-:W5:Y:S02]  /*ce50*/  LDCU UR55, c[0x0][0x398] ;  /* 0x00007300ff3777ac */ /* 0x000f640008000800 */
[----:B------:R-:W-:-:S02]  /*ce60*/  VIADD R77, R77, UR19 ;  /* 0x000000134d4d7c36 */ /* 0x000fc40008000000 */
[----:B------:R-:W-:Y:S01]  /*ce70*/  VIADD R76, R0, 0x1f ;  /* 0x0000001f004c7836 */ /* 0x000fe20000000000 */
[----:B------:R1:W-:Y:S01]  /*ce80*/  @P5 STG.E desc[UR16][R68.64], R239 ;  /* 0x000000ef44005986 */ /* 0x0003e2000c101910 */
[C---:B--2---:R-:W-:Y:S01]  /*ce90*/  IMAD.WIDE R72, R77.reuse, 0x4, R2 ;  /* 0x000000044d487825 */ /* 0x044fe200078e0202 */
[----:B------:R-:W2:Y:S02]  /*cea0*/  LDCU UR30, c[0x0][0x398] ;  /* 0x00007300ff1e77ac */ /* 0x000ea40008000800 */
[----:B------:R3:W-:Y:S01]  /*ceb0*/  @P3 STG.E desc[UR16][R70.64], R95 ;  /* 0x0000005f46003986 */ /* 0x0007e2000c101910 */
[C---:B------:R-:W-:Y:S01]  /*cec0*/  IMAD.WIDE R74, R77.reuse, 0x4, R196 ;  /* 0x000000044d4a7825 */ /* 0x040fe200078e02c4 */
[----:B------:R-:W-:Y:S01]  /*ced0*/  ISETP.GE.AND P3, PT, R76, UR60, PT ;  /* 0x0000003c4c007c0c */ /* 0x000fe2000bf66270 */
[----:B------:R-:W2:Y:S02]  /*cee0*/  LDCU UR63, c[0x0][0x39c] ;  /* 0x00007380ff3f77ac */ /* 0x000ea40008000800 */
[----:B------:R-:W-:-:S02]  /*cef0*/  VIADD R77, R77, UR19 ;  /* 0x000000134d4d7c36 */ /* 0x000fc40008000000 */
[----:B------:R-:W-:Y:S01]  /*cf00*/  VIADD R76, R0, 0x20 ;  /* 0x00000020004c7836 */ /* 0x000fe20000000000 */
[----:B------:R-:W-:Y:S01]  /*cf10*/  ISETP.LT.AND P5, PT, R198, UR75, !P0 ;  /* 0x0000004bc6007c0c */ /* 0x000fe2000c7a1270 */
[----:B------:R2:W-:Y:S01]  /*cf20*/  @P4 STG.E desc[UR16][R72.64], R238 ;  /* 0x000000ee48004986 */ /* 0x0005e2000c101910 */
[----:B------:R-:W-:Y:S01]  /*cf30*/  ISETP.LT.AND P0, PT, R199, UR12, !P0 ;  /* 0x0000000cc7007c0c */ /* 0x000fe2000c701270 */
[C---:B-1----:R-:W-:Y:S01]  /*cf40*/  IMAD.WIDE R68, R77.reuse, 0x4, R2 ;  /* 0x000000044d447825 */ /* 0x042fe200078e0202 */
[----:B------:R-:W1:Y:S01]  /*cf50*/  LDCU UR34, c[0x0][0x398] ;  /* 0x00007300ff2277ac */ /* 0x000e620008000800 */
[----:B------:R4:W-:Y:S01]  /*cf60*/  @P1 STG.E desc[UR16][R74.64], R96 ;  /* 0x000000604a001986 */ /* 0x0009e2000c101910 */
[----:B------:R-:W-:Y:S01]  /*cf70*/  ISETP.GE.AND P1, PT, R76, UR6, PT ;  /* 0x000000064c007c0c */ /* 0x000fe2000bf26270 */
[C---:B---3--:R-:W-:Y:S01]  /*cf80*/  IMAD.WIDE R70, R77.reuse, 0x4, R196 ;  /* 0x000000044d467825 */ /* 0x048fe200078e02c4 */
[----:B------:R-:W-:Y:S01]  /*cf90*/  ISETP.LT.AND P4, PT, R198, UR43, !P3 ;  /* 0x0000002bc6007c0c */ /* 0x000fe2000df81270 */
[----:B------:R3:W-:Y:S01]  /*cfa0*/  @P6 STG.E desc[UR16][R68.64], R237 ;  /* 0x000000ed44006986 */ /* 0x0007e2000c101910 */
[----:B------:R-:W1:Y:S01]  /*cfb0*/  LDCU UR10, c[0x0][0x39c] ;  /* 0x00007380ff0a77ac */ /* 0x000e620008000800 */
[----:B------:R-:W-:-:S02]  /*cfc0*/  VIADD R77, R77, UR19 ;  /* 0x000000134d4d7c36 */ /* 0x000fc40008000000 */
[----:B------:R-:W-:Y:S01]  /*cfd0*/  VIADD R76, R0, 0x21 ;  /* 0x00000021004c7836 */ /* 0x000fe20000000000 */
[----:B------:R1:W-:Y:S01]  /*cfe0*/  @P2 STG.E desc[UR16][R70.64], R97 ;  /* 0x0000006146002986 */ /* 0x0003e2000c101910 */
[----:B--2---:R-:W-:Y:S01]  /*cff0*/  IMAD.WIDE R72, R77, 0x4, R2 ;  /* 0x000000044d487825 */ /* 0x004fe200078e0202 */
[----:B------:R-:W-:Y:S01]  /*d000*/  ISETP.LT.AND P3, PT, R199, UR32, !P3 ;  /* 0x00000020c7007c0c */ /* 0x000fe2000df61270 */
[----:B------:R-:W2:Y:S01]  /*d010*/  LDCU UR33, c[0x0][0x39c] ;  /* 0x00007380ff2177ac */ /* 0x000ea20008000800 */
[----:B------:R-:W-:Y:S01]  /*d020*/  ISETP.GE.AND P2, PT, R76, UR71, PT ;  /* 0x000000474c007c0c */ /* 0x000fe2000bf46270 */
[----:B----4-:R-:W-:Y:S01]  /*d030*/  IMAD.WIDE R74, R77, 0x4, R196 ;  /* 0x000000044d4a7825 */ /* 0x010fe200078e02c4 */
[----:B------:R-:W-:Y:S01]  /*d040*/  ISETP.LT.AND P6, PT, R198, UR73, !P1 ;  /* 0x00000049c6007c0c */ /* 0x000fe2000cfc1270 */
[----:B------:R4:W-:Y:S01]  /*d050*/  @P5 STG.E desc[UR16][R72.64], R236 ;  /* 0x000000ec48005986 */ /* 0x0009e2000c101910 */
[----:B------:R-:W2:Y:S01]  /*d060*/  LDCU UR20, c[0x0][0x398] ;  /* 0x00007300ff1477ac */ /* 0x000ea20008000800 */
[----:B------:R-:W-:-:S02]  /*d070*/  VIADD R76, R0, 0x22 ;  /* 0x00000022004c7836 */ /* 0x000fc40000000000 */
[----:B------:R-:W-:Y:S01]  /*d080*/  VIADD R77, R77, UR19 ;  /* 0x000000134d4d7c36 */ /* 0x000fe20008000000 */
[----:B------:R-:W-:Y:S01]  /*d090*/  ISETP.LT.AND P1, PT, R199, UR26, !P1 ;  /* 0x0000001ac7007c0c */ /* 0x000fe2000cf21270 */
[----:B------:R2:W-:Y:S01]  /*d0a0*/  @P0 STG.E desc[UR16][R74.64], R98 ;  /* 0x000000624a000986 */ /* 0x0005e2000c101910 */
[----:B------:R-:W-:Y:S01]  /*d0b0*/  ISETP.GE.AND P0, PT, R76, UR41, PT ;  /* 0x000000294c007c0c */ /* 0x000fe2000bf06270 */
[C---:B---3--:R-:W-:Y:S01]  /*d0c0*/  IMAD.WIDE R68, R77.reuse, 0x4, R2 ;  /* 0x000000044d447825 */ /* 0x048fe200078e0202 */
[----:B------:R-:W-:Y:S01]  /*d0d0*/  ISETP.LT.AND P5, PT, R198, UR31, !P2 ;  /* 0x0000001fc6007c0c */ /* 0x000fe2000d7a1270 */
[----:B------:R-:W3:Y:S02]  /*d0e0*/  LDCU UR53, c[0x0][0x398] ;  /* 0x00007300ff3577ac */ /* 0x000ee40008000800 */
[----:B-1----:R-:W-:Y:S01]  /*d0f0*/  IMAD.WIDE R70, R77, 0x4, R196 ;  /* 0x000000044d467825 */ /* 0x002fe200078e02c4 */
[----:B------:R-:W-:Y:S01]  /*d100*/  ISETP.LT.AND P2, PT, R199, UR49, !P2 ;  /* 0x00000031c7007c0c */ /* 0x000fe2000d741270 */
[----:B------:R-:W1:Y:S02]  /*d110*/  LDCU UR61, c[0x0][0x39c] ;  /* 0x00007380ff3d77ac */ /* 0x000e640008000800 */
[----:B------:R-:W-:-:S02]  /*d120*/  VIADD R77, R77, UR19 ;  /* 0x000000134d4d7c36 */ /* 0x000fc40008000000 */
[----:B------:R-:W-:Y:S01]  /*d130*/  VIADD R76, R0, 0x23 ;  /* 0x00000023004c7836 */ /* 0x000fe20000000000 */
[----:B------:R1:W-:Y:S01]  /*d140*/  @P4 STG.E desc[UR16][R68.64], R235 ;  /* 0x000000eb44004986 */ /* 0x0003e2000c101910 */
[C---:B----4-:R-:W-:Y:S01]  /*d150*/  IMAD.WIDE R72, R77.reuse, 0x4, R2 ;  /* 0x000000044d487825 */ /* 0x050fe200078e0202 */
[----:B------:R-:W4:Y:S02]  /*d160*/  LDCU UR42, c[0x0][0x398] ;  /* 0x00007300ff2a77ac */ /* 0x000f240008000800 */
[----:B------:R-:W-:Y:S01]  /*d170*/  ISETP.GE.AND P4, PT, R76, UR48, PT ;  /* 0x000000304c007c0c */ /* 0x000fe2000bf86270 */
[C---:B--2---:R-:W-:Y:S01]  /*d180*/  IMAD.WIDE R74, R77.reuse, 0x4, R196 ;  /* 0x000000044d4a7825 */ /* 0x044fe200078e02c4 */
[----:B------:R2:W-:Y:S01]  /*d190*/  @P3 STG.E desc[UR16][R70.64], R99 ;  /* 0x0000006346003986 */ /* 0x0005e2000c101910 */
[----:B------:R-:W-:Y:S01]  /*d1a0*/  ISETP.LT.AND P3, PT, R198, UR72, !P0 ;  /* 0x00000048c6007c0c */ /* 0x000fe2000c761270 */
[----:B------:R-:W3:Y:S01]  /*d1b0*/  LDCU UR64, c[0x0][0x398] ;  /* 0x00007300ff4077ac */ /* 0x000ee20008000800 */
[----:B------:R-:W-:-:S02]  /*d1c0*/  VIADD R77, R77, UR19 ;  /* 0x000000134d4d7c36 */ /* 0x000fc40008000000 */
[----:B------:R-:W-:Y:S01]  /*d1d0*/  VIADD R76, R0, 0x24 ;  /* 0x00000024004c7836 */ /* 0x000fe20000000000 */
[----:B------:R-:W-:Y:S01]  /*d1e0*/  ISETP.LT.AND P0, PT, R199, UR58, !P0 ;  /* 0x0000003ac7007c0c */ /* 0x000fe2000c701270 */
[----:B------:R3:W-:Y:S01]  /*d1f0*/  @P6 STG.E desc[UR16][R72.64], R234 ;  /* 0x000000ea48006986 */ /* 0x0007e2000c101910 */
[C---:B-1----:R-:W-:Y:S01]  /*d200*/  IMAD.WIDE R68, R77.reuse, 0x4, R2 ;  /* 0x000000044d447825 */ /* 0x042fe200078e0202 */
[----:B------:R-:W1:Y:S02]  /*d210*/  LDCU UR38, c[0x0][0x398] ;  /* 0x00007300ff2677ac */ /* 0x000e640008000800 */
[----:B------:R4:W-:Y:S01]  /*d220*/  @P1 STG.E desc[UR16][R74.64], R100 ;  /* 0x000000644a001986 */ /* 0x0009e2000c101910 */
[C---:B--2---:R-:W-:Y:S01]  /*d230*/  IMAD.WIDE R70, R77.reuse, 0x4, R196 ;  /* 0x000000044d467825 */ /* 0x044fe200078e02c4 */
[----:B------:R-:W-:Y:S01]  /*d240*/  ISETP.GE.AND P1, PT, R76, UR15, PT ;  /* 0x0000000f4c007c0c */ /* 0x000fe2000bf26270 */
[----:B------:R-:W2:Y:S02]  /*d250*/  LDCU UR74, c[0x0][0x39c] ;  /* 0x00007380ff4a77ac */ /* 0x000ea40008000800 */
[----:B------:R-:W-:-:S02]  /*d260*/  VIADD R77, R77, UR19 ;  /* 0x000000134d4d7c36 */ /* 0x000fc40008000000 */
[----:B------:R-:W-:Y:S01]  /*d270*/  VIADD R76, R0, 0x25 ;  /* 0x00000025004c7836 */ /* 0x000fe20000000000 */
[----:B------:R-:W-:Y:S01]  /*d280*/  ISETP.LT.AND P6, PT, R198, UR50, !P4 ;  /* 0x00000032c6007c0c */ /* 0x000fe2000e7c1270 */
[----:B------:R1:W-:Y:S01]  /*d290*/  @P5 STG.E desc[UR16][R68.64], R233 ;  /* 0x000000e944005986 */ /* 0x0003e2000c101910 */
[----:B------:R-:W-:Y:S01]  /*d2a0*/  ISETP.LT.AND P4, PT, R199, UR4, !P4 ;  /* 0x00000004c7007c0c */ /* 0x000fe2000e781270 */
[C---:B---3--:R-:W-:Y:S01]  /*d2b0*/  IMAD.WIDE R72, R77.reuse, 0x4, R2 ;  /* 0x000000044d487825 */ /* 0x048fe200078e0202 */
[----:B------:R-:W3:Y:S01]  /*d2c0*/  LDCU UR62, c[0x0][0x398] ;  /* 0x00007300ff3e77ac */ /* 0x000ee20008000800 */
[----:B------:R2:W-:Y:S02]  /*d2d0*/  @P2 STG.E desc[UR16][R70.64], R101 ;  /* 0x0000006546002986 */ /* 0x0005e4000c101910 */
[C---:B----4-:R-:W-:Y:S01]  /*d2e0*/  IMAD.WIDE R74, R77.reuse, 0x4, R196 ;  /* 0x000000044d4a7825 */ /* 0x050fe200078e02c4 */
[----:B------:R-:W-:Y:S01]  /*d2f0*/  IADD3 R77, PT, PT, R77, UR19, RZ ;  /* 0x000000134d4d7c10 */ /* 0x000fe2000fffe0ff */
[----:B------:R-:W4:Y:S01]  /*d300*/  LDCU UR36, c[0x0][0x398] ;  /* 0x00007300ff2477ac */ /* 0x000f220008000800 */
[----:B------:R-:W-:Y:S01]  /*d310*/  ISETP.GE.AND P2, PT, R76, UR37, PT ;  /* 0x000000254c007c0c */ /* 0x000fe2000bf46270 */
[----:B------:R-:W-:Y:S01]  /*d320*/  VIADD R76, R0, 0x26 ;  /* 0x00000026004c7836 */ /* 0x000fe20000000000 */
[----:B------:R-:W-:Y:S01]  /*d330*/  ISETP.LT.AND P5, PT, R198, UR77, !P1 ;  /* 0x0000004dc6007c0c */ /* 0x000fe2000cfa1270 */
[----:B------:R3:W-:Y:S01]  /*d340*/  @P3 STG.E desc[UR16][R72.64], R232 ;  /* 0x000000e848003986 */ /* 0x0007e2000c101910 */
[----:B-1----:R-:W-:Y:S01]  /*d350*/  IMAD.WIDE R68, R77, 0x4, R2 ;  /* 0x000000044d447825 */ /* 0x002fe200078e0202 */
[----:B------:R-:W-:Y:S01]  /*d360*/  ISETP.LT.AND P1, PT, R199, UR70, !P1 ;  /* 0x00000046c7007c0c */ /* 0x000fe2000cf21270 */
[----:B------:R-:W1:Y:S01]  /*d370*/  LDCU UR51, c[0x0][0x398] ;  /* 0x00007300ff3377ac */ /* 0x000e620008000800 */
[----:B------:R4:W-:Y:S01]  /*d380*/  @P0 STG.E desc[UR16][R74.64], R102 ;  /* 0x000000664a000986 */ /* 0x0009e2000c101910 */
[C---:B--2---:R-:W-:Y:S01]  /*d390*/  IMAD.WIDE R70, R77.reuse, 0x4, R196 ;  /* 0x000000044d467825 */ /* 0x044fe200078e02c4 */
[----:B------:R-:W-:Y:S01]  /*d3a0*/  ISETP.GE.AND P0, PT, R76, UR47, PT ;  /* 0x0000002f4c007c0c */ /* 0x000fe2000bf06270 */
[----:B------:R-:W2:Y:S02]  /*d3b0*/  LDCU UR24, c[0x0][0x39c] ;  /* 0x00007380ff1877ac */ /* 0x000ea40008000800 */
[----:B------:R-:W-:Y:S01]  /*d3c0*/  VIADD R77, R77, UR19 ;  /* 0x000000134d4d7c36 */ /* 0x000fe20008000000 */
[----:B------:R-:W-:Y:S01]  /*d3d0*/  ISETP.LT.AND P3, PT, R198, UR68, !P2 ;  /* 0x00000044c6007c0c */ /* 0x000fe2000d761270 */
[----:B------:R-:W-:Y:S01]  /*d3e0*/  VIADD R76, R0, 0x27 ;  /* 0x00000027004c7836 */ /* 0x000fe20000000000 */
[----:B------:R-:W-:Y:S01]  /*d3f0*/  ISETP.LT.AND P2, PT, R199, UR57, !P2 ;  /* 0x00000039c7007c0c */ /* 0x000fe2000d741270 */
[C---:B---3--:R-:W-:Y:S01]  /*d400*/  IMAD.WIDE R72, R77.reuse, 0x4, R2 ;  /* 0x000000044d487825 */ /* 0x048fe200078e0202 */
[----:B------:R3:W-:Y:S01]  /*d410*/  @P6 STG.E desc[UR16][R68.64], R231 ;  /* 0x000000e744006986 */ /* 0x0007e2000c101910 */
[----:B------:R-:W-:Y:S01]  /*d420*/  ISETP.LT.AND P6, PT, R198, UR45, !P0 ;  /* 0x0000002dc6007c0c */ /* 0x000fe2000c7c1270 */
[----:B------:R-:W1:Y:S01]  /*d430*/  LDCU UR60, c[0x0][0x39c] ;  /* 0x00007380ff3c77ac */ /* 0x000e620008000800 */
[C---:B----4-:R-:W-:Y:S01]  /*d440*/  IMAD.WIDE R74, R77.reuse, 0x4, R196 ;  /* 0x000000044d4a7825 */ /* 0x050fe200078e02c4 */
[----:B------:R4:W-:Y:S01]  /*d450*/  @P4 STG.E desc[UR16][R70.64], R103 ;  /* 0x0000006746004986 */ /* 0x0009e2000c101910 */
[----:B------:R-:W-:Y:S01]  /*d460*/  ISETP.GE.AND P4, PT, R76, UR35, PT ;  /* 0x000000234c007c0c */ /* 0x000fe2000bf86270 */
[----:B------:R-:W1:Y:S01]  /*d470*/  LDCU UR8, c[0x0][0x398] ;  /* 0x00007300ff0877ac */ /* 0x000e620008000800 */
[----:B------:R-:W-:Y:S01]  /*d480*/  VIADD R77, R77, UR19 ;  /* 0x000000134d4d7c36 */ /* 0x000fe20008000000 */
[----:B------:R-:W-:Y:S01]  /*d490*/  ISETP.LT.AND P0, PT, R199, UR69, !P0 ;  /* 0x00000045c7007c0c */ /* 0x000fe2000c701270 */
[----:B------:R-:W-:Y:S01]  /*d4a0*/  VIADD R76, R0, 0x28 ;  /* 0x00000028004c7836 */ /* 0x000fe20000000000 */
[----:B------:R1:W-:Y:S01]  /*d4b0*/  @P5 STG.E desc[UR16][R72.64], R230 ;  /* 0x000000e648005986 */ /* 0x0003e2000c101910 */
[----:B------:R-:W2:Y:S01]  /*d4c0*/  LDCU UR52, c[0x0][0x398] ;  /* 0x00007300ff3477ac */ /* 0x000ea20008000800 */
[C---:B---3--:R-:W-:Y:S01]  /*d4d0*/  IMAD.WIDE R68, R77.reuse, 0x4, R2 ;  /* 0x000000044d447825 */ /* 0x048fe200078e0202 */
[----:B------:R-:W-:Y:S01]  /*d4e0*/  ISETP.LT.AND P5, PT, R198, UR56, !P4 ;  /* 0x00000038c6007c0c */ /* 0x000fe2000e7a1270 */
[----:B------:R-:W3:Y:S02]  /*d4f0*/  LDCU UR6, c[0x0][0x39c] ;  /* 0x00007380ff0677ac */ /* 0x000ee40008000800 */
[C---:B----4-:R-:W-:Y:S01]  /*d500*/  IMAD.WIDE R70, R77.reuse, 0x4, R196 ;  /* 0x000000044d467825 */ /* 0x050fe200078e02c4 */
[----:B------:R4:W-:Y:S01]  /*d510*/  @P1 STG.E desc[UR16][R74.64], R104 ;  /* 0x000000684a001986 */ /* 0x0009e2000c101910 */
[----:B------:R-:W2:Y:S02]  /*d520*/  LDCU UR59, c[0x0][0x398] ;  /* 0x00007300ff3b77ac */ /* 0x000ea40008000800 */
[----:B------:R-:W-:Y:S01]  /*d530*/  VIADD R77, R77, UR19 ;  /* 0x000000134d4d7c36 */ /* 0x000fe20008000000 */
[----:B------:R-:W-:Y:S01]  /*d540*/  ISETP.GE.AND P1, PT, R76, UR54, PT ;  /* 0x000000364c007c0c */ /* 0x000fe2000bf26270 */
[----:B------:R-:W-:Y:S01]  /*d550*/  VIADD R76, R0, 0x29 ;  /* 0x00000029004c7836 */ /* 0x000fe20000000000 */
[----:B------:R-:W-:Y:S01]  /*d560*/  ISETP.LT.AND P4, PT, R199, UR14, !P4 ;  /* 0x0000000ec7007c0c */ /* 0x000fe2000e781270 */
[C---:B-1----:R-:W-:Y:S01]  /*d570*/  IMAD.WIDE R72, R77.reuse, 0x4, R2 ;  /* 0x000000044d487825 */ /* 0x042fe200078e0202 */
[----:B------:R1:W-:Y:S01]  /*d580*/  @P3 STG.E desc[UR16][R68.64], R229 ;  /* 0x000000e544003986 */ /* 0x0003e2000c101910 */
[----:B------:R-:W2:Y:S02]  /*d590*/  LDCU UR75, c[0x0][0x398] ;  /* 0x00007300ff4b77ac */ /* 0x000ea40008000800 */
[C---:B----4-:R-:W-:Y:S01]  /*d5a0*/  IMAD.WIDE R74, R77.reuse, 0x4, R196 ;  /* 0x000000044d4a7825 */ /* 0x050fe200078e02c4 */
[----:B------:R4:W-:Y:S01]  /*d5b0*/  @P2 STG.E desc[UR16][R70.64], R105 ;  /* 0x0000006946002986 */ /* 0x0009e2000c101910 */
[----:B------:R-:W2:Y:S02]  /*d5c0*/  LDCU UR12, c[0x0][0x398] ;  /* 0x00007300ff0c77ac */ /* 0x000ea40008000800 */
[----:B------:R-:W-:Y:S01]  /*d5d0*/  VIADD R77, R77, UR19 ;  /* 0x000000134d4d7c36 */ /* 0x000fe20008000000 */
[----:B------:R-:W-:Y:S01]  /*d5e0*/  ISETP.LT.AND P2, PT, R198, UR40, !P1 ;  /* 0x00000028c6007c0c */ /* 0x000fe2000cf41270 */
[----:B------:R3:W-:Y:S01]  /*d5f0*/  @P6 STG.E desc[UR16][R72.64], R228 ;  /* 0x000000e448006986 */ /* 0x0007e2000c101910 */
[----:B------:R-:W-:Y:S01]  /*d600*/  ISETP.GE.AND P3, PT, R76, UR28, PT ;  /* 0x0000001c4c007c0c */ /* 0x000fe2000bf66270 */
[----:B-1----:R-:W-:Y:S01]  /*d610*/  IMAD.WIDE R68, R77, 0x4, R2 ;  /* 0x000000044d447825 */ /* 0x002fe200078e0202 */
[----:B------:R-:W-:Y:S01]  /*d620*/  ISETP.LT.AND P1, PT, R199, UR67, !P1 ;  /* 0x00000043c7007c0c */ /* 0x000fe2000cf21270 */
[----:B------:R1:W-:Y:S01]  /*d630*/  @P0 STG.E desc[UR16][R74.64], R106 ;  /* 0x0000006a4a000986 */ /* 0x0003e2000c101910 */
[----:B------:R-:W2:Y:S01]  /*d640*/  LDCU UR43, c[0x0][0x398] ;  /* 0x00007300ff2b77ac */ /* 0x000ea20008000800 */
[----:B------:R-:W-:-:S02]  /*d650*/  VIADD R76, R0, 0x2a ;  /* 0x0000002a004c7836 */ /* 0x000fc40000000000 */
[C---:B----4-:R-:W-:Y:S01]  /*d660*/  IMAD.WIDE R70, R77.reuse, 0x4, R196 ;  /* 0x000000044d467825 */ /* 0x050fe200078e02c4 */
[----:B------:R-:W4:Y:S03]  /*d670*/  LDCU UR32, c[0x0][0x398] ;  /* 0x00007300ff2077ac */ /* 0x000f260008000800 */
[----:B---3--:R-:W-:Y:S01]  /*d680*/  VIADD R72, R0, 0x2b ;  /* 0x0000002b00487836 */ /* 0x008fe20000000000 */
[----:B------:R-:W3:Y:S01]  /*d690*/  LDCU UR41, c[0x0][0x39c] ;  /* 0x00007380ff2977ac */ /* 0x000ee20008000800 */
[----:B------:R-:W-:Y:S01]  /*d6a0*/  VIADD R77, R77, UR19 ;  /* 0x000000134d4d7c36 */ /* 0x000fe20008000000 */
[----:B------:R2:W-:Y:S01]  /*d6b0*/  @P5 STG.E desc[UR16][R68.64], R227 ;  /* 0x000000e344005986 */ /* 0x0005e2000c101910 */
[----:B------:R-:W-:Y:S01]  /*d6c0*/  ISETP.LT.AND P0, PT, R198, UR65, !P3 ;  /* 0x00000041c6007c0c */ /* 0x000fe2000df01270 */
[----:B-1----:R-:W-:Y:S01]  /*d6d0*/  VIADD R74, R0, 0x2c ;  /* 0x0000002c004a7836 */ /* 0x002fe20000000000 */
[----:B------:R-:W-:Y:S01]  /*d6e0*/  ISETP.GE.AND P5, PT, R72, UR76, PT ;  /* 0x0000004c48007c0c */ /* 0x000fe2000bfa6270 */
[----:B------:R-:W-:Y:S01]  /*d6f0*/  IMAD.WIDE R72, R77, 0x4, R2 ;  /* 0x000000044d487825 */ /* 0x000fe200078e0202 */
[----:B------:R-:W-:Y:S01]  /*d700*/  ISETP.LT.AND P3, PT, R199, UR39, !P3 ;  /* 0x00000027c7007c0c */ /* 0x000fe2000df61270 */
[----:B------:R-:W1:Y:S01]  /*d710*/  LDCU UR73, c[0x0][0x398] ;  /* 0x00007300ff4977ac */ /* 0x000e620008000800 */
[----:B------:R-:W-:Y:S01]  /*d720*/  ISETP.GE.AND P6, PT, R76, UR22, PT ;  /* 0x000000164c007c0c */ /* 0x000fe2000bfc6270 */
[----:B------:R3:W-:Y:S01]  /*d730*/  @P4 STG.E desc[UR16][R70.64], R107 ;  /* 0x0000006b46004986 */ /* 0x0007e2000c101910 */
[----:B------:R-:W-:Y:S01]  /*d740*/  VIADD R79, R77, UR19 ;  /* 0x000000134d4f7c36 */ /* 0x000fe20008000000 */
[----:B------:R-:W1:Y:S01]  /*d750*/  LDCU UR71, c[0x0][0x39c] ;  /* 0x00007380ff4777ac */ /* 0x000e620008000800 */
[----:B------:R-:W-:Y:S01]  /*d760*/  ISETP.LT.AND P4, PT, R198, UR46, !P6 ;  /* 0x0000002ec6007c0c */ /* 0x000fe2000f781270 */
[----:B------:R4:W-:Y:S01]  /*d770*/  @P2 STG.E desc[UR16][R72.64], R226 ;  /* 0x000000e248002986 */ /* 0x0009e2000c101910 */
[----:B------:R-:W-:Y:S01]  /*d780*/  ISETP.LT.AND P6, PT, R199, UR66, !P6 ;  /* 0x00000042c7007c0c */ /* 0x000fe2000f7c1270 */
[--C-:B--2---:R-:W-:Y:S01]  /*d790*/  IMAD.WIDE R68, R77, 0x4, R196.reuse ;  /* 0x000000044d447825 */ /* 0x104fe200078e02c4 */
[----:B------:R-:W-:Y:S01]  /*d7a0*/  ISETP.GE.AND P2, PT, R74, UR44, PT ;  /* 0x0000002c4a007c0c */ /* 0x000fe2000bf46270 */
[----:B------:R-:W2:Y:S02]  /*d7b0*/  LDCU UR48, c[0x0][0x39c] ;  /* 0x00007380ff3077ac */ /* 0x000ea40008000800 */
[C---:B------:R-:W-:Y:S01]  /*d7c0*/  IMAD.WIDE R74, R79.reuse, 0x4, R196 ;  /* 0x000000044f4a7825 */ /* 0x040fe200078e02c4 */
[----:B------:R-:W1:Y:S03]  /*d7d0*/  LDCU UR26, c[0x0][0x398] ;  /* 0x00007300ff1a77ac */ /* 0x000e660008000800 */
[C-C-:B---3--:R-:W-:Y:S01]  /*d7e0*/  IMAD.WIDE R70, R79.reuse, 0x4, R2.reuse ;  /* 0x000000044f467825 */ /* 0x148fe200078e0202 */
[----:B------:R3:W-:Y:S01]  /*d7f0*/  @P1 STG.E desc[UR16][R68.64], R108 ;  /* 0x0000006c44001986 */ /* 0x0007e2000c101910 */
[----:B----4-:R-:W-:Y:S01]  /*d800*/  IADD3 R72, PT, PT, R0, 0x2e, RZ ;  /* 0x0000002e00487810 */ /* 0x010fe20007ffe0ff */
[----:B------:R-:W4:Y:S01]  /*d810*/  LDCU UR31, c[0x0][0x398] ;  /* 0x00007300ff1f77ac */ /* 0x000f220008000800 */
[----:B------:R-:W-:Y:S01]  /*d820*/  VIADD R79, R79, UR19 ;  /* 0x000000134f4f7c36 */ /* 0x000fe20008000000 */
[----:B------:R1:W-:Y:S01]  /*d830*/  @P0 STG.E desc[UR16][R70.64], R225 ;  /* 0x000000e146000986 */ /* 0x0003e2000c101910 */
[----:B-----5:R-:W-:Y:S01]  /*d840*/  ISETP.LT.AND P1, PT, R198, UR55, !P5 ;  /* 0x00000037c6007c0c */ /* 0x020fe2000ef21270 */
[----:B------:R-:W-:Y:S01]  /*d850*/  VIADD R76, R0, 0x2d ;  /* 0x0000002d004c7836 */ /* 0x000fe20000000000 */
[----:B------:R-:W-:Y:S01]  /*d860*/  ISETP.LT.AND P5, PT, R199, UR30, !P5 ;  /* 0x0000001ec7007c0c */ /* 0x000fe2000efa1270 */
[----:B------:R5:W-:Y:S01]  /*d870*/  @P3 STG.E desc[UR16][R74.64], R109 ;  /* 0x0000006d4a003986 */ /* 0x000be2000c101910 */
[----:B------:R-:W-:Y:S01]  /*d880*/  ISETP.GE.AND P3, PT, R72, UR63, PT ;  /* 0x0000003f48007c0c */ /* 0x000fe2000bf66270 */
[----:B------:R-:W2:Y:S01]  /*d890*/  LDCU UR49, c[0x0][0x398] ;  /* 0x00007300ff3177ac */ /* 0x000ea20008000800 */
[C---:B---3--:R-:W-:Y:S01]  /*d8a0*/  IMAD.WIDE R68, R79.reuse, 0x4, R2 ;  /* 0x000000044f447825 */ /* 0x048fe200078e0202 */
[----:B------:R-:W3:Y:S03]  /*d8b0*/  LDCU UR15, c[0x0][0x39c] ;  /* 0x00007380ff0f77ac */ /* 0x000ee60008000800 */
[C---:B-1----:R-:W-:Y:S01]  /*d8c0*/  IMAD.WIDE R70, R79.reuse, 0x4, R196 ;  /* 0x000000044f467825 */ /* 0x042fe200078e02c4 */
[----:B------:R1:W-:Y:S01]  /*d8d0*/  @P4 STG.E desc[UR16][R68.64], R224 ;  /* 0x000000e044004986 */ /* 0x0003e2000c101910 */
[----:B------:R-:W-:Y:S01]  /*d8e0*/  ISETP.GE.AND P0, PT, R76, UR33, PT ;  /* 0x000000214c007c0c */ /* 0x000fe2000bf06270 */
[----:B------:R-:W2:Y:S01]  /*d8f0*/  LDCU UR72, c[0x0][0x398] ;  /* 0x00007300ff4877ac */ /* 0x000ea20008000800 */
[----:B------:R-:W-:Y:S01]  /*d900*/  VIADD R72, R0, 0x2f ;  /* 0x0000002f00487836 */ /* 0x000fe20000000000 */
[----:B------:R2:W-:Y:S01]  /*d910*/  @P6 STG.E desc[UR16][R70.64], R110 ;  /* 0x0000006e46006986 */ /* 0x0005e2000c101910 */
[----:B------:R-:W-:Y:S01]  /*d920*/  VIADD R79, R79, UR19 ;  /* 0x000000134f4f7c36 */ /* 0x000fe20008000000 */
[----:B------:R-:W-:Y:S01]  /*d930*/  ISETP.LT.AND P6, PT, R198, UR34, !P2 ;  /* 0x00000022c6007c0c */ /* 0x000fe2000d7c1270 */
[----:B-----5:R-:W-:Y:S01]  /*d940*/  VIADD R74, R0, 0x30 ;  /* 0x00000030004a7836 */ /* 0x020fe20000000000 */
[----:B------:R-:W-:Y:S01]  /*d950*/  ISETP.GE.AND P4, PT, R72, UR10, PT ;  /* 0x0000000a48007c0c */ /* 0x000fe2000bf86270 */
[C---:B------:R-:W-:Y:S01]  /*d960*/  IMAD.WIDE R72, R79.reuse, 0x4, R2 ;  /* 0x000000044f487825 */ /* 0x040fe200078e0202 */
[----:B------:R-:W5:Y:S03]  /*d970*/  LDCU UR58, c[0x0][0x398] ;  /* 0x00007300ff3a77ac */ /* 0x000f660008000800 */
[----:B-1----:R-:W-:Y:S01]  /*d980*/  IMAD.WIDE R68, R79, 0x4, R196 ;  /* 0x000000044f447825 */ /* 0x002fe200078e02c4 */
[----:B------:R-:W-:Y:S01]  /*d990*/  ISETP.LT.AND P2, PT, R199, UR20, !P2 ;  /* 0x00000014c7007c0c */ /* 0x000fe2000d741270 */
[----:B------:R-:W1:Y:S02]  /*d9a0*/  LDCU UR50, c[0x0][0x398] ;  /* 0x00007300ff3277ac */ /* 0x000e640008000800 */
[----:B------:R-:W-:Y:S01]  /*d9b0*/  VIADD R77, R79, UR19 ;  /* 0x000000134f4d7c36 */ /* 0x000fe20008000000 */
[----:B------:R3:W-:Y:S01]  /*d9c0*/  @P1 STG.E desc[UR16][R72.64], R223 ;  /* 0x000000df48001986 */ /* 0x0007e2000c101910 */
[----:B------:R-:W-:Y:S01]  /*d9d0*/  IADD3 R76, PT, PT, R0, 0x35, RZ ;  /* 0x00000035004c7810 */ /* 0x000fe20007ffe0ff */
[----:B------:R-:W1:Y:S01]  /*d9e0*/  LDCU UR4, c[0x0][0x398] ;  /* 0x00007300ff0477ac */ /* 0x000e620008000800 */
[C---:B--2---:R-:W-:Y:S01]  /*d9f0*/  IMAD.WIDE R70, R77.reuse, 0x4, R2 ;  /* 0x000000044d467825 */ /* 0x044fe200078e0202 */
[----:B------:R2:W-:Y:S01]  /*da00*/  @P5 STG.E desc[UR16][R68.64], R111 ;  /* 0x0000006f44005986 */ /* 0x0005e2000c101910 */
[----:B------:R-:W-:Y:S01]  /*da10*/  ISETP.LT.AND P5, PT, R198, UR53, !P0 ;  /* 0x00000035c6007c0c */ /* 0x000fe2000c7a1270 */
[----:B------:R-:W1:Y:S01]  /*da20*/  LDCU UR47, c[0x0][0x39c] ;  /* 0x00007380ff2f77ac */ /* 0x000e620008000800 */
[----:B------:R-:W-:Y:S01]  /*da30*/  ISETP.GE.AND P1, PT, R74, UR61, PT ;  /* 0x0000003d4a007c0c */ /* 0x000fe2000bf26270 */
[----:B------:R-:W-:Y:S01]  /*da40*/  IMAD.WIDE R74, R77, 0x4, R196 ;  /* 0x000000044d4a7825 */ /* 0x000fe200078e02c4 */
[----:B------:R-:W-:Y:S01]  /*da50*/  ISETP.LT.AND P0, PT, R199, UR42, !P0 ;  /* 0x0000002ac7007c0c */ /* 0x000fe2000c701270 */
[----:B------:R4:W-:Y:S01]  /*da60*/  @P6 STG.E desc[UR16][R70.64], R222 ;  /* 0x000000de46006986 */ /* 0x0009e2000c101910 */
[----:B------:R-:W-:Y:S01]  /*da70*/  ISETP.LT.AND P6, PT, R198, UR64, !P3 ;  /* 0x00000040c6007c0c */ /* 0x000fe2000dfc1270 */
[----:B------:R-:W-:Y:S01]  /*da80*/  VIADD R77, R77, UR19 ;  /* 0x000000134d4d7c36 */ /* 0x000fe20008000000 */
[----:B------:R-:W-:Y:S01]  /*da90*/  ISETP.LT.AND P3, PT, R199, UR38, !P3 ;  /* 0x00000026c7007c0c */ /* 0x000fe2000df61270 */
[----:B---3--:R-:W-:Y:S01]  /*daa0*/  VIADD R72, R0, 0x31 ;  /* 0x0000003100487836 */ /* 0x008fe20000000000 */
[----:B------:R3:W-:Y:S01]  /*dab0*/  @P2 STG.E desc[UR16][R74.64], R112 ;  /* 0x000000704a002986 */ /* 0x0007e2000c101910 */
[C---:B--2---:R-:W-:Y:S01]  /*dac0*/  IMAD.WIDE R68, R77.reuse, 0x4, R2 ;  /* 0x000000044d447825 */ /* 0x044fe200078e0202 */
[----:B------:R-:W2:Y:S03]  /*dad0*/  LDCU UR77, c[0x0][0x398] ;  /* 0x00007300ff4d77ac */ /* 0x000ea60008000800 */
[C---:B------:R-:W-:Y:S01]  /*dae0*/  VIADD R79, R77.reuse, UR19 ;  /* 0x000000134d4f7c36 */ /* 0x040fe20008000000 */
[----:B------:R-:W-:Y:S01]  /*daf0*/  ISETP.GE.AND P2, PT, R72, UR74, PT ;  /* 0x0000004a48007c0c */ /* 0x000fe2000bf46270 */
[----:B----4-:R-:W-:Y:S01]  /*db00*/  IMAD.WIDE R70, R77, 0x4, R196 ;  /* 0x000000044d467825 */ /* 0x010fe200078e02c4 */
[----:B------:R4:W-:Y:S01]  /*db10*/  @P5 STG.E desc[UR16][R68.64], R221 ;  /* 0x000000dd44005986 */ /* 0x0009e2000c101910 */
[----:B------:R-:W1:Y:S02]  /*db20*/  LDCU UR35, c[0x0][0x39c] ;  /* 0x00007380ff2377ac */ /* 0x000e640008000800 */
[C---:B------:R-:W-:Y:S01]  /*db30*/  IMAD.WIDE R72, R79.reuse, 0x4, R2 ;  /* 0x000000044f487825 */ /* 0x040fe200078e0202 */
[----:B------:R1:W-:Y:S01]  /*db40*/  @P0 STG.E desc[UR16][R70.64], R113 ;  /* 0x0000007146000986 */ /* 0x0003e2000c101910 */
[----:B------:R-:W-:Y:S01]  /*db50*/  ISETP.LT.AND P0, PT, R198, UR62, !P4 ;  /* 0x0000003ec6007c0c */ /* 0x000fe2000e701270 */
[----:B------:R-:W2:Y:S01]  /*db60*/  LDCU UR37, c[0x0][0x39c] ;  /* 0x00007380ff2577ac */ /* 0x000ea20008000800 */
[----:B---3--:R-:W-:Y:S01]  /*db70*/  VIADD R74, R0, 0x32 ;  /* 0x00000032004a7836 */ /* 0x008fe20000000000 */
[----:B------:R3:W-:Y:S01]  /*db80*/  @P6 STG.E desc[UR16][R72.64], R220 ;  /* 0x000000dc48006986 */ /* 0x0007e2000c101910 */
[----:B------:R-:W2:Y:S01]  /*db90*/  LDCU UR70, c[0x0][0x398] ;  /* 0x00007300ff4677ac */ /* 0x000ea20008000800 */
[----:B----4-:R-:W-:Y:S01]  /*dba0*/  IMAD.WIDE R68, R79, 0x4, R196 ;  /* 0x000000044f447825 */ /* 0x010fe200078e02c4 */
[----:B------:R-:W-:Y:S01]  /*dbb0*/  ISETP.LT.AND P4, PT, R199, UR36, !P4 ;  /* 0x00000024c7007c0c */ /* 0x000fe2000e781270 */
[----:B------:R-:W4:Y:S01]  /*dbc0*/  LDCU UR68, c[0x0][0x398] ;  /* 0x00007300ff4477ac */ /* 0x000f220008000800 */
[----:B------:R-:W-:Y:S01]  /*dbd0*/  ISETP.GE.AND P5, PT, R74, UR24, PT ;  /* 0x000000184a007c0c */ /* 0x000fe2000bfa6270 */
[----:B------:R-:W-:Y:S01]  /*dbe0*/  VIADD R79, R79, UR19 ;  /* 0x000000134f4f7c36 */ /* 0x000fe20008000000 */
[----:B------:R2:W-:Y:S01]  /*dbf0*/  @P3 STG.E desc[UR16][R68.64], R114 ;  /* 0x0000007244003986 */ /* 0x0005e2000c101910 */
[----:B------:R-:W-:Y:S01]  /*dc00*/  ISETP.LT.AND P3, PT, R198, UR51, !P1 ;  /* 0x00000033c6007c0c */ /* 0x000fe2000cf61270 */
[----:B------:R-:W-:Y:S01]  /*dc10*/  VIADD R74, R0, 0x33 ;  /* 0x00000033004a7836 */ /* 0x000fe20000000000 */
[----:B------:R-:W4:Y:S01]  /*dc20*/  LDCU UR57, c[0x0][0x398] ;  /* 0x00007300ff3977ac */ /* 0x000f220008000800 */
[----:B------:R-:W-:-:S02]  /*dc30*/  VIADD R77, R79, UR19 ;  /* 0x000000134f4d7c36 */ /* 0x000fc40008000000 */
[C---:B-1----:R-:W-:Y:S01]  /*dc40*/  IMAD.WIDE R70, R79.reuse, 0x4, R2 ;  /* 0x000000044f467825 */ /* 0x042fe200078e0202 */
[----:B------:R-:W-:Y:S01]  /*dc50*/  ISETP.GE.AND P6, PT, R74, UR60, PT ;  /* 0x0000003c4a007c0c */ /* 0x000fe2000bfc6270 */
[----:B------:R-:W1:Y:S02]  /*dc60*/  LDCU UR54, c[0x0][0x39c] ;  /* 0x00007380ff3677ac */ /* 0x000e640008000800 */
[----:B---3--:R-:W-:Y:S01]  /*dc70*/  IMAD.WIDE R72, R79, 0x4, R196 ;  /* 0x000000044f487825 */ /* 0x008fe200078e02c4 */
[----:B------:R3:W-:Y:S01]  /*dc80*/  @P0 STG.E desc[UR16][R70.64], R219 ;  /* 0x000000db46000986 */ /* 0x0007e2000c101910 */
[----:B------:R-:W-:Y:S01]  /*dc90*/  ISETP.LT.AND P1, PT, R199, UR8, !P1 ;  /* 0x00000008c7007c0c */ /* 0x000fe2000cf21270 */
[----:B------:R-:W1:Y:S01]  /*dca0*/  LDCU UR45, c[0x0][0x398] ;  /* 0x00007300ff2d77ac */ /* 0x000e620008000800 */
[----:B------:R-:W-:Y:S02]  /*dcb0*/  VIADD R74, R0, 0x34 ;  /* 0x00000034004a7836 */ /* 0x000fe40000000000 */
[C---:B--2---:R-:W-:Y:S01]  /*dcc0*/  IMAD.WIDE R68, R77.reuse, 0x4, R2 ;  /* 0x000000044d447825 */ /* 0x044fe200078e0202 */
[----:B------:R-:W-:Y:S01]  /*dcd0*/  @P4 STG.E desc[UR16][R72.64], R115 ;  /* 0x0000007348004986 */ /* 0x000fe2000c101910 */
[----:B------:R-:W-:Y:S01]  /*dce0*/  ISETP.LT.AND P4, PT, R198, UR52, !P2 ;  /* 0x00000034c6007c0c */ /* 0x000fe2000d781270 */
[----:B------:R-:W2:Y:S01]  /*dcf0*/  LDCU UR69, c[0x0][0x398] ;  /* 0x00007300ff4577ac */ /* 0x000ea20008000800 */
[----:B------:R-:W-:Y:S01]  /*dd00*/  ISETP.GE.AND P0, PT, R74, UR6, PT ;  /* 0x000000064a007c0c */ /* 0x000fe2000bf06270 */
[----:B------:R-:W-:Y:S01]  /*dd10*/  IMAD.WIDE R74, R77, 0x4, R196 ;  /* 0x000000044d4a7825 */ /* 0x000fe200078e02c4 */
[----:B------:R1:W-:Y:S01]  /*dd20*/  @P3 STG.E desc[UR16][R68.64], R218 ;  /* 0x000000da44003986 */ /* 0x0003e2000c101910 */
[----:B------:R-:W-:Y:S01]  /*dd30*/  ISETP.LT.AND P2, PT, R199, UR59, !P2 ;  /* 0x0000003bc7007c0c */ /* 0x000fe2000d741270 */
[----:B------:R-:W2:Y:S01]  /*dd40*/  LDCU UR56, c[0x0][0x398] ;  /* 0x00007300ff3877ac */ /* 0x000ea20008000800 */
[----:B------:R-:W-:Y:S01]  /*dd50*/  VIADD R77, R77, UR19 ;  /* 0x000000134d4d7c36 */ /* 0x000fe20008000000 */
[----:B------:R-:W-:Y:S01]  /*dd60*/  ISETP.LT.AND P3, PT, R198, UR75, !P5 ;  /* 0x0000004bc6007c0c */ /* 0x000fe2000ef61270 */
[----:B------:R2:W-:Y:S01]  /*dd70*/  @P1 STG.E desc[UR16][R74.64], R116 ;  /* 0x000000744a001986 */ /* 0x0005e2000c101910 */
[----:B------:R-:W4:Y:S01]  /*dd80*/  LDCU UR14, c[0x0][0x398] ;  /* 0x00007300ff0e77ac */ /* 0x000f220008000800 */
[----:B------:R-:W-:-:S02]  /*dd90*/  VIADD R79, R77, UR19 ;  /* 0x000000134d4f7c36 */ /* 0x000fc40008000000 */
[----:B---3--:R-:W-:Y:S01]  /*dda0*/  IMAD.WIDE R70, R77, 0x4, R2 ;  /* 0x000000044d467825 */ /* 0x008fe200078e0202 */
[----:B------:R-:W-:Y:S01]  /*ddb0*/  ISETP.LT.AND P5, PT, R199, UR12, !P5 ;  /* 0x0000000cc7007c0c */ /* 0x000fe2000efa1270 */
[----:B------:R-:W3:Y:S02]  /*ddc0*/  LDCU UR22, c[0x0][0x39c] ;  /* 0x00007380ff1677ac */ /* 0x000ee40008000800 */
[----:B-1----:R-:W-:Y:S01]  /*ddd0*/  IMAD.WIDE R68, R77, 0x4, R196 ;  /* 0x000000044d447825 */ /* 0x002fe200078e02c4 */
[----:B------:R1:W-:Y:S01]  /*dde0*/  @P4 STG.E desc[UR16][R70.64], R217 ;  /* 0x000000d946004986 */ /* 0x0003e2000c101910 */
[----:B------:R-:W3:Y:S02]  /*ddf0*/  LDCU UR40, c[0x0][0x398] ;  /* 0x00007300ff2877ac */ /* 0x000ee40008000800 */
[----:B------:R-:W-:Y:S01]  /*de00*/  IMAD.WIDE R72, R79, 0x4, R2 ;  /* 0x000000044f487825 */ /* 0x000fe200078e0202 */
[----:B------:R3:W-:Y:S01]  /*de10*/  @P2 STG.E desc[UR16][R68.64], R117 ;  /* 0x0000007544002986 */ /* 0x0007e2000c101910 */
[----:B------:R-:W4:Y:S02]  /*de20*/  LDCU UR28, c[0x0][0x39c] ;  /* 0x00007380ff1c77ac */ /* 0x000f240008000800 */
[----:B--2---:R-:W-:Y:S01]  /*de30*/  VIADD R74, R0, 0x36 ;  /* 0x00000036004a7836 */ /* 0x004fe20000000000 */
[----:B------:R2:W-:Y:S01]  /*de40*/  @P3 STG.E desc[UR16][R72.64], R216 ;  /* 0x000000d848003986 */ /* 0x0005e2000c101910 */
[----:B------:R-:W-:Y:S01]  /*de50*/  ISETP.LT.AND P3, PT, R198, UR43, !P6 ;  /* 0x0000002bc6007c0c */ /* 0x000fe2000f761270 */
[----:B------:R-:W4:Y:S01]  /*de60*/  LDCU UR76, c[0x0][0x39c] ;  /* 0x00007380ff4c77ac */ /* 0x000f220008000800 */
[----:B------:R-:W-:Y:S01]  /*de70*/  ISETP.LT.AND P6, PT, R199, UR32, !P6 ;  /* 0x00000020c7007c0c */ /* 0x000fe2000f7c1270 */
[C---:B-1----:R-:W-:Y:S01]  /*de80*/  IMAD.WIDE R70, R79.reuse, 0x4, R196 ;  /* 0x000000044f467825 */ /* 0x042fe200078e02c4 */
[----:B------:R-:W-:Y:S01]  /*de90*/  ISETP.GE.AND P4, PT, R74, UR41, PT ;  /* 0x000000294a007c0c */ /* 0x000fe2000bf86270 */
[----:B------:R-:W1:Y:S02]  /*dea0*/  LDCU UR67, c[0x0][0x398] ;  /* 0x00007300ff4377ac */ /* 0x000e640008000800 */
[----:B------:R-:W-:Y:S01]  /*deb0*/  VIADD R79, R79, UR19 ;  /* 0x000000134f4f7c36 */ /* 0x000fe20008000000 */
[----:B------:R1:W-:Y:S01]  /*dec0*/  @P5 STG.E desc[UR16][R70.64], R118 ;  /* 0x0000007646005986 */ /* 0x0003e2000c101910 */
[----:B------:R-:W-:Y:S01]  /*ded0*/  VIADD R74, R0, 0x37 ;  /* 0x00000037004a7836 */ /* 0x000fe20000000000 */
[----:B------:R-:W-:Y:S01]  /*dee0*/  ISETP.LT.AND P5, PT, R198, UR73, !P0 ;  /* 0x00000049c6007c0c */ /* 0x000fe2000c7a1270 */
[C---:B---3--:R-:W-:Y:S01]  /*def0*/  IMAD.WIDE R68, R79.reuse, 0x4, R2 ;  /* 0x000000044f447825 */ /* 0x048fe200078e0202 */
[----:B------:R-:W-:Y:S01]  /*df00*/  ISETP.GE.AND P1, PT, R76, UR71, PT ;  /* 0x000000474c007c0c */ /* 0x000fe2000bf26270 */
[----:B------:R-:W3:Y:S02]  /*df10*/  LDCU UR65, c[0x0][0x398] ;  /* 0x00007300ff4177ac */ /* 0x000ee40008000800 */
[----:B--2---:R-:W-:Y:S01]  /*df20*/  IMAD.WIDE R72, R79, 0x4, R196 ;  /* 0x000000044f487825 */ /* 0x004fe200078e02c4 */
[----:B------:R-:W-:Y:S01]  /*df30*/  ISETP.GE.AND P2, PT, R74, UR48, PT ;  /* 0x000000304a007c0c */ /* 0x000fe2000bf46270 */
[----:B------:R2:W-:Y:S01]  /*df40*/  @P3 STG.E desc[UR16][R68.64], R215 ;  /* 0x000000d744003986 */ /* 0x0005e2000c101910 */
[----:B------:R-:W2:Y:S01]  /*df50*/  LDCU UR33, c[0x0][0x39c] ;  /* 0x00007380ff2177ac */ /* 0x000ea20008000800 */
[----:B------:R-:W-:-:S02]  /*df60*/  VIADD R74, R0, 0x38 ;  /* 0x00000038004a7836 */ /* 0x000fc40000000000 */
[----:B------:R-:W-:Y:S01]  /*df70*/  VIADD R77, R79, UR19 ;  /* 0x000000134f4d7c36 */ /* 0x000fe20008000000 */
[----:B------:R-:W-:Y:S01]  /*df80*/  ISETP.LT.AND P0, PT, R199, UR26, !P0 ;  /* 0x0000001ac7007c0c */ /* 0x000fe2000c701270 */
[----:B------:R-:W-:Y:S01]  /*df90*/  @P6 STG.E desc[UR16][R72.64], R119 ;  /* 0x0000007748006986 */ /* 0x000fe2000c101910 */
[----:B------:R-:W-:Y:S01]  /*dfa0*/  ISETP.LT.AND P6, PT, R198, UR31, !P1 ;  /* 0x0000001fc6007c0c */ /* 0x000fe2000cfc1270 */
[----:B-1----:R-:W-:Y:S01]  /*dfb0*/  IMAD.WIDE R70, R77, 0x4, R2 ;  /* 0x000000044d467825 */ /* 0x002fe200078e0202 */
[----:B------:R-:W-:Y:S01]  /*dfc0*/  ISETP.LT.AND P1, PT, R199, UR49, !P1 ;  /* 0x00000031c7007c0c */ /* 0x000fe2000cf21270 */
[----:B------:R-:W1:Y:S01]  /*dfd0*/  LDCU UR39, c[0x0][0x398] ;  /* 0x00007300ff2777ac */ /* 0x000e620008000800 */
[----:B------:R-:W-:Y:S01]  /*dfe0*/  ISETP.GE.AND P3, PT, R74, UR15, PT ;  /* 0x0000000f4a007c0c */ /* 0x000fe2000bf66270 */
[C---:B------:R-:W-:Y:S01]  /*dff0*/  IMAD.WIDE R74, R77.reuse, 0x4, R196 ;  /* 0x000000044d4a7825 */ /* 0x040fe200078e02c4 */
[----:B------:R3:W-:Y:S01]  /*e000*/  @P5 STG.E desc[UR16][R70.64], R214 ;  /* 0x000000d646005986 */ /* 0x0007e2000c101910 */
[----:B------:R-:W1:Y:S02]  /*e010*/  LDCU UR46, c[0x0][0x398] ;  /* 0x00007300ff2e77ac */ /* 0x000e640008000800 */
[----:B------:R-:W-:Y:S01]  /*e020*/  VIADD R77, R77, UR19 ;  /* 0x000000134d4d7c36 */ /* 0x000fe20008000000 */
[----:B------:R-:W-:Y:S01]  /*e030*/  ISETP.LT.AND P5, PT, R198, UR72, !P4 ;  /* 0x00000048c6007c0c */ /* 0x000fe2000e7a1270 */
[----:B------:R-:W-:Y:S01]  /*e040*/  VIADD R76, R0, 0x39 ;  /* 0x00000039004c7836 */ /* 0x000fe20000000000 */
[----:B-----5:R-:W-:Y:S01]  /*e050*/  ISETP.LT.AND P4, PT, R199, UR58, !P4 ;  /* 0x0000003ac7007c0c */ /* 0x020fe2000e781270 */
[C---:B--2---:R-:W-:Y:S01]  /*e060*/  IMAD.WIDE R68, R77.reuse, 0x4, R2 ;  /* 0x000000044d447825 */ /* 0x044fe200078e0202 */
[----:B------:R2:W-:Y:S01]  /*e070*/  @P0 STG.E desc[UR16][R74.64], R120 ;  /* 0x000000784a000986 */ /* 0x0005e2000c101910 */
[----:B------:R-:W5:Y:S02]  /*e080*/  LDCU UR66, c[0x0][0x398] ;  /* 0x00007300ff4277ac */ /* 0x000f640008000800 */
[C---:B---3--:R-:W-:Y:S01]  /*e090*/  IMAD.WIDE R70, R77.reuse, 0x4, R196 ;  /* 0x000000044d467825 */ /* 0x048fe200078e02c4 */
[----:B------:R3:W-:Y:S01]  /*e0a0*/  @P6 STG.E desc[UR16][R68.64], R213 ;  /* 0x000000d544006986 */ /* 0x0007e2000c101910 */
[----:B------:R-:W1:Y:S02]  /*e0b0*/  LDCU UR44, c[0x0][0x398] ;  /* 0x00007300ff2c77ac */ /* 0x000e640008000800 */
[----:B------:R-:W-:Y:S01]  /*e0c0*/  VIADD R79, R77, UR19 ;  /* 0x000000134d4f7c36 */ /* 0x000fe20008000000 */
[----:B------:R1:W-:Y:S01]  /*e0d0*/  @P1 STG.E desc[UR16][R70.64], R121 ;  /* 0x0000007946001986 */ /* 0x0003e2000c101910 */
[----:B------:R-:W-:Y:S01]  /*e0e0*/  ISETP.LT.AND P1, PT, R198, UR50, !P2 ;  /* 0x00000032c6007c0c */ /* 0x000fe2000d721270 */
[----:B------:R-:W4:Y:S01]  /*e0f0*/  LDCU UR55, c[0x0][0x398] ;  /* 0x00007300ff3777ac */ /* 0x000f220008000800 */
[----:B--2---:R-:W-:Y:S01]  /*e100*/  VIADD R74, R0, 0x3a ;  /* 0x0000003a004a7836 */ /* 0x004fe20000000000 */
[----:B------:R-:W-:Y:S01]  /*e110*/  ISETP.LT.AND P2, PT, R199, UR4, !P2 ;  /* 0x00000004c7007c0c */ /* 0x000fe2000d741270 */
[C---:B------:R-:W-:Y:S01]  /*e120*/  IMAD.WIDE R72, R79.reuse, 0x4, R2 ;  /* 0x000000044f487825 */ /* 0x040fe200078e0202 */
[----:B------:R-:W-:Y:S01]  /*e130*/  ISETP.GE.AND P0, PT, R76, UR37, PT ;  /* 0x000000254c007c0c */ /* 0x000fe2000bf06270 */
[----:B------:R-:W2:Y:S02]  /*e140*/  LDCU UR30, c[0x0][0x398] ;  /* 0x00007300ff1e77ac */ /* 0x000ea40008000800 */
[C---:B---3--:R-:W-:Y:S01]  /*e150*/  IMAD.WIDE R68, R79.reuse, 0x4, R196 ;  /* 0x000000044f447825 */ /* 0x048fe200078e02c4 */
[----:B------:R-:W-:Y:S01]  /*e160*/  ISETP.GE.AND P6, PT, R74, UR47, PT ;  /* 0x0000002f4a007c0c */ /* 0x000fe2000bfc6270 */
[----:B------:R3:W-:Y:S01]  /*e170*/  @P5 STG.E desc[UR16][R72.64], R212 ;  /* 0x000000d448005986 */ /* 0x0007e2000c101910 */
[----:B------:R-:W2:Y:S01]  /*e180*/  LDCU UR53, c[0x0][0x39c] ;  /* 0x00007380ff3577ac */ /* 0x000ea20008000800 */
[----:B------:R-:W-:-:S02]  /*e190*/  VIADD R79, R79, UR19 ;  /* 0x000000134f4f7c36 */ /* 0x000fc40008000000 */
[----:B------:R-:W-:Y:S01]  /*e1a0*/  VIADD R74, R0, 0x3b ;  /* 0x0000003b004a7836 */ /* 0x000fe20000000000 */
[----:B------:R2:W-:Y:S01]  /*e1b0*/  @P4 STG.E desc[UR16][R68.64], R122 ;  /* 0x0000007a44004986 */ /* 0x0005e2000c101910 */
[----:B------:R-:W-:Y:S01]  /*e1c0*/  ISETP.LT.AND P4, PT, R198, UR77, !P3 ;  /* 0x0000004dc6007c0c */ /* 0x000fe2000df81270 */
[C---:B-1----:R-:W-:Y:S01]  /*e1d0*/  IMAD.WIDE R70, R79.reuse, 0x4, R2 ;  /* 0x000000044f467825 */ /* 0x042fe200078e0202 */
[----:B------:R-:W1:Y:S01]  /*e1e0*/  LDCU UR64, c[0x0][0x39c] ;  /* 0x00007380ff4077ac */ /* 0x000e620008000800 */
[----:B------:R-:W-:Y:S02]  /*e1f0*/  ISETP.GE.AND P5, PT, R74, UR35, PT ;  /* 0x000000234a007c0c */ /* 0x000fe4000bfa6270 */
[----:B---3--:R-:W-:Y:S01]  /*e200*/  IMAD.WIDE R72, R79, 0x4, R196 ;  /* 0x000000044f487825 */ /* 0x008fe200078e02c4 */
[----:B------:R3:W-:Y:S01]  /*e210*/  @P1 STG.E desc[UR16][R70.64], R211 ;  /* 0x000000d346001986 */ /* 0x0007e2000c101910 */
[----:B------:R-:W1:Y:S02]  /*e220*/  LDCU UR10, c[0x0][0x39c] ;  /* 0x00007380ff0a77ac */ /* 0x000e640008000800 */
[----:B------:R-:W-:-:S02]  /*e230*/  VIADD R74, R0, 0x3c ;  /* 0x0000003c004a7836 */ /* 0x000fc40000000000 */
[----:B------:R-:W-:Y:S01]  /*e240*/  VIADD R77, R79, UR19 ;  /* 0x000000134f4d7c36 */ /* 0x000fe20008000000 */
[----:B------:R-:W-:Y:S01]  /*e250*/  ISETP.LT.AND P3, PT, R199, UR70, !P3 ;  /* 0x00000046c7007c0c */ /* 0x000fe2000df61270 */
[----:B------:R-:W-:Y:S01]  /*e260*/  @P2 STG.E desc[UR16][R72.64], R123 ;  /* 0x0000007b48002986 */ /* 0x000fe2000c101910 */
[----:B----4-:R-:W-:Y:S01]  /*e270*/  ISETP.LT.AND P2, PT, R198, UR68, !P0 ;  /* 0x00000044c6007c0c */ /* 0x010fe2000c741270 */
[----:B--2---:R-:W-:Y:S01]  /*e280*/  IMAD.WIDE R68, R77, 0x4, R2 ;  /* 0x000000044d447825 */ /* 0x004fe200078e0202 */
[----:B------:R-:W-:Y:S01]  /*e290*/  ISETP.GE.AND P1, PT, R74, UR54, PT ;  /* 0x000000364a007c0c */ /* 0x000fe2000bf26270 */
[----:B------:R-:W2:Y:S01]  /*e2a0*/  LDCU UR63, c[0x0][0x398] ;  /* 0x00007300ff3f77ac */ /* 0x000ea20008000800 */
[----:B------:R-:W-:Y:S01]  /*e2b0*/  ISETP.LT.AND P0, PT, R199, UR57, !P0 ;  /* 0x00000039c7007c0c */ /* 0x000fe2000c701270 */
[C---:B------:R-:W-:Y:S01]  /*e2c0*/  IMAD.WIDE R74, R77.reuse, 0x4, R196 ;  /* 0x000000044d4a7825 */ /* 0x040fe200078e02c4 */
[----:B------:R-:W-:Y:S01]  /*e2d0*/  IADD3 R77, PT, PT, R77, UR19, RZ ;  /* 0x000000134d4d7c10 */ /* 0x000fe2000fffe0ff */
[----:B------:R4:W-:Y:S01]  /*e2e0*/  @P4 STG.E desc[UR16][R68.64], R210 ;  /* 0x000000d244004986 */ /* 0x0009e2000c101910 */
[----:B------:R-:W-:Y:S01]  /*e2f0*/  ISETP.LT.AND P4, PT, R198, UR45, !P6 ;  /* 0x0000002dc6007c0c */ /* 0x000fe2000f781270 */
[----:B------:R-:W-:Y:S01]  /*e300*/  VIADD R76, R0, 0x3d ;  /* 0x0000003d004c7836 */ /* 0x000fe20000000000 */
[----:B------:R-:W-:Y:S01]  /*e310*/  ISETP.LT.AND P6, PT, R199, UR69, !P6 ;  /* 0x00000045c7007c0c */ /* 0x000fe2000f7c1270 */
[C---:B---3--:R-:W-:Y:S01]  /*e320*/  IMAD.WIDE R70, R77.reuse, 0x4, R2 ;  /* 0x000000044d467825 */ /* 0x048fe200078e0202 */
[----:B------:R3:W-:Y:S01]  /*e330*/  @P3 STG.E desc[UR16][R74.64], R124 ;  /* 0x0000007c4a003986 */ /* 0x0007e2000c101910 */
[----:B------:R-:W1:Y:S02]  /*e340*/  LDCU UR20, c[0x0][0x398] ;  /* 0x00007300ff1477ac */ /* 0x000e640008000800 */
[C---:B------:R-:W-:Y:S01]  /*e350*/  VIADD R79, R77.reuse, UR19 ;  /* 0x000000134d4f7c36 */ /* 0x040fe20008000000 */
[----:B------:R-:W1:Y:S01]  /*e360*/  LDCU UR60, c[0x0][0x39c] ;  /* 0x00007380ff3c77ac */ /* 0x000e620008000800 */
[----:B----4-:R-:W-:Y:S01]  /*e370*/  IMAD.WIDE R68, R77, 0x4, R196 ;  /* 0x000000044d447825 */ /* 0x010fe200078e02c4 */
[----:B------:R4:W-:Y:S01]  /*e380*/  @P2 STG.E desc[UR16][R70.64], R209 ;  /* 0x000000d146002986 */ /* 0x0009e2000c101910 */
[----:B------:R-:W1:Y:S02]  /*e390*/  LDCU UR34, c[0x0][0x398] ;  /* 0x00007300ff2277ac */ /* 0x000e640008000800 */
[----:B------:R-:W-:Y:S01]  /*e3a0*/  IMAD.WIDE R72, R79, 0x4, R2 ;  /* 0x000000044f487825 */ /* 0x000fe200078e0202 */
[----:B------:R1:W-:Y:S01]  /*e3b0*/  @P0 STG.E desc[UR16][R68.64], R125 ;  /* 0x0000007d44000986 */ /* 0x0003e2000c101910 */
[----:B------:R-:W-:Y:S01]  /*e3c0*/  ISETP.LT.AND P0, PT, R198, UR56, !P5 ;  /* 0x00000038c6007c0c */ /* 0x000fe2000ef01270 */
[----:B------:R-:W2:Y:S01]  /*e3d0*/  LDCU UR42, c[0x0][0x398] ;  /* 0x00007300ff2a77ac */ /* 0x000ea20008000800 */
[----:B---3--:R-:W-:Y:S01]  /*e3e0*/  VIADD R74, R0, 0x3e ;  /* 0x0000003e004a7836 */ /* 0x008fe20000000000 */
[----:B------:R-:W-:Y:S01]  /*e3f0*/  ISETP.LT.AND P5, PT, R199, UR14, !P5 ;  /* 0x0000000ec7007c0c */ /* 0x000fe2000efa1270 */
[----:B------:R-:W3:Y:S01]  /*e400*/  LDCU UR61, c[0x0][0x398] ;  /* 0x00007300ff3d77ac */ /* 0x000ee20008000800 */
[C---:B----4-:R-:W-:Y:S01]  /*e410*/  IMAD.WIDE R70, R79.reuse, 0x4, R196 ;  /* 0x000000044f467825 */ /* 0x050fe200078e02c4 */
[----:B------:R4:W-:Y:S01]  /*e420*/  @P4 STG.E desc[UR16][R72.64], R208 ;  /* 0x000000d048004986 */ /* 0x0009e2000c101910 */
[----:B------:R-:W-:Y:S01]  /*e430*/  ISETP.GE.AND P2, PT, R74, UR22, PT ;  /* 0x000000164a007c0c */ /* 0x000fe2000bf46270 */
[----:B------:R-:W2:Y:S01]  /*e440*/  LDCU UR38, c[0x0][0x398] ;  /* 0x00007300ff2677ac */ /* 0x000ea20008000800 */
[----:B------:R-:W-:Y:S01]  /*e450*/  VIADD R79, R79, UR19 ;  /* 0x000000134f4f7c36 */ /* 0x000fe20008000000 */
[----:B------:R3:W-:Y:S01]  /*e460*/  @P6 STG.E desc[UR16][R70.64], R126 ;  /* 0x0000007e46006986 */ /* 0x0007e2000c101910 */
[----:B------:R-:W-:Y:S01]  /*e470*/  VIADD R74, R0, 0x3f ;  /* 0x0000003f004a7836 */ /* 0x000fe20000000000 */
[----:B------:R-:W-:Y:S01]  /*e480*/  ISETP.LT.AND P6, PT, R198, UR40, !P1 ;  /* 0x00000028c6007c0c */ /* 0x000fe2000cfc1270 */
[C---:B-1----:R-:W-:Y:S01]  /*e490*/  IMAD.WIDE R68, R79.reuse, 0x4, R2 ;  /* 0x000000044f447825 */ /* 0x042fe200078e0202 */
[----:B------:R-:W-:Y:S01]  /*e4a0*/  ISETP.GE.AND P3, PT, R76, UR28, PT ;  /* 0x0000001c4c007c0c */ /* 0x000fe2000bf66270 */
[----:B------:R-:W1:Y:S01]  /*e4b0*/  LDCU UR24, c[0x0][0x398] ;  /* 0x00007300ff1877ac */ /* 0x000e620008000800 */
[----:B------:R-:W-:Y:S01]  /*e4c0*/  ISETP.GE.AND P4, PT, R74, UR76, PT ;  /* 0x0000004c4a007c0c */ /* 0x000fe2000bf86270 */
[----:B------:R-:W-:-:S02]  /*e4d0*/  VIADD R77, R79, UR19 ;  /* 0x000000134f4d7c36 */ /* 0x000fc40008000000 */
[----:B----4-:R-:W-:Y:S01]  /*e4e0*/  IMAD.WIDE R72, R79, 0x4, R196 ;  /* 0x000000044f487825 */ /* 0x010fe200078e02c4 */
[----:B------:R4:W-:Y:S01]  /*e4f0*/  @P0 STG.E desc[UR16][R68.64], R207 ;  /* 0x000000cf44000986 */ /* 0x0009e2000c101910 */
[----:B------:R-:W-:Y:S01]  /*e500*/  ISETP.LT.AND P1, PT, R199, UR67, !P1 ;  /* 0x00000043c7007c0c */ /* 0x000fe2000cf21270 */
[----:B------:R-:W1:Y:S01]  /*e510*/  LDCU UR59, c[0x0][0x39c] ;  /* 0x00007380ff3b77ac */ /* 0x000e620008000800 */
[----:B------:R-:W-:Y:S01]  /*e520*/  VIADD R74, R0, 0x40 ;  /* 0x00000040004a7836 */ /* 0x000fe20000000000 */
[----:B------:R-:W-:Y:S01]  /*e530*/  @P5 STG.E desc[UR16][R72.64], R127 ;  /* 0x0000007f48005986 */ /* 0x000fe2000c101910 */
[C---:B---3--:R-:W-:Y:S01]  /*e540*/  IMAD.WIDE R70, R77.reuse, 0x4, R2 ;  /* 0x000000044d467825 */ /* 0x048fe200078e0202 */
[----:B------:R-:W-:Y:S01]  /*e550*/  ISETP.LT.AND P5, PT, R198, UR65, !P3 ;  /* 0x00000041c6007c0c */ /* 0x000fe2000dfa1270 */
[----:B------:R-:W3:Y:S01]  /*e560*/  LDCU UR43, c[0x0][0x39c] ;  /* 0x00007380ff2b77ac */ /* 0x000ee20008000800 */
[----:B------:R-:W-:Y:S01]  /*e570*/  ISETP.GE.AND P0, PT, R74, UR33, PT ;  /* 0x000000214a007c0c */ /* 0x000fe2000bf06270 */
[----:B------:R-:W-:Y:S01]  /*e580*/  IMAD.WIDE R74, R77, 0x4, R196 ;  /* 0x000000044d4a7825 */ /* 0x000fe200078e02c4 */
[----:B------:R-:W-:Y:S01]  /*e590*/  ISETP.LT.AND P3, PT, R199, UR39, !P3 ;  /* 0x00000027c7007c0c */ /* 0x000fe2000df61270 */
[----:B------:R1:W-:Y:S01]  /*e5a0*/  @P6 STG.E desc[UR16][R70.64], R206 ;  /* 0x000000ce46006986 */ /* 0x0003e2000c101910 */
[----:B------:R-:W-:Y:S01]  /*e5b0*/  ISETP.LT.AND P6, PT, R198, UR46, !P2 ;  /* 0x0000002ec6007c0c */ /* 0x000fe2000d7c1270 */
[----:B------:R-:W-:Y:S01]  /*e5c0*/  VIADD R77, R77, UR19 ;  /* 0x000000134d4d7c36 */ /* 0x000fe20008000000 */
[----:B-----5:R-:W-:Y:S01]  /*e5d0*/  ISETP.LT.AND P2, PT, R199, UR66, !P2 ;  /* 0x00000042c7007c0c */ /* 0x020fe2000d741270 */
[----:B------:R5:W-:Y:S01]  /*e5e0*/  @P1 STG.E desc[UR16][R74.64], R128 ;  /* 0x000000804a001986 */ /* 0x000be2000c101910 */
[----:B------:R-:W-:Y:S01]  /*e5f0*/  VIADD R76, R0, 0x41 ;  /* 0x00000041004c7836 */ /* 0x000fe20000000000 */
[----:B------:R-:W2:Y:S01]  /*e600*/  LDCU UR8, c[0x0][0x39c] ;  /* 0x00007380ff0877ac */ /* 0x000ea20008000800 */
[C---:B----4-:R-:W-:Y:S01]  /*e610*/  IMAD.WIDE R68, R77.reuse, 0x4, R2 ;  /* 0x000000044d447825 */ /* 0x050fe200078e0202 */
[----:B------:R-:W4:Y:S03]  /*e620*/  LDCU UR36, c[0x0][0x398] ;  /* 0x00007300ff2477ac */ /* 0x000f260008000800 */
[----:B------:R-:W-:-:S02]  /*e630*/  VIADD R79, R77, UR19 ;  /* 0x000000134d4f7c36 */ /* 0x000fc40008000000 */
[----:B-1----:R-:W-:Y:S01]  /*e640*/  IMAD.WIDE R70, R77, 0x4, R196 ;  /* 0x000000044d467825 */ /* 0x002fe200078e02c4 */
[----:B------:R1:W-:Y:S01]  /*e650*/  @P5 STG.E desc[UR16][R68.64], R205 ;  /* 0x000000cd44005986 */ /* 0x0003e2000c101910 */
[----:B------:R-:W2:Y:S02]  /*e660*/  LDCU UR6, c[0x0][0x398] ;  /* 0x00007300ff0677ac */ /* 0x000ea40008000800 */
[C---:B------:R-:W-:Y:S01]  /*e670*/  IMAD.WIDE R72, R79.reuse, 0x4, R2 ;  /* 0x000000044f487825 */ /* 0x040fe200078e0202 */
[----:B------:R2:W-:Y:S01]  /*e680*/  @P3 STG.E desc[UR16][R70.64], R129 ;  /* 0x0000008146003986 */ /* 0x0005e2000c101910 */
[----:B------:R-:W-:Y:S01]  /*e690*/  ISETP.LT.AND P3, PT, R198, UR44, !P4 ;  /* 0x0000002cc6007c0c */ /* 0x000fe2000e761270 */
[----:B------:R-:W3:Y:S01]  /*e6a0*/  LDCU UR51, c[0x0][0x398] ;  /* 0x00007300ff3377ac */ /* 0x000ee20008000800 */
[----:B-----5:R-:W-:Y:S01]  /*e6b0*/  VIADD R74, R0, 0x42 ;  /* 0x00000042004a7836 */ /* 0x020fe20000000000 */
[----:B------:R5:W-:Y:S01]  /*e6c0*/  @P6 STG.E desc[UR16][R72.64], R204 ;  /* 0x000000cc48006986 */ /* 0x000be2000c101910 */
[----:B------:R-:W3:Y:S01]  /*e6d0*/  LDCU UR31, c[0x0][0x39c] ;  /* 0x00007380ff1f77ac */ /* 0x000ee20008000800 */
[----:B-1----:R-:W-:Y:S01]  /*e6e0*/  IMAD.WIDE R68, R79, 0x4, R196 ;  /* 0x000000044f447825 */ /* 0x002fe200078e02c4 */
[----:B------:R-:W-:Y:S01]  /*e6f0*/  ISETP.LT.AND P4, PT, R199, UR55, !P4 ;  /* 0x00000037c7007c0c */ /* 0x000fe2000e781270 */
[----:B------:R-:W1:Y:S02]  /*e700*/  LDCU UR52, c[0x0][0x398] ;  /* 0x00007300ff3477ac */ /* 0x000e640008000800 */
[----:B------:R-:W-:Y:S01]  /*e710*/  VIADD R79, R79, UR19 ;  /* 0x000000134f4f7c36 */ /* 0x000fe20008000000 */
[----:B------:R1:W-:Y:S01]  /*e720*/  @P2 STG.E desc[UR16][R68.64], R130 ;  /* 0x0000008244002986 */ /* 0x0003e2000c101910 */
[----:B------:R-:W-:Y:S01]  /*e730*/  ISETP.GE.AND P5, PT, R74, UR53, PT ;  /* 0x000000354a007c0c */ /* 0x000fe2000bfa6270 */
[----:B------:R-:W-:Y:S01]  /*e740*/  VIADD R74, R0, 0x43 ;  /* 0x00000043004a7836 */ /* 0x000fe20000000000 */
[----:B------:R-:W-:Y:S01]  /*e750*/  ISETP.LT.AND P2, PT, R198, UR30, !P0 ;  /* 0x0000001ec6007c0c */ /* 0x000fe2000c741270 */
[----:B------:R-:W3:Y:S01]  /*e760*/  LDCU UR41, c[0x0][0x398] ;  /* 0x00007300ff2977ac */ /* 0x000ee20008000800 */
[C---:B------:R-:W-:Y:S01]  /*e770*/  IADD3 R77, PT, PT, R79.reuse, UR19, RZ ;  /* 0x000000134f4d7c10 */ /* 0x040fe2000fffe0ff */
[C---:B--2---:R-:W-:Y:S01]  /*e780*/  IMAD.WIDE R70, R79.reuse, 0x4, R2 ;  /* 0x000000044f467825 */ /* 0x044fe200078e0202 */
[----:B------:R-:W-:Y:S01]  /*e790*/  ISETP.GE.AND P6, PT, R74, UR64, PT ;  /* 0x000000404a007c0c */ /* 0x000fe2000bfc6270 */
[----:B------:R-:W2:Y:S02]  /*e7a0*/  LDCU UR12, c[0x0][0x398] ;  /* 0x00007300ff0c77ac */ /* 0x000ea40008000800 */
[----:B-----5:R-:W-:Y:S01]  /*e7b0*/  IMAD.WIDE R72, R79, 0x4, R196 ;  /* 0x000000044f487825 */ /* 0x020fe200078e02c4 */
[----:B------:R-:W-:Y:S01]  /*e7c0*/  ISETP.GE.AND P1, PT, R76, UR10, PT ;  /* 0x0000000a4c007c0c */ /* 0x000fe2000bf26270 */
[----:B------:R5:W-:Y:S01]  /*e7d0*/  @P3 STG.E desc[UR16][R70.64], R203 ;  /* 0x000000cb46003986 */ /* 0x000be2000c101910 */
[----:B------:R-:W-:Y:S01]  /*e7e0*/  ISETP.LT.AND P0, PT, R199, UR63, !P0 ;  /* 0x0000003fc7007c0c */ /* 0x000fe2000c701270 */
[----:B------:R-:W-:Y:S01]  /*e7f0*/  VIADD R74, R0, 0x44 ;  /* 0x00000044004a7836 */ /* 0x000fe20000000000 */
[----:B------:R-:W2:Y:S01]  /*e800*/  LDCU UR37, c[0x0][0x39c] ;  /* 0x00007380ff2577ac */ /* 0x000ea20008000800 */
[C---:B-1----:R-:W-:Y:S01]  /*e810*/  IMAD.WIDE R68, R77.reuse, 0x4, R2 ;  /* 0x000000044d447825 */ /* 0x042fe200078e0202 */
[----:B------:R-:W-:Y:S01]  /*e820*/  @P4 STG.E desc[UR16][R72.64], R131 ;  /* 0x0000008348004986 */ /* 0x000fe2000c101910 */
[----:B------:R-:W-:Y:S01]  /*e830*/  ISETP.LT.AND P4, PT, R198, UR20, !P1 ;  /* 0x00000014c6007c0c */ /* 0x000fe2000cf81270 */
[----:B------:R-:W1:Y:S01]  /*e840*/  LDCU UR32, c[0x0][0x398] ;  /* 0x00007300ff2077ac */ /* 0x000e620008000800 */
[----:B------:R-:W-:Y:S01]  /*e850*/  ISETP.GE.AND P3, PT, R74, UR60, PT ;  /* 0x0000003c4a007c0c */ /* 0x000fe2000bf66270 */
[----:B------:R-:W-:Y:S01]  /*e860*/  IMAD.WIDE R74, R77, 0x4, R196 ;  /* 0x000000044d4a7825 */ /* 0x000fe200078e02c4 */
[----:B------:R2:W-:Y:S01]  /*e870*/  @P2 STG.E desc[UR16][R68.64], R132 ;  /* 0x0000008444002986 */ /* 0x0005e2000c101910 */
[----:B------:R-:W-:Y:S01]  /*e880*/  ISETP.LT.AND P1, PT, R199, UR34, !P1 ;  /* 0x00000022c7007c0c */ /* 0x000fe2000cf21270 */
[----:B------:R-:W1:Y:S01]  /*e890*/  LDCU UR15, c[0x0][0x398] ;  /* 0x00007300ff0f77ac */ /* 0x000e620008000800 */
[----:B------:R-:W-:Y:S01]  /*e8a0*/  VIADD R77, R77, UR19 ;  /* 0x000000134d4d7c36 */ /* 0x000fe20008000000 */
[----:B------:R-:W-:Y:S01]  /*e8b0*/  ISETP.LT.AND P2, PT, R198, UR42, !P5 ;  /* 0x0000002ac6007c0c */ /* 0x000fe2000ef41270 */
[----:B------:R1:W-:Y:S01]  /*e8c0*/  @P0 STG.E desc[UR16][R74.64], R4 ;  /* 0x000000044a000986 */ /* 0x0003e2000c101910 */
[----:B------:R-:W-:Y:S01]  /*e8d0*/  VIADD R76, R0, 0x45 ;  /* 0x00000045004c7836 */ /* 0x000fe20000000000 */
[----:B------:R-:W3:Y:S01]  /*e8e0*/  LDCU UR35, c[0x0][0x39c] ;  /* 0x00007380ff2377ac */ /* 0x000ee20008000800 */
[----:B------:R-:W-:-:S02]  /*e8f0*/  VIADD R79, R77, UR19 ;  /* 0x000000134d4f7c36 */ /* 0x000fc40008000000 */
[C---:B-----5:R-:W-:Y:S01]  /*e900*/  IMAD.WIDE R70, R77.reuse, 0x4, R2 ;  /* 0x000000044d467825 */ /* 0x060fe200078e0202 */
[----:B------:R-:W5:Y:S03]  /*e910*/  LDCU UR26, c[0x0][0x398] ;  /* 0x00007300ff1a77ac */ /* 0x000f660008000800 */
[----:B--2---:R-:W-:Y:S01]  /*e920*/  IMAD.WIDE R68, R77, 0x4, R196 ;  /* 0x000000044d447825 */ /* 0x004fe200078e02c4 */
[----:B------:R2:W-:Y:S01]  /*e930*/  @P4 STG.E desc[UR16][R70.64], R133 ;  /* 0x0000008546004986 */ /* 0x0005e2000c101910 */
[----:B------:R-:W3:Y:S02]  /*e940*/  LDCU UR54, c[0x0][0x39c] ;  /* 0x00007380ff3677ac */ /* 0x000ee40008000800 */
[----:B------:R-:W-:Y:S01]  /*e950*/  IMAD.WIDE R72, R79, 0x4, R2 ;  /* 0x000000044f487825 */ /* 0x000fe200078e0202 */
[----:B------:R-:W-:Y:S01]  /*e960*/  ISETP.LT.AND P5, PT, R199, UR61, !P5 ;  /* 0x0000003dc7007c0c */ /* 0x000fe2000efa1270 */
[----:B------:R-:W-:Y:S01]  /*e970*/  @P1 STG.E desc[UR16][R68.64], R5 ;  /* 0x0000000544001986 */ /* 0x000fe2000c101910 */
[----:B------:R-:W4:Y:S01]  /*e980*/  LDCU UR48, c[0x0][0x398] ;  /* 0x00007300ff3077ac */ /* 0x000f220008000800 */
[----:B-1----:R-:W-:-:S02]  /*e990*/  VIADD R4, R0, 0x46 ;  /* 0x0000004600047836 */ /* 0x002fc40000000000 */
[----:B------:R1:W-:Y:S01]  /*e9a0*/  @P2 STG.E desc[UR16][R72.64], R134 ;  /* 0x0000008648002986 */ /* 0x0003e2000c101910 */
[----:B------:R-:W-:Y:S01]  /*e9b0*/  ISETP.LT.AND P2, PT, R198, UR38, !P6 ;  /* 0x00000026c6007c0c */ /* 0x000fe2000f741270 */
[----:B------:R-:W5:Y:S01]  /*e9c0*/  LDCU UR49, c[0x0][0x398] ;  /* 0x00007300ff3177ac */ /* 0x000f620008000800 */
[----:B------:R-:W-:Y:S01]  /*e9d0*/  ISETP.GE.AND P4, PT, R4, UR59, PT ;  /* 0x0000003b04007c0c */ /* 0x000fe2000bf86270 */
[----:B------:R-:W-:Y:S01]  /*e9e0*/  VIADD R4, R0, 0x47 ;  /* 0x0000004700047836 */ /* 0x000fe20000000000 */
[----:B------:R-:W-:Y:S01]  /*e9f0*/  ISETP.LT.AND P6, PT, R199, UR24, !P6 ;  /* 0x00000018c7007c0c */ /* 0x000fe2000f7c1270 */
[C---:B--2---:R-:W-:Y:S01]  /*ea00*/  IMAD.WIDE R70, R79.reuse, 0x4, R196 ;  /* 0x000000044f467825 */ /* 0x044fe200078e02c4 */
[----:B------:R-:W-:Y:S01]  /*ea10*/  ISETP.GE.AND P0, PT, R76, UR8, PT ;  /* 0x000000084c007c0c */ /* 0x000fe2000bf06270 */
[----:B------:R-:W2:Y:S02]  /*ea20*/  LDCU UR28, c[0x0][0x39c] ;  /* 0x00007380ff1c77ac */ /* 0x000ea40008000800 */
[----:B------:R-:W-:Y:S01]  /*ea30*/  VIADD R79, R79, UR19 ;  /* 0x000000134f4f7c36 */ /* 0x000fe20008000000 */
[----:B---3--:R-:W-:Y:S01]  /*ea40*/  ISETP.GE.AND P1, PT, R4, UR43, PT ;  /* 0x0000002b04007c0c */ /* 0x008fe2000bf26270 */
[----:B------:R3:W-:Y:S01]  /*ea50*/  @P5 STG.E desc[UR16][R70.64], R6 ;  /* 0x0000000646005986 */ /* 0x0007e2000c101910 */
[----:B-1----:R-:W-:Y:S01]  /*ea60*/  VIADD R72, R0, 0x48 ;  /* 0x0000004800487836 */ /* 0x002fe20000000000 */
[----:B------:R-:W1:Y:S01]  /*ea70*/  LDCU UR47, c[0x0][0x398] ;  /* 0x00007300ff2f77ac */ /* 0x000e620008000800 */
[C---:B------:R-:W-:Y:S01]  /*ea80*/  IMAD.WIDE R4, R79.reuse, 0x4, R2 ;  /* 0x000000044f047825 */ /* 0x040fe200078e0202 */
[C---:B----4-:R-:W-:Y:S01]  /*ea90*/  ISETP.LT.AND P5, PT, R198.reuse, UR36, !P3 ;  /* 0x00000024c6007c0c */ /* 0x050fe2000dfa1270 */
[----:B------:R-:W4:Y:S02]  /*eaa0*/  LDCU UR4, c[0x0][0x398] ;  /* 0x00007300ff0477ac */ /* 0x000f240008000800 */
[----:B------:R-:W-:Y:S01]  /*eab0*/  IMAD.WIDE R68, R79, 0x4, R196 ;  /* 0x000000044f447825 */ /* 0x000fe200078e02c4 */
[----:B------:R1:W-:Y:S01]  /*eac0*/  @P2 STG.E desc[UR16][R4.64], R135 ;  /* 0x0000008704002986 */ /* 0x0003e2000c101910 */
[----:B------:R-:W-:Y:S01]  /*ead0*/  ISETP.LT.AND P3, PT, R199, UR6, !P3 ;  /* 0x00000006c7007c0c */ /* 0x000fe2000df61270 */
[----:B------:R-:W1:Y:S01]  /*eae0*/  LDCU UR50, c[0x0][0x398] ;  /* 0x00007300ff3277ac */ /* 0x000e620008000800 */
[----:B------:R-:W-:Y:S01]  /*eaf0*/  VIADD R75, R79, UR19 ;  /* 0x000000134f4b7c36 */ /* 0x000fe20008000000 */
[----:B------:R1:W-:Y:S01]  /*eb00*/  @P6 STG.E desc[UR16][R68.64], R7 ;  /* 0x0000000744006986 */ /* 0x0003e2000c101910 */
[----:B------:R-:W-:Y:S01]  /*eb10*/  ISETP.LT.AND P6, PT, R198, UR51, !P0 ;  /* 0x00000033c6007c0c */ /* 0x000fe2000c7c1270 */
[----:B---3--:R-:W-:Y:S01]  /*eb20*/  VIADD R6, R0, 0x49 ;  /* 0x0000004900067836 */ /* 0x008fe20000000000 */
[----:B------:R-:W-:Y:S01]  /*eb30*/  ISETP.GE.AND P2, PT, R72, UR31, PT ;  /* 0x0000001f48007c0c */ /* 0x000fe2000bf46270 */
[----:B------:R-:W-:Y:S01]  /*eb40*/  IMAD.WIDE R70, R75, 0x4, R2 ;  /* 0x000000044b467825 */ /* 0x000fe200078e0202 */
[----:B------:R-:W-:Y:S01]  /*eb50*/  ISETP.LT.AND P0, PT, R199, UR52, !P0 ;  /* 0x00000034c7007c0c */ /* 0x000fe2000c701270 */
[----:B------:R-:W3:Y:S02]  /*eb60*/  LDCU UR56, c[0x0][0x39c] ;  /* 0x00007380ff3877ac */ /* 0x000ee40008000800 */
[C---:B------:R-:W-:Y:S01]  /*eb70*/  IMAD.WIDE R72, R75.reuse, 0x4, R196 ;  /* 0x000000044b487825 */ /* 0x040fe200078e02c4 */
[----:B------:R-:W2:Y:S03]  /*eb80*/  LDCU UR58, c[0x0][0x398] ;  /* 0x00007300ff3a77ac */ /* 0x000ea60008000800 */
[----:B------:R-:W-:Y:S01]  /*eb90*/  VIADD R75, R75, UR19 ;  /* 0x000000134b4b7c36 */ /* 0x000fe20008000000 */
[----:B------:R-:W-:Y:S01]  /*eba0*/  @P5 STG.E desc[UR16][R70.64], R136 ;  /* 0x0000008846005986 */ /* 0x000fe2000c101910 */
[----:B------:R-:W2:Y:S02]  /*ebb0*/  LDCU UR62, c[0x0][0x39c] ;  /* 0x00007380ff3e77ac */ /* 0x000ea40008000800 */
[C---:B-1----:R-:W-:Y:S01]  /*ebc0*/  IMAD.WIDE R4, R75.reuse, 0x4, R2 ;  /* 0x000000044b047825 */ /* 0x042fe200078e0202 */
[----:B------:R-:W-:Y:S01]  /*ebd0*/  ISETP.LT.AND P5, PT, R198, UR41, !P4 ;  /* 0x00000029c6007c0c */ /* 0x000fe2000e7a1270 */
[----:B------:R1:W-:Y:S01]  /*ebe0*/  @P3 STG.E desc[UR16][R72.64], R8 ;  /* 0x0000000848003986 */ /* 0x0003e2000c101910 */
[----:B------:R-:W2:Y:S01]  /*ebf0*/  LDCU UR45, c[0x0][0x398] ;  /* 0x00007300ff2d77ac */ /* 0x000ea20008000800 */
[----:B------:R-:W-:-:S02]  /*ec00*/  VIADD R77, R75, UR19 ;  /* 0x000000134b4d7c36 */ /* 0x000fc40008000000 */
[----:B------:R1:W-:Y:S01]  /*ec10*/  @P6 STG.E desc[UR16][R4.64], R137 ;  /* 0x0000008904006986 */ /* 0x0003e2000c101910 */
[----:B------:R-:W-:Y:S01]  /*ec20*/  ISETP.LT.AND P6, PT, R199, UR12, !P4 ;  /* 0x0000000cc7007c0c */ /* 0x000fe2000e7c1270 */
[----:B------:R-:W2:Y:S01]  /*ec30*/  LDCU UR22, c[0x0][0x398] ;  /* 0x00007300ff1677ac */ /* 0x000ea20008000800 */
[----:B------:R-:W-:Y:S01]  /*ec40*/  ISETP.GE.AND P3, PT, R6, UR37, PT ;  /* 0x0000002506007c0c */ /* 0x000fe2000bf66270 */
[----:B------:R-:W-:Y:S01]  /*ec50*/  IMAD.WIDE R6, R75, 0x4, R196 ;  /* 0x000000044b067825 */ /* 0x000fe200078e02c4 */
[----:B------:R-:W2:Y:S03]  /*ec60*/  LDCU UR57, c[0x0][0x398] ;  /* 0x00007300ff3977ac */ /* 0x000ea60008000800 */
[----:B------:R-:W-:Y:S01]  /*ec70*/  IMAD.WIDE R68, R77, 0x4, R2 ;  /* 0x000000044d447825 */ /* 0x000fe200078e0202 */
[----:B------:R-:W-:Y:S01]  /*ec80*/  @P0 STG.E desc[UR16][R6.64], R9 ;  /* 0x0000000906000986 */ /* 0x000fe2000c101910 */
[----:B------:R-:W2:Y:S02]  /*ec90*/  LDCU UR10, c[0x0][0x39c] ;  /* 0x00007380ff0a77ac */ /* 0x000ea40008000800 */
[----:B-1----:R-:W-:-:S02]  /*eca0*/  VIADD R8, R0, 0x4a ;  /* 0x0000004a00087836 */ /* 0x002fc40000000000 */
[----:B------:R-:W-:Y:S01]  /*ecb0*/  IMAD.WIDE R4, R77, 0x4, R196 ;  /* 0x000000044d047825 */ /* 0x000fe200078e02c4 */
[----:B------:R1:W-:Y:S01]  /*ecc0*/  @P5 STG.E desc[UR16][R68.64], R138 ;  /* 0x0000008a44005986 */ /* 0x0003e2000c101910 */
[----:B------:R-:W-:Y:S01]  /*ecd0*/  ISETP.LT.AND P5, PT, R198, UR32, !P1 ;  /* 0x00000020c6007c0c */ /* 0x000fe2000cfa1270 */
[----:B------:R-:W2:Y:S01]  /*ece0*/  LDCU UR44, c[0x0][0x39c] ;  /* 0x00007380ff2c77ac */ /* 0x000ea20008000800 */
[----:B------:R-:W-:Y:S01]  /*ecf0*/  ISETP.LT.AND P1, PT, R199, UR15, !P1 ;  /* 0x0000000fc7007c0c */ /* 0x000fe2000cf21270 */
[----:B------:R2:W-:Y:S01]  /*ed00*/  @P6 STG.E desc[UR16][R4.64], R10 ;  /* 0x0000000a04006986 */ /* 0x0005e2000c101910 */
[----:B------:R-:W-:Y:S01]  /*ed10*/  ISETP.GE.AND P4, PT, R8, UR35, PT ;  /* 0x0000002308007c0c */ /* 0x000fe2000bf86270 */
[----:B------:R-:W-:Y:S01]  /*ed20*/  VIADD R8, R0, 0x4b ;  /* 0x0000004b00087836 */ /* 0x000fe20000000000 */
[----:B-----5:R-:W-:Y:S01]  /*ed30*/  ISETP.LT.AND P6, PT, R198, UR26, !P2 ;  /* 0x0000001ac6007c0c */ /* 0x020fe2000d7c1270 */
[----:B------:R-:W-:Y:S01]  /*ed40*/  VIADD R77, R77, UR19 ;  /* 0x000000134d4d7c36 */ /* 0x000fe20008000000 */
[----:B------:R-:W5:Y:S02]  /*ed50*/  LDCU UR14, c[0x0][0x398] ;  /* 0x00007300ff0e77ac */ /* 0x000f640008000800 */
[----:B------:R-:W-:Y:S01]  /*ed60*/  ISETP.GE.AND P0, PT, R8, UR54, PT ;  /* 0x0000003608007c0c */ /* 0x000fe2000bf06270 */
[C---:B------:R-:W-:Y:S01]  /*ed70*/  VIADD R71, R77.reuse, UR19 ;  /* 0x000000134d477c36 */ /* 0x040fe20008000000 */
[----:B-1----:R-:W-:Y:S01]  /*ed80*/  IADD3 R68, PT, PT, R0, 0x4c, RZ ;  /* 0x0000004c00447810 */ /* 0x002fe20007ffe0ff */
[C---:B------:R-:W-:Y:S01]  /*ed90*/  IMAD.WIDE R6, R77.reuse, 0x4, R2 ;  /* 0x000000044d067825 */ /* 0x040fe200078e0202 */
[----:B------:R-:W1:Y:S03]  /*eda0*/  LDCU UR33, c[0x0][0x398] ;  /* 0x00007300ff2177ac */ /* 0x000e660008000800 */
[----:B------:R-:W-:Y:S01]  /*edb0*/  IMAD.WIDE R8, R77, 0x4, R196 ;  /* 0x000000044d087825 */ /* 0x000fe200078e02c4 */
[----:B------:R-:W-:Y:S01]  /*edc0*/  ISETP.LT.AND P2, PT, R199, UR48, !P2 ;  /* 0x00000030c7007c0c */ /* 0x000fe2000d741270 */
[----:B------:R1:W-:Y:S01]  /*edd0*/  @P5 STG.E desc[UR16][R6.64], R139 ;  /* 0x0000008b06005986 */ /* 0x0003e2000c101910 */
[----:B------:R-:W3:Y:S01]  /*ede0*/  LDCU UR40, c[0x0][0x398] ;  /* 0x00007300ff2877ac */ /* 0x000ee20008000800 */
[C---:B--2---:R-:W-:Y:S01]  /*edf0*/  IMAD.WIDE R4, R71.reuse, 0x4, R2 ;  /* 0x0000000447047825 */ /* 0x044fe200078e0202 */
[----:B------:R-:W-:Y:S01]  /*ee00*/  ISETP.GE.AND P5, PT, R68, UR28, PT ;  /* 0x0000001c44007c0c */ /* 0x000fe2000bfa6270 */
[----:B------:R2:W-:Y:S01]  /*ee10*/  @P1 STG.E desc[UR16][R8.64], R11 ;  /* 0x0000000b08001986 */ /* 0x0005e2000c101910 */
[C---:B------:R-:W-:Y:S01]  /*ee20*/  ISETP.LT.AND P1, PT, R198.reuse, UR49, !P3 ;  /* 0x00000031c6007c0c */ /* 0x040fe2000df21270 */
[----:B------:R-:W-:Y:S01]  /*ee30*/  IMAD.WIDE R68, R71, 0x4, R196 ;  /* 0x0000000447447825 */ /* 0x000fe200078e02c4 */
[----:B------:R-:W-:Y:S01]  /*ee40*/  ISETP.LT.AND P3, PT, R199, UR47, !P3 ;  /* 0x0000002fc7007c0c */ /* 0x000fe2000df61270 */
[----:B------:R3:W-:Y:S01]  /*ee50*/  @P6 STG.E desc[UR16][R4.64], R140 ;  /* 0x0000008c04006986 */ /* 0x0007e2000c101910 */
[----:B----4-:R-:W-:Y:S01]  /*ee60*/  ISETP.LT.AND P6, PT, R198, UR4, !P4 ;  /* 0x00000004c6007c0c */ /* 0x010fe2000e7c1270 */
[----:B------:R-:W-:Y:S01]  /*ee70*/  VIADD R71, R71, UR19 ;  /* 0x0000001347477c36 */ /* 0x000fe20008000000 */
[----:B------:R-:W-:Y:S01]  /*ee80*/  ISETP.LT.AND P4, PT, R199, UR50, !P4 ;  /* 0x00000032c7007c0c */ /* 0x000fe2000e781270 */
[----:B------:R-:W-:Y:S01]  /*ee90*/  VIADD R10, R0, 0x4d ;  /* 0x0000004d000a7836 */ /* 0x000fe20000000000 */
[----:B------:R-:W-:Y:S01]  /*eea0*/  @P2 STG.E desc[UR16][R68.64], R12 ;  /* 0x0000000c44002986 */ /* 0x000fe2000c101910 */
[C---:B-1----:R-:W-:Y:S01]  /*eeb0*/  IMAD.WIDE R6, R71.reuse, 0x4, R2 ;  /* 0x0000000447067825 */ /* 0x042fe200078e0202 */
[----:B------:R-:W1:Y:S03]  /*eec0*/  LDCU UR39, c[0x0][0x398] ;  /* 0x00007300ff2777ac */ /* 0x000e660008000800 */
[C---:B--2---:R-:W-:Y:S01]  /*eed0*/  VIADD R11, R71.reuse, UR19 ;  /* 0x00000013470b7c36 */ /* 0x044fe20008000000 */
[----:B------:R-:W2:Y:S01]  /*eee0*/  LDCU UR46, c[0x0][0x398] ;  /* 0x00007300ff2e77ac */ /* 0x000ea20008000800 */
[----:B---3--:R-:W-:Y:S01]  /*eef0*/  IMAD.WIDE R4, R71, 0x4, R196 ;  /* 0x0000000447047825 */ /* 0x008fe200078e02c4 */
[----:B------:R-:W-:Y:S01]  /*ef00*/  ISETP.GE.AND P2, PT, R10, UR56, PT ;  /* 0x000000380a007c0c */ /* 0x000fe2000bf46270 */
[----:B------:R-:W3:Y:S02]  /*ef10*/  LDCU UR53, c[0x0][0x398] ;  /* 0x00007300ff3577ac */ /* 0x000ee40008000800 */
[C---:B------:R-:W-:Y:S01]  /*ef20*/  IMAD.WIDE R8, R11.reuse, 0x4, R2 ;  /* 0x000000040b087825 */ /* 0x040fe200078e0202 */
[----:B------:R4:W-:Y:S01]  /*ef30*/  @P1 STG.E desc[UR16][R6.64], R141 ;  /* 0x0000008d06001986 */ /* 0x0009e2000c101910 */
[----:B------:R-:W1:Y:S02]  /*ef40*/  LDCU UR8, c[0x0][0x39c] ;  /* 0x00007380ff0877ac */ /* 0x000e640008000800 */
[----:B------:R-:W-:Y:S01]  /*ef50*/  VIADD R10, R0, 0x4e ;  /* 0x0000004e000a7836 */ /* 0x000fe20000000000 */
[----:B------:R1:W-:Y:S01]  /*ef60*/  @P3 STG.E desc[UR16][R4.64], R13 ;  /* 0x0000000d04003986 */ /* 0x0003e2000c101910 */
[----:B------:R-:W1:Y:S03]  /*ef70*/  LDCU UR55, c[0x0][0x398] ;  /* 0x00007300ff3777ac */ /* 0x000e660008000800 */
[----:B------:R1:W-:Y:S01]  /*ef80*/  @P6 STG.E desc[UR16][R8.64], R142 ;  /* 0x0000008e08006986 */ /* 0x0003e2000c101910 */
[----:B------:R-:W-:Y:S01]  /*ef90*/  ISETP.LT.AND P6, PT, R198, UR58, !P0 ;  /* 0x0000003ac6007c0c */ /* 0x000fe2000c7c1270 */
[----:B------:R-:W2:Y:S01]  /*efa0*/  LDCU UR30, c[0x0][0x398] ;  /* 0x00007300ff1e77ac */ /* 0x000ea20008000800 */
[----:B----4-:R-:W-:Y:S01]  /*efb0*/  IMAD.WIDE R6, R11, 0x4, R196 ;  /* 0x000000040b067825 */ /* 0x010fe200078e02c4 */
[----:B------:R-:W-:Y:S01]  /*efc0*/  ISETP.GE.AND P1, PT, R10, UR62, PT ;  /* 0x0000003e0a007c0c */ /* 0x000fe2000bf26270 */
[----:B------:R-:W4:Y:S02]  /*efd0*/  LDCU UR38, c[0x0][0x39c] ;  /* 0x00007380ff2677ac */ /* 0x000f240008000800 */
[----:B------:R-:W-:Y:S01]  /*efe0*/  VIADD R10, R0, 0x4f ;  /* 0x0000004f000a7836 */ /* 0x000fe20000000000 */
[----:B------:R-:W-:Y:S01]  /*eff0*/  ISETP.LT.AND P0, PT, R199, UR45, !P0 ;  /* 0x0000002dc7007c0c */ /* 0x000fe2000c701270 */
[----:B------:R-:W-:Y:S01]  /*f000*/  VIADD R11, R11, UR19 ;  /* 0x000000130b0b7c36 */ /* 0x000fe20008000000 */
[----:B------:R2:W-:Y:S01]  /*f010*/  @P4 STG.E desc[UR16][R6.64], R14 ;  /* 0x0000000e06004986 */ /* 0x0005e2000c101910 */
[----:B------:R-:W-:Y:S01]  /*f020*/  ISETP.LT.AND P4, PT, R198, UR22, !P5 ;  /* 0x00000016c6007c0c */ /* 0x000fe2000ef81270 */
[----:B------:R-:W3:Y:S01]  /*f030*/  LDCU UR20, c[0x0][0x39c] ;  /* 0x00007380ff1477ac */ /* 0x000ee20008000800 */
[----:B------:R-:W-:Y:S01]  /*f040*/  ISETP.LT.AND P5, PT, R199, UR57, !P5 ;  /* 0x00000039c7007c0c */ /* 0x000fe2000efa1270 */
[----:B-1----:R-:W-:Y:S01]  /*f050*/  IMAD.WIDE R4, R11, 0x4, R2 ;  /* 0x000000040b047825 */ /* 0x002fe200078e0202 */
[----:B------:R-:W-:Y:S01]  /*f060*/  ISETP.GE.AND P3, PT, R10, UR10, PT ;  /* 0x0000000a0a007c0c */ /* 0x000fe2000bf66270 */
[----:B------:R-:W1:Y:S02]  /*f070*/  LDCU UR60, c[0x0][0x398] ;  /* 0x00007300ff3c77ac */ /* 0x000e640008000800 */
[----:B------:R-:W-:-:S02]  /*f080*/  VIADD R10, R0, 0x50 ;  /* 0x00000050000a7836 */ /* 0x000fc40000000000 */
[C---:B------:R-:W-:Y:S01]  /*f090*/  VIADD R13, R11.reuse, UR19 ;  /* 0x000000130b0d7c36 */ /* 0x040fe20008000000 */
[----:B------:R-:W-:Y:S01]  /*f0a0*/  @P6 STG.E desc[UR16][R4.64], R143 ;  /* 0x0000008f04006986 */ /* 0x000fe2000c101910 */
[----:B------:R-:W-:Y:S01]  /*f0b0*/  IMAD.WIDE R8, R11, 0x4, R196 ;  /* 0x000000040b087825 */ /* 0x000fe200078e02c4 */
[----:B------:R-:W-:Y:S01]  /*f0c0*/  ISETP.GE.AND P6, PT, R10, UR44, PT ;  /* 0x0000002c0a007c0c */ /* 0x000fe2000bfc6270 */
[----:B------:R-:W1:Y:S02]  /*f0d0*/  LDCU UR36, c[0x0][0x39c] ;  /* 0x00007380ff2477ac */ /* 0x000e640008000800 */
[C---:B--2---:R-:W-:Y:S01]  /*f0e0*/  IMAD.WIDE R6, R13.reuse, 0x4, R2 ;  /* 0x000000040d067825 */ /* 0x044fe200078e0202 */
[----:B------:R2:W-:Y:S01]  /*f0f0*/  @P0 STG.E desc[UR16][R8.64], R15 ;  /* 0x0000000f08000986 */ /* 0x0005e2000c101910 */
[----:B------:R-:W1:Y:S02]  /*f100*/  LDCU UR34, c[0x0][0x398] ;  /* 0x00007300ff2277ac */ /* 0x000e640008000800 */
[----:B------:R-:W-:Y:S01]  /*f110*/  IMAD.WIDE R10, R13, 0x4, R196 ;  /* 0x000000040d0a7825 */ /* 0x000fe200078e02c4 */
[C---:B-----5:R-:W-:Y:S01]  /*f120*/  ISETP.LT.AND P0, PT, R198.reuse, UR14, !P2 ;  /* 0x0000000ec6007c0c */ /* 0x060fe2000d701270 */
[----:B------:R5:W-:Y:S01]  /*f130*/  @P4 STG.E desc[UR16][R6.64], R144 ;  /* 0x0000009006004986 */ /* 0x000be2000c101910 */
[----:B------:R-:W-:Y:S01]  /*f140*/  ISETP.LT.AND P2, PT, R199, UR33, !P2 ;  /* 0x00000021c7007c0c */ /* 0x000fe2000d741270 */
[----:B------:R-:W-:Y:S01]  /*f150*/  VIADD R13, R13, UR19 ;  /* 0x000000130d0d7c36 */ /* 0x000fe20008000000 */
[----:B------:R-:W1:Y:S01]  /*f160*/  LDCU UR42, c[0x0][0x398] ;  /* 0x00007300ff2a77ac */ /* 0x000e620008000800 */
[----:B------:R1:W-:Y:S01]  /*f170*/  @P5 STG.E desc[UR16][R10.64], R16 ;  /* 0x000000100a005986 */ /* 0x0003e2000c101910 */
[----:B------:R-:W-:Y:S01]  /*f180*/  ISETP.LT.AND P5, PT, R198, UR40, !P1 ;  /* 0x00000028c6007c0c */ /* 0x000fe2000cfa1270 */
[C---:B--2---:R-:W-:Y:S01]  /*f190*/  VIADD R15, R13.reuse, UR19 ;  /* 0x000000130d0f7c36 */ /* 0x044fe20008000000 */
[----:B------:R-:W2:Y:S01]  /*f1a0*/  LDCU UR59, c[0x0][0x398] ;  /* 0x00007300ff3b77ac */ /* 0x000ea20008000800 */
[----:B------:R-:W-:Y:S01]  /*f1b0*/  IMAD.WIDE R4, R13, 0x4, R2 ;  /* 0x000000040d047825 */ /* 0x000fe200078e0202 */
[----:B------:R-:W-:Y:S01]  /*f1c0*/  ISETP.LT.AND P1, PT, R199, UR39, !P1 ;  /* 0x00000027c7007c0c */ /* 0x000fe2000cf21270 */
[----:B------:R-:W2:Y:S02]  /*f1d0*/  LDCU UR24, c[0x0][0x398] ;  /* 0x00007300ff1877ac */ /* 0x000ea40008000800 */
[----:B-----5:R-:W-:Y:S01]  /*f1e0*/  IMAD.WIDE R6, R13, 0x4, R196 ;  /* 0x000000040d067825 */ /* 0x020fe200078e02c4 */
[----:B------:R5:W-:Y:S01]  /*f1f0*/  @P0 STG.E desc[UR16][R4.64], R145 ;  /* 0x0000009104000986 */ /* 0x000be2000c101910 */
[----:B------:R-:W2:Y:S02]  /*f200*/  LDCU UR32, c[0x0][0x39c] ;  /* 0x00007380ff2077ac */ /* 0x000ea40008000800 */
[----:B------:R-:W-:Y:S01]  /*f210*/  IMAD.WIDE R8, R15, 0x4, R2 ;  /* 0x000000040f087825 */ /* 0x000fe200078e0202 */
[----:B------:R2:W-:Y:S01]  /*f220*/  @P2 STG.E desc[UR16][R6.64], R17 ;  /* 0x0000001106002986 */ /* 0x0005e2000c101910 */
[----:B------:R-:W4:Y:S02]  /*f230*/  LDCU UR6, c[0x0][0x398] ;  /* 0x00007300ff0677ac */ /* 0x000f240008000800 */
[----:B-1----:R-:W-:Y:S01]  /*f240*/  VIADD R10, R0, 0x52 ;  /* 0x00000052000a7836 */ /* 0x002fe20000000000 */
[----:B------:R1:W-:Y:S01]  /*f250*/  @P5 STG.E desc[UR16][R8.64], R146 ;  /* 0x0000009208005986 */ /* 0x0003e2000c101910 */
[----:B------:R-:W-:Y:S01]  /*f260*/  ISETP.LT.AND P5, PT, R198, UR46, !P3 ;  /* 0x0000002ec6007c0c */ /* 0x000fe2000dfa1270 */
[----:B------:R-:W-:Y:S01]  /*f270*/  VIADD R12, R0, 0x51 ;  /* 0x00000051000c7836 */ /* 0x000fe20000000000 */
[----:B---3--:R-:W-:Y:S01]  /*f280*/  ISETP.LT.AND P3, PT, R199, UR53, !P3 ;  /* 0x00000035c7007c0c */ /* 0x008fe2000df61270 */
[C---:B-----5:R-:W-:Y:S01]  /*f290*/  IMAD.WIDE R4, R15.reuse, 0x4, R196 ;  /* 0x000000040f047825 */ /* 0x060fe200078e02c4 */
[----:B------:R-:W-:Y:S01]  /*f2a0*/  IADD3 R15, PT, PT, R15, UR19, RZ ;  /* 0x000000130f0f7c10 */ /* 0x000fe2000fffe0ff */
[----:B------:R-:W3:Y:S01]  /*f2b0*/  LDCU UR31, c[0x0][0x398] ;  /* 0x00007300ff1f77ac */ /* 0x000ee20008000800 */
[----:B------:R-:W-:Y:S01]  /*f2c0*/  ISETP.GE.AND P0, PT, R10, UR8, PT ;  /* 0x000000080a007c0c */ /* 0x000fe2000bf06270 */
[----:B------:R-:W-:Y:S01]  /*f2d0*/  VIADD R10, R0, 0x53 ;  /* 0x00000053000a7836 */ /* 0x000fe20000000000 */
[----:B------:R5:W-:Y:S01]  /*f2e0*/  @P1 STG.E desc[UR16][R4.64], R18 ;  /* 0x0000001204001986 */ /* 0x000be2000c101910 */
[----:B------:R-:W-:Y:S01]  /*f2f0*/  ISETP.LT.AND P1, PT, R198, UR55, !P6 ;  /* 0x00000037c6007c0c */ /* 0x000fe2000f721270 */
[----:B--2---:R-:W-:Y:S01]  /*f300*/  IMAD.WIDE R6, R15, 0x4, R2 ;  /* 0x000000040f067825 */ /* 0x004fe200078e0202 */
[----:B------:R-:W-:Y:S01]  /*f310*/  ISETP.LT.AND P6, PT, R199, UR30, !P6 ;  /* 0x0000001ec7007c0c */ /* 0x000fe2000f7c1270 */
[----:B------:R-:W2:Y:S01]  /*f320*/  LDCU UR41, c[0x0][0x398] ;  /* 0x00007300ff2977ac */ /* 0x000ea20008000800 */
[----:B----4-:R-:W-:Y:S01]  /*f330*/  ISETP.GE.AND P2, PT, R10, UR38, PT ;  /* 0x000000260a007c0c */ /* 0x010fe2000bf46270 */
[----:B-1----:R-:W-:Y:S01]  /*f340*/  IMAD.WIDE R8, R15, 0x4, R196 ;  /* 0x000000040f087825 */ /* 0x002fe200078e02c4 */
[----:B------:R-:W-:Y:S01]  /*f350*/  ISETP.GE.AND P4, PT, R12, UR20, PT ;  /* 0x000000140c007c0c */ /* 0x000fe2000bf86270 */
[----:B------:R1:W-:Y:S01]  /*f360*/  @P5 STG.E desc[UR16][R6.64], R147 ;  /* 0x0000009306005986 */ /* 0x0003e2000c101910 */
[----:B------:R-:W4:Y:S01]  /*f370*/  LDCU UR43, c[0x0][0x39c] ;  /* 0x00007380ff2b77ac */ /* 0x000f220008000800 */
[----:B------:R-:W-:-:S02]  /*f380*/  VIADD R10, R0, 0x54 ;  /* 0x00000054000a7836 */ /* 0x000fc40000000000 */
[----:B------:R-:W-:Y:S01]  /*f390*/  VIADD R13, R15, UR19 ;  /* 0x000000130f0d7c36 */ /* 0x000fe20008000000 */
[----:B------:R-:W-:Y:S01]  /*f3a0*/  @P3 STG.E desc[UR16][R8.64], R19 ;  /* 0x0000001308003986 */ /* 0x000fe2000c101910 */
[----:B------:R-:W-:Y:S01]  /*f3b0*/  ISETP.LT.AND P3, PT, R198, UR60, !P4 ;  /* 0x0000003cc6007c0c */ /* 0x000fe2000e761270 */
[----:B------:R-:W2:Y:S01]  /*f3c0*/  LDCU UR49, c[0x0][0x39c] ;  /* 0x00007380ff3177ac */ /* 0x000ea20008000800 */
[----:B------:R-:W-:Y:S01]  /*f3d0*/  ISETP.GE.AND P5, PT, R10, UR36, PT ;  /* 0x000000240a007c0c */ /* 0x000fe2000bfa6270 */
[----:B-----5:R-:W-:Y:S01]  /*f3e0*/  IMAD.WIDE R4, R13, 0x4, R2 ;  /* 0x000000040d047825 */ /* 0x020fe200078e0202 */
[----:B------:R-:W-:Y:S01]  /*f3f0*/  ISETP.LT.AND P4, PT, R199, UR34, !P4 ;  /* 0x00000022c7007c0c */ /* 0x000fe2000e781270 */
[----:B------:R-:W5:Y:S02]  /*f400*/  LDCU UR37, c[0x0][0x39c] ;  /* 0x00007380ff2577ac */ /* 0x000f640008000800 */
[C---:B------:R-:W-:Y:S01]  /*f410*/  IMAD.WIDE R10, R13.reuse, 0x4, R196 ;  /* 0x000000040d0a7825 */ /* 0x040fe200078e02c4 */
[----:B------:R2:W-:Y:S01]  /*f420*/  @P1 STG.E desc[UR16][R4.64], R148 ;  /* 0x0000009404001986 */ /* 0x0005e2000c101910 */
[----:B------:R-:W3:Y:S02]  /*f430*/  LDCU UR35, c[0x0][0x398] ;  /* 0x00007300ff2377ac */ /* 0x000ee40008000800 */
[----:B------:R-:W-:Y:S01]  /*f440*/  VIADD R13, R13, UR19 ;  /* 0x000000130d0d7c36 */ /* 0x000fe20008000000 */
[----:B------:R3:W-:Y:S01]  /*f450*/  @P6 STG.E desc[UR16][R10.64], R20 ;  /* 0x000000140a006986 */ /* 0x0007e2000c101910 */
[----:B------:R-:W-:Y:S01]  /*f460*/  ISETP.LT.AND P6, PT, R198, UR42, !P0 ;  /* 0x0000002ac6007c0c */ /* 0x000fe2000c7c1270 */
[----:B------:R-:W4:Y:S01]  /*f470*/  LDCU UR12, c[0x0][0x398] ;  /* 0x00007300ff0c77ac */ /* 0x000f220008000800 */
[C---:B-1----:R-:W-:Y:S01]  /*f480*/  IMAD.WIDE R6, R13.reuse, 0x4, R2 ;  /* 0x000000040d067825 */ /* 0x042fe200078e0202 */
[----:B------:R-:W1:Y:S03]  /*f490*/  LDCU UR15, c[0x0][0x398] ;  /* 0x00007300ff0f77ac */ /* 0x000e660008000800 */
[----:B------:R-:W-:Y:S01]  /*f4a0*/  VIADD R15, R13, UR19 ;  /* 0x000000130d0f7c36 */ /* 0x000fe20008000000 */
[----:B------:R4:W-:Y:S01]  /*f4b0*/  @P3 STG.E desc[UR16][R6.64], R149 ;  /* 0x0000009506003986 */ /* 0x0009e2000c101910 */
[----:B------:R-:W-:Y:S01]  /*f4c0*/  ISETP.LT.AND P3, PT, R199, UR59, !P0 ;  /* 0x0000003bc7007c0c */ /* 0x000fe2000c761270 */
[----:B--2---:R-:W-:Y:S01]  /*f4d0*/  IMAD.WIDE R4, R13, 0x4, R196 ;  /* 0x000000040d047825 */ /* 0x004fe200078e02c4 */
[----:B------:R-:W2:Y:S03]  /*f4e0*/  LDCU UR26, c[0x0][0x398] ;  /* 0x00007300ff1a77ac */ /* 0x000ea60008000800 */
[C---:B------:R-:W-:Y:S01]  /*f4f0*/  IMAD.WIDE R8, R15.reuse, 0x4, R2 ;  /* 0x000000040f087825 */ /* 0x040fe200078e0202 */
[----:B------:R1:W-:Y:S01]  /*f500*/  @P4 STG.E desc[UR16][R4.64], R21 ;  /* 0x0000001504004986 */ /* 0x0003e2000c101910 */
[----:B------:R-:W2:Y:S02]  /*f510*/  LDCU UR28, c[0x0][0x398] ;  /* 0x00007300ff1c77ac */ /* 0x000ea40008000800 */
[----:B---3--:R-:W-:Y:S01]  /*f520*/  VIADD R10, R0, 0x56 ;  /* 0x00000056000a7836 */ /* 0x008fe20000000000 */
[----:B------:R3:W-:Y:S01]  /*f530*/  @P6 STG.E desc[UR16][R8.64], R150 ;  /* 0x0000009608006986 */ /* 0x0007e2000c101910 */
[----:B------:R-:W-:Y:S01]  /*f540*/  ISETP.LT.AND P6, PT, R198, UR24, !P2 ;  /* 0x00000018c6007c0c */ /* 0x000fe2000d7c1270 */
[----:B----4-:R-:W-:Y:S01]  /*f550*/  IMAD.WIDE R6, R15, 0x4, R196 ;  /* 0x000000040f067825 */ /* 0x010fe200078e02c4 */
[----:B------:R-:W4:Y:S01]  /*f560*/  LDCU UR44, c[0x0][0x39c] ;  /* 0x00007380ff2c77ac */ /* 0x000f220008000800 */
[----:B------:R-:W-:-:S02]  /*f570*/  ISETP.GE.AND P0, PT, R10, UR32, PT ;  /* 0x000000200a007c0c */ /* 0x000fc4000bf06270 */
[----:B------:R-:W-:Y:S01]  /*f580*/  VIADD R10, R0, 0x57 ;  /* 0x00000057000a7836 */ /* 0x000fe20000000000 */
[----:B------:R-:W-:Y:S01]  /*f590*/  ISETP.LT.AND P2, PT, R199, UR6, !P2 ;  /* 0x00000006c7007c0c */ /* 0x000fe2000d741270 */
[----:B------:R-:W-:Y:S01]  /*f5a0*/  VIADD R15, R15, UR19 ;  /* 0x000000130f0f7c36 */ /* 0x000fe20008000000 */
[----:B------:R2:W-:Y:S01]  /*f5b0*/  @P3 STG.E desc[UR16][R6.64], R22 ;  /* 0x0000001606003986 */ /* 0x0005e2000c101910 */
[----:B------:R-:W-:Y:S01]  /*f5c0*/  ISETP.LT.AND P3, PT, R198, UR31, !P5 ;  /* 0x0000001fc6007c0c */ /* 0x000fe2000ef61270 */
[----:B------:R-:W-:Y:S01]  /*f5d0*/  VIADD R12, R0, 0x55 ;  /* 0x00000055000c7836 */ /* 0x000fe20000000000 */
[----:B------:R-:W-:Y:S01]  /*f5e0*/  ISETP.LT.AND P5, PT, R199, UR41, !P5 ;  /* 0x00000029c7007c0c */ /* 0x000fe2000efa1270 */
[----:B-1----:R-:W-:Y:S01]  /*f5f0*/  IMAD.WIDE R4, R15, 0x4, R2 ;  /* 0x000000040f047825 */ /* 0x002fe200078e0202 */
[----:B------:R-:W-:Y:S01]  /*f600*/  ISETP.GE.AND P4, PT, R10, UR43, PT ;  /* 0x0000002b0a007c0c */ /* 0x000fe2000bf86270 */
[----:B------:R-:W1:Y:S02]  /*f610*/  LDCU UR4, c[0x0][0x398] ;  /* 0x00007300ff0477ac */ /* 0x000e640008000800 */
[----:B------:R-:W-:-:S02]  /*f620*/  VIADD R10, R0, 0x58 ;  /* 0x00000058000a7836 */ /* 0x000fc40000000000 */
[C---:B------:R-:W-:Y:S01]  /*f630*/  VIADD R13, R15.reuse, UR19 ;  /* 0x000000130f0d7c36 */ /* 0x040fe20008000000 */
[----:B------:R1:W-:Y:S01]  /*f640*/  @P6 STG.E desc[UR16][R4.64], R151 ;  /* 0x0000009704006986 */ /* 0x0003e2000c101910 */
[----:B---3--:R-:W-:Y:S01]  /*f650*/  IMAD.WIDE R8, R15, 0x4, R196 ;  /* 0x000000040f087825 */ /* 0x008fe200078e02c4 */
[----:B------:R-:W-:Y:S01]  /*f660*/  ISETP.GE.AND P6, PT, R10, UR49, PT ;  /* 0x000000310a007c0c */ /* 0x000fe2000bfc6270 */
[----:B------:R-:W3:Y:S01]  /*f670*/  LDCU UR47, c[0x0][0x398] ;  /* 0x00007300ff2f77ac */ /* 0x000ee20008000800 */
[----:B-----5:R-:W-:Y:S01]  /*f680*/  ISETP.GE.AND P1, PT, R12, UR37, PT ;  /* 0x000000250c007c0c */ /* 0x020fe2000bf26270 */
[C---:B--2---:R-:W-:Y:S01]  /*f690*/  IMAD.WIDE R6, R13.reuse, 0x4, R2 ;  /* 0x000000040d067825 */ /* 0x044fe200078e0202 */
[----:B------:R-:W-:Y:S01]  /*f6a0*/  @P2 STG.E desc[UR16][R8.64], R23 ;  /* 0x0000001708002986 */ /* 0x000fe2000c101910 */
[----:B------:R-:W2:Y:S02]  /*f6b0*/  LDCU UR48, c[0x0][0x398] ;  /* 0x00007300ff3077ac */ /* 0x000ea40008000800 */
[----:B------:R-:W-:Y:S01]  /*f6c0*/  IMAD.WIDE R10, R13, 0x4, R196 ;  /* 0x000000040d0a7825 */ /* 0x000fe200078e02c4 */
[C---:B------:R-:W-:Y:S01]  /*f6d0*/  ISETP.LT.AND P2, PT, R198.reuse, UR35, !P1 ;  /* 0x00000023c6007c0c */ /* 0x040fe2000cf41270 */
[----:B------:R5:W-:Y:S01]  /*f6e0*/  @P3 STG.E desc[UR16][R6.64], R152 ;  /* 0x0000009806003986 */ /* 0x000be2000c101910 */
[----:B------:R-:W-:Y:S01]  /*f6f0*/  ISETP.LT.AND P1, PT, R199, UR12, !P1 ;  /* 0x0000000cc7007c0c */ /* 0x000fe2000cf21270 */
[----:B------:R-:W-:Y:S01]  /*f700*/  VIADD R13, R13, UR19 ;  /* 0x000000130d0d7c36 */ /* 0x000fe20008000000 */
[----:B------:R-:W2:Y:S01]  /*f710*/  LDCU UR40, c[0x0][0x39c] ;  /* 0x00007380ff2877ac */ /* 0x000ea20008000800 */
[----:B------:R3:W-:Y:S01]  /*f720*/  @P5 STG.E desc[UR16][R10.64], R24 ;  /* 0x000000180a005986 */ /* 0x0007e2000c101910 */
[----:B------:R-:W-:Y:S01]  /*f730*/  ISETP.LT.AND P5, PT, R198, UR15, !P0 ;  /* 0x0000000fc6007c0c */ /* 0x000fe2000c7a1270 */
[----:B------:R-:W-:Y:S01]  /*f740*/  VIADD R15, R13, UR19 ;  /* 0x000000130d0f7c36 */ /* 0x000fe20008000000 */
[----:B------:R-:W-:Y:S01]  /*f750*/  ISETP.LT.AND P0, PT, R199, UR26, !P0 ;  /* 0x0000001ac7007c0c */ /* 0x000fe2000c701270 */
[C---:B-1----:R-:W-:Y:S01]  /*f760*/  IMAD.WIDE R4, R13.reuse, 0x4, R2 ;  /* 0x000000040d047825 */ /* 0x042fe200078e0202 */
[----:B------:R-:W1:Y:S03]  /*f770*/  LDCU UR39, c[0x0][0x39c] ;  /* 0x00007380ff2777ac */ /* 0x000e660008000800 */
[----:B-----5:R-:W-:Y:S01]  /*f780*/  IMAD.WIDE R6, R13, 0x4, R196 ;  /* 0x000000040d067825 */ /* 0x020fe200078e02c4 */
[----:B------:R-:W5:Y:S03]  /*f790*/  LDCU UR50, c[0x0][0x39c] ;  /* 0x00007380ff3277ac */ /* 0x000f660008000800 */
[C---:B------:R-:W-:Y:S01]  /*f7a0*/  IMAD.WIDE R8, R15.reuse, 0x4, R2 ;  /* 0x000000040f087825 */ /* 0x040fe200078e0202 */
[----:B------:R1:W-:Y:S01]  /*f7b0*/  @P2 STG.E desc[UR16][R4.64], R153 ;  /* 0x0000009904002986 */ /* 0x0003e2000c101910 */
[----:B------:R-:W2:Y:S02]  /*f7c0*/  LDCU UR10, c[0x0][0x398] ;  /* 0x00007300ff0a77ac */ /* 0x000ea40008000800 */
[----:B---3--:R-:W-:Y:S01]  /*f7d0*/  VIADD R10, R0, 0x5a ;  /* 0x0000005a000a7836 */ /* 0x008fe20000000000 */
[----:B------:R3:W-:Y:S01]  /*f7e0*/  @P1 STG.E desc[UR16][R6.64], R25 ;  /* 0x0000001906001986 */ /* 0x0007e2000c101910 */
[----:B------:R-:W5:Y:S03]  /*f7f0*/  LDCU UR22, c[0x0][0x398] ;  /* 0x00007300ff1677ac */ /* 0x000f660008000800 */
[----:B------:R2:W-:Y:S01]  /*f800*/  @P5 STG.E desc[UR16][R8.64], R154 ;  /* 0x0000009a08005986 */ /* 0x0005e2000c101910 */
[----:B------:R-:W-:Y:S01]  /*f810*/  ISETP.LT.AND P5, PT, R198, UR28, !P4 ;  /* 0x0000001cc6007c0c */ /* 0x000fe2000e7a1270 */
[----:B------:R-:W5:Y:S01]  /*f820*/  LDCU UR14, c[0x0][0x398] ;  /* 0x00007300ff0e77ac */ /* 0x000f620008000800 */
[C---:B-1----:R-:W-:Y:S01]  /*f830*/  IMAD.WIDE R4, R15.reuse, 0x4, R196 ;  /* 0x000000040f047825 */ /* 0x042fe200078e02c4 */
[----:B----4-:R-:W-:Y:S01]  /*f840*/  ISETP.GE.AND P2, PT, R10, UR44, PT ;  /* 0x0000002c0a007c0c */ /* 0x010fe2000bf46270 */
[----:B------:R-:W1:Y:S01]  /*f850*/  LDCU UR33, c[0x0][0x398] ;  /* 0x00007300ff2177ac */ /* 0x000e620008000800 */
[----:B------:R-:W-:Y:S01]  /*f860*/  IADD3 R10, PT, PT, R0, 0x5b, RZ ;  /* 0x0000005b000a7810 */ /* 0x000fe20007ffe0ff */
[----:B------:R-:W-:Y:S01]  /*f870*/  VIADD R15, R15, UR19 ;  /* 0x000000130f0f7c36 */ /* 0x000fe20008000000 */
[----:B------:R-:W-:Y:S01]  /*f880*/  ISETP.LT.AND P4, PT, R199, UR4, !P4 ;  /* 0x00000004c7007c0c */ /* 0x000fe2000e781270 */
[----:B------:R4:W-:Y:S01]  /*f890*/  @P0 STG.E desc[UR16][R4.64], R26 ;  /* 0x0000001a04000986 */ /* 0x0009e2000c101910 */
[----:B------:R-:W-:Y:S01]  /*f8a0*/  ISETP.LT.AND P0, PT, R198, UR47, !P6 ;  /* 0x0000002fc6007c0c */ /* 0x000fe2000f701270 */
[----:B---3--:R-:W-:Y:S01]  /*f8b0*/  IMAD.WIDE R6, R15, 0x4, R2 ;  /* 0x000000040f067825 */ /* 0x008fe200078e0202 */
[----:B--2---:R-:W-:Y:S01]  /*f8c0*/  ISETP.LT.AND P6, PT, R199, UR48, !P6 ;  /* 0x00000030c7007c0c */ /* 0x004fe2000f7c1270 */
[----:B------:R-:W2:Y:S01]  /*f8d0*/  LDCU UR20, c[0x0][0x398] ;  /* 0x00007300ff1477ac */ /* 0x000ea20008000800 */
[----:B------:R-:W-:Y:S01]  /*f8e0*/  ISETP.GE.AND P1, PT, R10, UR40, PT ;  /* 0x000000280a007c0c */ /* 0x000fe2000bf26270 */
[----:B------:R-:W-:-:S02]  /*f8f0*/  VIADD R10, R0, 0x5c ;  /* 0x0000005c000a7836 */ /* 0x000fc40000000000 */
[----:B------:R-:W-:Y:S01]  /*f900*/  VIADD R12, R0, 0x59 ;  /* 0x00000059000c7836 */ /* 0x000fe20000000000 */
[----:B------:R-:W3:Y:S01]  /*f910*/  LDCU UR34, c[0x0][0x39c] ;  /* 0x00007380ff2277ac */ /* 0x000ee20008000800 */
[C---:B------:R-:W-:Y:S01]  /*f920*/  VIADD R13, R15.reuse, UR19 ;  /* 0x000000130f0d7c36 */ /* 0x040fe20008000000 */
[----:B------:R1:W-:Y:S01]  /*f930*/  @P5 STG.E desc[UR16][R6.64], R155 ;  /* 0x0000009b06005986 */ /* 0x0003e2000c101910 */
[----:B------:R-:W-:Y:S01]  /*f940*/  IMAD.WIDE R8, R15, 0x4, R196 ;  /* 0x000000040f087825 */ /* 0x000fe200078e02c4 */
[----:B------:R-:W-:Y:S01]  /*f950*/  ISETP.GE.AND P5, PT, R10, UR39, PT ;  /* 0x000000270a007c0c */ /* 0x000fe2000bfa6270 */
[----:B------:R-:W2:Y:S01]  /*f960*/  LDCU UR8, c[0x0][0x398] ;  /* 0x00007300ff0877ac */ /* 0x000ea20008000800 */
[----:B-----5:R-:W-:Y:S01]  /*f970*/  ISETP.GE.AND P3, PT, R12, UR50, PT ;  /* 0x000000320c007c0c */ /* 0x020fe2000bf66270 */
[C---:B----4-:R-:W-:Y:S01]  /*f980*/  IMAD.WIDE R4, R13.reuse, 0x4, R2 ;  /* 0x000000040d047825 */ /* 0x050fe200078e0202 */
[----:B------:R-:W-:Y:S01]  /*f990*/  @P4 STG.E desc[UR16][R8.64], R27 ;  /* 0x0000001b08004986 */ /* 0x000fe2000c101910 */
[----:B------:R-:W4:Y:S02]  /*f9a0*/  LDCU UR38, c[0x0][0x398] ;  /* 0x00007300ff2677ac */ /* 0x000f240008000800 */
        /* <DEDUP_REMOVED lines=8> */
[C---:B------:R-:W-:Y:S01]  /*fa30*/  VIADD R15, R13.reuse, UR19 ;  /* 0x000000130d0f7c36 */ /* 0x040fe20008000000 */
[----:B------:R-:W4:Y:S01]  /*fa40*/  LDCU UR24, c[0x0][0x39c] ;  /* 0x00007380ff1877ac */ /* 0x000f220008000800 */
[----:B-1----:R-:W-:Y:S01]  /*fa50*/  IMAD.WIDE R6, R13, 0x4, R2 ;  /* 0x000000040d067825 */ /* 0x002fe200078e0202 */
[----:B------:R-:W-:Y:S01]  /*fa60*/  ISETP.LT.AND P2, PT, R199, UR33, !P2 ;  /* 0x00000021c7007c0c */ /* 0x000fe2000d741270 */
[----:B------:R-:W1:Y:S02]  /*fa70*/  LDCU UR6, c[0x0][0x39c] ;  /* 0x00007380ff0677ac */ /* 0x000e640008000800 */
[----:B-----5:R-:W-:Y:S01]  /*fa80*/  IMAD.WIDE R4, R13, 0x4, R196 ;  /* 0x000000040d047825 */ /* 0x020fe200078e02c4 */
[----:B------:R5:W-:Y:S01]  /*fa90*/  @P4 STG.E desc[UR16][R6.64], R157 ;  /* 0x0000009d06004986 */ /* 0x000be2000c101910 */
[----:B------:R-:W1:Y:S02]  /*faa0*/  LDCU UR30, c[0x0][0x39c] ;  /* 0x00007380ff1e77ac */ /* 0x000e640008000800 */
[C---:B------:R-:W-:Y:S01]  /*fab0*/  IMAD.WIDE R8, R15.reuse, 0x4, R2 ;  /* 0x000000040f087825 */ /* 0x040fe200078e0202 */
[----:B------:R1:W-:Y:S01]  /*fac0*/  @P3 STG.E desc[UR16][R4.64], R29 ;  /* 0x0000001d04003986 */ /* 0x0003e2000c101910 */
[----:B------:R-:W1:Y:S02]  /*fad0*/  LDCU UR45, c[0x0][0x398] ;  /* 0x00007300ff2d77ac */ /* 0x000e640008000800 */
[----:B---3--:R-:W-:Y:S01]  /*fae0*/  VIADD R10, R0, 0x5e ;  /* 0x0000005e000a7836 */ /* 0x008fe20000000000 */
[----:B------:R3:W-:Y:S01]  /*faf0*/  @P6 STG.E desc[UR16][R8.64], R158 ;  /* 0x0000009e08006986 */ /* 0x0007e2000c101910 */
[----:B--2---:R-:W-:Y:S01]  /*fb00*/  ISETP.LT.AND P6, PT, R198, UR20, !P1 ;  /* 0x00000014c6007c0c */ /* 0x004fe2000cfc1270 */
[----:B------:R-:W2:Y:S01]  /*fb10*/  LDCU UR42, c[0x0][0x398] ;  /* 0x00007300ff2a77ac */ /* 0x000ea20008000800 */
[----:B-----5:R-:W-:Y:S01]  /*fb20*/  IMAD.WIDE R6, R15, 0x4, R196 ;  /* 0x000000040f067825 */ /* 0x020fe200078e02c4 */
[----:B------:R-:W-:Y:S01]  /*fb30*/  ISETP.GE.AND P4, PT, R10, UR34, PT ;  /* 0x000000220a007c0c */ /* 0x000fe2000bf86270 */
[----:B------:R-:W5:Y:S02]  /*fb40*/  LDCU UR32, c[0x0][0x398] ;  /* 0x00007300ff2077ac */ /* 0x000f640008000800 */
[----:B------:R-:W-:Y:S01]  /*fb50*/  VIADD R10, R0, 0x5f ;  /* 0x0000005f000a7836 */ /* 0x000fe20000000000 */
[----:B------:R-:W-:Y:S01]  /*fb60*/  ISETP.LT.AND P1, PT, R199, UR8, !P1 ;  /* 0x00000008c7007c0c */ /* 0x000fe2000cf21270 */
[----:B------:R-:W-:Y:S01]  /*fb70*/  VIADD R15, R15, UR19 ;  /* 0x000000130f0f7c36 */ /* 0x000fe20008000000 */
[----:B------:R2:W-:Y:S01]  /*fb80*/  @P2 STG.E desc[UR16][R6.64], R30 ;  /* 0x0000001e06002986 */ /* 0x0005e2000c101910 */
[----:B----4-:R-:W-:Y:S01]  /*fb90*/  ISETP.LT.AND P2, PT, R198, UR38, !P5 ;  /* 0x00000026c6007c0c */ /* 0x010fe2000ef41270 */
[----:B------:R-:W4:Y:S01]  /*fba0*/  LDCU UR37, c[0x0][0x398] ;  /* 0x00007300ff2577ac */ /* 0x000f220008000800 */
[----:B------:R-:W-:Y:S01]  /*fbb0*/  ISETP.LT.AND P5, PT, R199, UR36, !P5 ;  /* 0x00000024c7007c0c */ /* 0x000fe2000efa1270 */
[----:B-1----:R-:W-:Y:S01]  /*fbc0*/  IMAD.WIDE R4, R15, 0x4, R2 ;  /* 0x000000040f047825 */ /* 0x002fe200078e0202 */
[----:B------:R-:W-:Y:S01]  /*fbd0*/  ISETP.GE.AND P3, PT, R10, UR24, PT ;  /* 0x000000180a007c0c */ /* 0x000fe2000bf66270 */
[----:B------:R-:W1:Y:S02]  /*fbe0*/  LDCU UR43, c[0x0][0x398] ;  /* 0x00007300ff2b77ac */ /* 0x000e640008000800 */
[----:B------:R-:W-:-:S02]  /*fbf0*/  VIADD R10, R0, 0x60 ;  /* 0x00000060000a7836 */ /* 0x000fc40000000000 */
[----:B------:R-:W-:Y:S01]  /*fc00*/  VIADD R12, R0, 0x5d ;  /* 0x0000005d000c7836 */ /* 0x000fe20000000000 */
[----:B------:R-:W1:Y:S01]  /*fc10*/  LDCU UR15, c[0x0][0x39c] ;  /* 0x00007380ff0f77ac */ /* 0x000e620008000800 */
[C---:B------:R-:W-:Y:S01]  /*fc20*/  VIADD R13, R15.reuse, UR19 ;  /* 0x000000130f0d7c36 */ /* 0x040fe20008000000 */
[----:B------:R1:W-:Y:S01]  /*fc30*/  @P6 STG.E desc[UR16][R4.64], R159 ;  /* 0x0000009f04006986 */ /* 0x0003e2000c101910 */
[----:B---3--:R-:W-:Y:S01]  /*fc40*/  IMAD.WIDE R8, R15, 0x4, R196 ;  /* 0x000000040f087825 */ /* 0x008fe200078e02c4 */
[----:B------:R-:W-:Y:S01]  /*fc50*/  ISETP.GE.AND P6, PT, R10, UR6, PT ;  /* 0x000000060a007c0c */ /* 0x000fe2000bfc6270 */
[----:B------:R-:W3:Y:S01]  /*fc60*/  LDCU UR31, c[0x0][0x398] ;  /* 0x00007300ff1f77ac */ /* 0x000ee20008000800 */
[----:B------:R-:W-:Y:S01]  /*fc70*/  ISETP.GE.AND P0, PT, R12, UR30, PT ;  /* 0x0000001e0c007c0c */ /* 0x000fe2000bf06270 */
        /* <DEDUP_REMOVED lines=10> */
[----:B-----5:R-:W-:Y:S01]  /*fd20*/  ISETP.LT.AND P5, PT, R198, UR32, !P4 ;  /* 0x00000020c6007c0c */ /* 0x020fe2000e7a1270 */
[C---:B------:R-:W-:Y:S01]  /*fd30*/  VIADD R15, R13.reuse, UR19 ;  /* 0x000000130d0f7c36 */ /* 0x040fe20008000000 */
[----:B------:R-:W5:Y:S01]  /*fd40*/  LDCU UR4, c[0x0][0x39c] ;  /* 0x00007380ff0477ac */ /* 0x000f620008000800 */
[----:B-1----:R-:W-:Y:S01]  /*fd50*/  IMAD.WIDE R4, R13, 0x4, R2 ;  /* 0x000000040d047825 */ /* 0x002fe200078e0202 */
[----:B----4-:R-:W-:Y:S01]  /*fd60*/  ISETP.LT.AND P4, PT, R199, UR37, !P4 ;  /* 0x00000025c7007c0c */ /* 0x010fe2000e781270 */
[----:B------:R-:W1:Y:S02]  /*fd70*/  LDCU UR10, c[0x0][0x39c] ;  /* 0x00007380ff0a77ac */ /* 0x000e640008000800 */
[----:B---3--:R-:W-:Y:S01]  /*fd80*/  IMAD.WIDE R6, R13, 0x4, R196 ;  /* 0x000000040d067825 */ /* 0x008fe200078e02c4 */
[----:B------:R3:W-:Y:S01]  /*fd90*/  @P1 STG.E desc[UR16][R4.64], R161 ;  /* 0x000000a104001986 */ /* 0x0007e2000c101910 */
[----:B------:R-:W4:Y:S02]  /*fda0*/  LDCU UR12, c[0x0][0x39c] ;  /* 0x00007380ff0c77ac */ /* 0x000f240008000800 */
[C---:B------:R-:W-:Y:S01]  /*fdb0*/  IMAD.WIDE R8, R15.reuse, 0x4, R2 ;  /* 0x000000040f087825 */ /* 0x040fe200078e0202 */
[----:B--2---:R-:W-:Y:S01]  /*fdc0*/  IADD3 R10, PT, PT, R0, 0x62, RZ ;  /* 0x00000062000a7810 */ /* 0x004fe20007ffe0ff */
[----:B------:R2:W-:Y:S01]  /*fdd0*/  @P2 STG.E desc[UR16][R6.64], R33 ;  /* 0x0000002106002986 */ /* 0x0005e2000c101910 */
[----:B------:R-:W1:Y:S03]  /*fde0*/  LDCU UR26, c[0x0][0x398] ;  /* 0x00007300ff1a77ac */ /* 0x000e660008000800 */
[----:B------:R1:W-:Y:S01]  /*fdf0*/  @P5 STG.E desc[UR16][R8.64], R162 ;  /* 0x000000a208005986 */ /* 0x0003e2000c101910 */
[----:B------:R-:W-:Y:S01]  /*fe00*/  ISETP.LT.AND P5, PT, R198, UR43, !P3 ;  /* 0x0000002bc6007c0c */ /* 0x000fe2000dfa1270 */
[----:B------:R-:W1:Y:S01]  /*fe10*/  LDCU UR44, c[0x0][0x398] ;  /* 0x00007300ff2c77ac */ /* 0x000e620008000800 */
[----:B---3--:R-:W-:Y:S01]  /*fe20*/  IMAD.WIDE R4, R15, 0x4, R196 ;  /* 0x000000040f047825 */ /* 0x008fe200078e02c4 */
[----:B------:R-:W-:Y:S01]  /*fe30*/  ISETP.GE.AND P1, PT, R10, UR15, PT ;  /* 0x0000000f0a007c0c */ /* 0x000fe2000bf26270 */
[----:B------:R-:W3:Y:S02]  /*fe40*/  LDCU UR28, c[0x0][0x398] ;  /* 0x00007300ff1c77ac */ /* 0x000ee40008000800 */
[----:B------:R-:W-:Y:S01]  /*fe50*/  VIADD R10, R0, 0x63 ;  /* 0x00000063000a7836 */ /* 0x000fe20000000000 */
[----:B------:R-:W-:Y:S01]  /*fe60*/  ISETP.LT.AND P3, PT, R199, UR31, !P3 ;  /* 0x0000001fc7007c0c */ /* 0x000fe2000df61270 */
[----:B------:R-:W-:Y:S01]  /*fe70*/  VIADD R15, R15, UR19 ;  /* 0x000000130f0f7c36 */ /* 0x000fe20008000000 */
[----:B------:R1:W-:Y:S01]  /*fe80*/  @P4 STG.E desc[UR16][R4.64], R34 ;  /* 0x0000002204004986 */ /* 0x0003e2000c101910 */
[----:B------:R-:W-:Y:S01]  /*fe90*/  ISETP.LT.AND P4, PT, R198, UR35, !P6 ;  /* 0x00000023c6007c0c */ /* 0x000fe2000f781270 */
[----:B------:R-:W3:Y:S01]  /*fea0*/  LDCU UR39, c[0x0][0x398] ;  /* 0x00007300ff2777ac */ /* 0x000ee20008000800 */
[----:B------:R-:W-:Y:S01]  /*feb0*/  ISETP.LT.AND P6, PT, R199, UR41, !P6 ;  /* 0x00000029c7007c0c */ /* 0x000fe2000f7c1270 */
[----:B--2---:R-:W-:Y:S01]  /*fec0*/  IMAD.WIDE R6, R15, 0x4, R2 ;  /* 0x000000040f067825 */ /* 0x004fe200078e0202 */
[----:B-----5:R-:W-:Y:S01]  /*fed0*/  ISETP.GE.AND P2, PT, R10, UR4, PT ;  /* 0x000000040a007c0c */ /* 0x020fe2000bf46270 */
[----:B------:R-:W2:Y:S02]  /*fee0*/  LDCU UR40, c[0x0][0x398] ;  /* 0x00007300ff2877ac */ /* 0x000ea40008000800 */
[----:B------:R-:W-:-:S02]  /*fef0*/  VIADD R10, R0, 0x64 ;  /* 0x00000064000a7836 */ /* 0x000fc40000000000 */
[----:B------:R-:W-:Y:S01]  /*ff00*/  VIADD R12, R0, 0x61 ;  /* 0x00000061000c7836 */ /* 0x000fe20000000000 */
[----:B------:R-:W5:Y:S01]  /*ff10*/  LDCU UR6, c[0x0][0x39c] ;  /* 0x00007380ff0677ac */ /* 0x000f620008000800 */
[C---:B------:R-:W-:Y:S01]  /*ff20*/  VIADD R13, R15.reuse, UR19 ;  /* 0x000000130f0d7c36 */ /* 0x040fe20008000000 */
[----:B------:R2:W-:Y:S01]  /*ff30*/  @P5 STG.E desc[UR16][R6.64], R163 ;  /* 0x000000a306005986 */ /* 0x0005e2000c101910 */
[----:B-1----:R-:W-:Y:S01]  /*ff40*/  IMAD.WIDE R8, R15, 0x4, R196 ;  /* 0x000000040f087825 */ /* 0x002fe200078e02c4 */
[----:B------:R-:W-:Y:S01]  /*ff50*/  ISETP.GE.AND P5, PT, R10, UR10, PT ;  /* 0x0000000a0a007c0c */ /* 0x000fe2000bfa6270 */
[----:B------:R-:W1:Y:S01]  /*ff60*/  LDCU UR22, c[0x0][0x398] ;  /* 0x00007300ff1677ac */ /* 0x000e620008000800 */
[----:B----4-:R-:W-:Y:S01]  /*ff70*/  ISETP.GE.AND P0, PT, R12, UR12, PT ;  /* 0x0000000c0c007c0c */ /* 0x010fe2000bf06270 */
[C---:B------:R-:W-:Y:S01]  /*ff80*/  IMAD.WIDE R4, R13.reuse, 0x4, R2 ;  /* 0x000000040d047825 */ /* 0x040fe200078e0202 */
[----:B------:R-:W-:Y:S01]  /*ff90*/  @P3 STG.E desc[UR16][R8.64], R35 ;  /* 0x0000002308003986 */ /* 0x000fe2000c101910 */
[----:B------:R-:W4:Y:S02]  /*ffa0*/  LDCU UR30, c[0x0][0x398] ;  /* 0x00007300ff1e77ac */ /* 0x000f240008000800 */
[----:B------:R-:W-:Y:S01]  /*ffb0*/  IMAD.WIDE R10, R13, 0x4, R196 ;  /* 0x000000040d0a7825 */ /* 0x000fe200078e02c4 */
[C---:B------:R-:W-:Y:S01]  /*ffc0*/  ISETP.LT.AND P3, PT, R198.reuse, UR26, !P0 ;  /* 0x0000001ac6007c0c */ /* 0x040fe2000c761270 */
[----:B------:R1:W-:Y:S01]  /*ffd0*/  @P4 STG.E desc[UR16][R4.64], R164 ;  /* 0x000000a404004986 */ /* 0x0003e2000c101910 */
[----:B------:R-:W-:Y:S01]  /*ffe0*/  ISETP.LT.AND P0, PT, R199, UR44, !P0 ;  /* 0x0000002cc7007c0c */ /* 0x000fe2000c701270 */
[----:B------:R-:W-:Y:S01]  /*fff0*/  VIADD R13, R13, UR19 ;  /* 0x000000130d0d7c36 */ /* 0x000fe20008000000 */
[----:B------:R-:W4:Y:S01]  /*10000*/  LDCU UR33, c[0x0][0x398] ;  /* 0x00007300ff2177ac */ /* 0x000f220008000800 */
[----:B------:R5:W-:Y:S01]  /*10010*/  @P6 STG.E desc[UR16][R10.64], R36 ;  /* 0x000000240a006986 */ /* 0x000be2000c101910 */
[----:B---3--:R-:W-:Y:S01]  /*10020*/  ISETP.LT.AND P6, PT, R198, UR28, !P1 ;  /* 0x0000001cc6007c0c */ /* 0x008fe2000cfc1270 */
[C---:B------:R-:W-:Y:S01]  /*10030*/  VIADD R15, R13.reuse, UR19 ;  /* 0x000000130d0f7c36 */ /* 0x040fe20008000000 */
[----:B------:R-:W3:Y:S01]  /*10040*/  LDCU UR8, c[0x0][0x39c] ;  /* 0x00007380ff0877ac */ /* 0x000ee20008000800 */
[----:B--2---:R-:W-:Y:S01]  /*10050*/  IMAD.WIDE R6, R13, 0x4, R2 ;  /* 0x000000040d067825 */ /* 0x004fe200078e0202 */
[----:B------:R-:W-:Y:S01]  /*10060*/  ISETP.LT.AND P1, PT, R199, UR39, !P1 ;  /* 0x00000027c7007c0c */ /* 0x000fe2000cf21270 */
[----:B------:R-:W2:Y:S02]  /*10070*/  LDCU UR4, c[0x0][0x39c] ;  /* 0x00007380ff0477ac */ /* 0x000ea40008000800 */
[----:B-1----:R-:W-:Y:S01]  /*10080*/  IMAD.WIDE R4, R13, 0x4, R196 ;  /* 0x000000040d047825 */ /* 0x002fe200078e02c4 */
[----:B------:R1:W-:Y:S01]  /*10090*/  @P3 STG.E desc[UR16][R6.64], R165 ;  /* 0x000000a506003986 */ /* 0x0003e2000c101910 */
[----:B------:R-:W2:Y:S02]  /*100a0*/  LDCU UR14, c[0x0][0x39c] ;  /* 0x00007380ff0e77ac */ /* 0x000ea40008000800 */
[C---:B------:R-:W-:Y:S01]  /*100b0*/  IMAD.WIDE R8, R15.reuse, 0x4, R2 ;  /* 0x000000040f087825 */ /* 0x040fe200078e0202 */
[----:B------:R2:W-:Y:S01]  /*100c0*/  @P0 STG.E desc[UR16][R4.64], R37 ;  /* 0x0000002504000986 */ /* 0x0005e2000c101910 */
[----:B------:R-:W2:Y:S02]  /*100d0*/  LDCU UR20, c[0x0][0x398] ;  /* 0x00007300ff1477ac */ /* 0x000ea40008000800 */
[----:B-----5:R-:W-:Y:S01]  /*100e0*/  VIADD R10, R0, 0x66 ;  /* 0x00000066000a7836 */ /* 0x020fe20000000000 */
[----:B------:R5:W-:Y:S01]  /*100f0*/  @P6 STG.E desc[UR16][R8.64], R166 ;  /* 0x000000a608006986 */ /* 0x000be2000c101910 */
[----:B------:R-:W-:Y:S01]  /*10100*/  ISETP.LT.AND P6, PT, R198, UR40, !P2 ;  /* 0x00000028c6007c0c */ /* 0x000fe2000d7c1270 */
[----:B------:R-:W5:Y:S01]  /*10110*/  LDCU UR24, c[0x0][0x398] ;  /* 0x00007300ff1877ac */ /* 0x000f620008000800 */
[----:B-1----:R-:W-:Y:S01]  /*10120*/  IMAD.WIDE R6, R15, 0x4, R196 ;  /* 0x000000040f067825 */ /* 0x002fe200078e02c4 */
[----:B------:R-:W-:Y:S01]  /*10130*/  ISETP.GE.AND P3, PT, R10, UR6, PT ;  /* 0x000000060a007c0c */ /* 0x000fe2000bf66270 */
[----:B------:R-:W1:Y:S02]  /*10140*/  LDCU UR34, c[0x0][0x398] ;  /* 0x00007300ff2277ac */ /* 0x000e640008000800 */
[----:B------:R-:W-:Y:S01]  /*10150*/  VIADD R10, R0, 0x67 ;  /* 0x00000067000a7836 */ /* 0x000fe20000000000 */
[----:B------:R-:W-:Y:S01]  /*10160*/  ISETP.LT.AND P2, PT, R199, UR22, !P2 ;  /* 0x00000016c7007c0c */ /* 0x000fe2000d741270 */
[----:B------:R-:W-:Y:S01]  /*10170*/  VIADD R15, R15, UR19 ;  /* 0x000000130f0f7c36 */ /* 0x000fe20008000000 */
[----:B------:R1:W-:Y:S01]  /*10180*/  @P1 STG.E desc[UR16][R6.64], R38 ;  /* 0x0000002606001986 */ /* 0x0003e2000c101910 */
[----:B----4-:R-:W-:Y:S01]  /*10190*/  ISETP.LT.AND P1, PT, R198, UR30, !P5 ;  /* 0x0000001ec6007c0c */ /* 0x010fe2000ef21270 */
[----:B------:R-:W4:Y:S01]  /*101a0*/  LDCU UR32, c[0x0][0x398] ;  /* 0x00007300ff2077ac */ /* 0x000f220008000800 */
[----:B------:R-:W-:Y:S01]  /*101b0*/  ISETP.LT.AND P5, PT, R199, UR33, !P5 ;  /* 0x00000021c7007c0c */ /* 0x000fe2000efa1270 */
[----:B--2---:R-:W-:Y:S01]  /*101c0*/  IMAD.WIDE R4, R15, 0x4, R2 ;  /* 0x000000040f047825 */ /* 0x004fe200078e0202 */
[----:B---3--:R-:W-:Y:S01]  /*101d0*/  ISETP.GE.AND P0, PT, R10, UR8, PT ;  /* 0x000000080a007c0c */ /* 0x008fe2000bf06270 */
[----:B------:R-:W2:Y:S02]  /*101e0*/  LDCU UR15, c[0x0][0x398] ;  /* 0x00007300ff0f77ac */ /* 0x000ea40008000800 */
[----:B------:R-:W-:-:S02]  /*101f0*/  VIADD R10, R0, 0x68 ;  /* 0x00000068000a7836 */ /* 0x000fc40000000000 */
[----:B------:R-:W-:Y:S01]  /*10200*/  VIADD R12, R0, 0x65 ;  /* 0x00000065000c7836 */ /* 0x000fe20000000000 */
[----:B------:R-:W3:Y:S01]  /*10210*/  LDCU UR12, c[0x0][0x39c] ;  /* 0x00007380ff0c77ac */ /* 0x000ee20008000800 */
[C---:B------:R-:W-:Y:S01]  /*10220*/  VIADD R13, R15.reuse, UR19 ;  /* 0x000000130f0d7c36 */ /* 0x040fe20008000000 */
[----:B------:R2:W-:Y:S01]  /*10230*/  @P6 STG.E desc[UR16][R4.64], R167 ;  /* 0x000000a704006986 */ /* 0x0005e2000c101910 */
[----:B-----5:R-:W-:Y:S01]  /*10240*/  IMAD.WIDE R8, R15, 0x4, R196 ;  /* 0x000000040f087825 */ /* 0x020fe200078e02c4 */
[----:B------:R-:W-:Y:S01]  /*10250*/  ISETP.GE.AND P6, PT, R10, UR4, PT ;  /* 0x000000040a007c0c */ /* 0x000fe2000bfc6270 */
[----:B------:R-:W5:Y:S01]  /*10260*/  LDCU UR36, c[0x0][0x398] ;  /* 0x00007300ff2477ac */ /* 0x000f620008000800 */
[----:B------:R-:W-:Y:S01]  /*10270*/  ISETP.GE.AND P4, PT, R12, UR14, PT ;  /* 0x0000000e0c007c0c */ /* 0x000fe2000bf86270 */
[C---:B-1----:R-:W-:Y:S01]  /*10280*/  IMAD.WIDE R6, R13.reuse, 0x4, R2 ;  /* 0x000000040d067825 */ /* 0x042fe200078e0202 */
[----:B------:R-:W-:Y:S01]  /*10290*/  @P2 STG.E desc[UR16][R8.64], R39 ;  /* 0x0000002708002986 */ /* 0x000fe2000c101910 */
[----:B------:R-:W1:Y:S02]  /*102a0*/  LDCU UR31, c[0x0][0x398] ;  /* 0x00007300ff1f77ac */ /* 0x000e640008000800 */
[----:B------:R-:W-:Y:S01]  /*102b0*/  IMAD.WIDE R10, R13, 0x4, R196 ;  /* 0x000000040d0a7825 */ /* 0x000fe200078e02c4 */
[C---:B------:R-:W-:Y:S01]  /*102c0*/  ISETP.LT.AND P2, PT, R198.reuse, UR20, !P4 ;  /* 0x00000014c6007c0c */ /* 0x040fe2000e741270 */
[----:B------:R3:W-:Y:S01]  /*102d0*/  @P1 STG.E desc[UR16][R6.64], R168 ;  /* 0x000000a806001986 */ /* 0x0007e2000c101910 */
[----:B------:R-:W-:Y:S01]  /*102e0*/  ISETP.LT.AND P4, PT, R199, UR24, !P4 ;  /* 0x00000018c7007c0c */ /* 0x000fe2000e781270 */
[----:B------:R-:W-:Y:S01]  /*102f0*/  VIADD R13, R13, UR19 ;  /* 0x000000130d0d7c36 */ /* 0x000fe20008000000 */
[----:B------:R-:W1:Y:S01]  /*10300*/  LDCU UR35, c[0x0][0x398] ;  /* 0x00007300ff2377ac */ /* 0x000e620008000800 */
[----:B------:R1:W-:Y:S01]  /*10310*/  @P5 STG.E desc[UR16][R10.64], R40 ;  /* 0x000000280a005986 */ /* 0x0003e2000c101910 */
[----:B------:R-:W-:-:S02]  /*10320*/  ISETP.LT.AND P5, PT, R198, UR34, !P3 ;  /* 0x00000022c6007c0c */ /* 0x000fc4000dfa1270 */
[C---:B------:R-:W-:Y:S01]  /*10330*/  IADD3 R15, PT, PT, R13.reuse, UR19, RZ ;  /* 0x000000130d0f7c10 */ /* 0x040fe2000fffe0ff */
[----:B------:R-:W5:Y:S01]  /*10340*/  LDCU UR6, c[0x0][0x39c] ;  /* 0x00007380ff0677ac */ /* 0x000f620008000800 */
[----:B--2---:R-:W-:Y:S01]  /*10350*/  IMAD.WIDE R4, R13, 0x4, R2 ;  /* 0x000000040d047825 */ /* 0x004fe200078e0202 */
[----:B----4-:R-:W-:Y:S01]  /*10360*/  ISETP.LT.AND P3, PT, R199, UR32, !P3 ;  /* 0x00000020c7007c0c */ /* 0x010fe2000df61270 */
[----:B------:R-:W2:Y:S02]  /*10370*/  LDCU UR4, c[0x0][0x39c] ;  /* 0x00007380ff0477ac */ /* 0x000ea40008000800 */
[----:B---3--:R-:W-:Y:S01]  /*10380*/  IMAD.WIDE R6, R13, 0x4, R196 ;  /* 0x000000040d067825 */ /* 0x008fe200078e02c4 */
[----:B------:R3:W-:Y:S01]  /*10390*/  @P2 STG.E desc[UR16][R4.64], R169 ;  /* 0x000000a904002986 */ /* 0x0007e2000c101910 */
[----:B------:R-:W4:Y:S02]  /*103a0*/  LDCU UR10, c[0x0][0x39c] ;  /* 0x00007380ff0a77ac */ /* 0x000f240008000800 */
[C---:B------:R-:W-:Y:S01]  /*103b0*/  IMAD.WIDE R8, R15.reuse, 0x4, R2 ;  /* 0x000000040f087825 */ /* 0x040fe200078e0202 */
[----:B------:R2:W-:Y:S01]  /*103c0*/  @P4 STG.E desc[UR16][R6.64], R41 ;  /* 0x0000002906004986 */ /* 0x0005e2000c101910 */
[----:B------:R-:W2:Y:S02]  /*103d0*/  LDCU UR26, c[0x0][0x398] ;  /* 0x00007300ff1a77ac */ /* 0x000ea40008000800 */
[----:B-1----:R-:W-:Y:S01]  /*103e0*/  VIADD R10, R0, 0x6a ;  /* 0x0000006a000a7836 */ /* 0x002fe20000000000 */
[----:B------:R1:W-:Y:S01]  /*103f0*/  @P5 STG.E desc[UR16][R8.64], R170 ;  /* 0x000000aa08005986 */ /* 0x0003e2000c101910 */
[----:B------:R-:W-:Y:S01]  /*10400*/  ISETP.LT.AND P5, PT, R198, UR15, !P0 ;  /* 0x0000000fc6007c0c */ /* 0x000fe2000c7a1270 */
[----:B------:R-:W1:Y:S01]  /*10410*/  LDCU UR28, c[0x0][0x398] ;  /* 0x00007300ff1c77ac */ /* 0x000e620008000800 */
[----:B---3--:R-:W-:Y:S01]  /*10420*/  IMAD.WIDE R4, R15, 0x4, R196 ;  /* 0x000000040f047825 */ /* 0x008fe200078e02c4 */
[----:B------:R-:W-:Y:S01]  /*10430*/  ISETP.GE.AND P2, PT, R10, UR12, PT ;  /* 0x0000000c0a007c0c */ /* 0x000fe2000bf46270 */
[----:B------:R-:W3:Y:S02]  /*10440*/  LDCU UR14, c[0x0][0x398] ;  /* 0x00007300ff0e77ac */ /* 0x000ee40008000800 */
[----:B------:R-:W-:Y:S01]  /*10450*/  VIADD R10, R0, 0x6b ;  /* 0x0000006b000a7836 */ /* 0x000fe20000000000 */
[----:B-----5:R-:W-:Y:S01]  /*10460*/  ISETP.LT.AND P0, PT, R199, UR36, !P0 ;  /* 0x00000024c7007c0c */ /* 0x020fe2000c701270 */
[----:B------:R-:W-:Y:S01]  /*10470*/  VIADD R15, R15, UR19 ;  /* 0x000000130f0f7c36 */ /* 0x000fe20008000000 */
[----:B------:R5:W-:Y:S01]  /*10480*/  @P3 STG.E desc[UR16][R4.64], R42 ;  /* 0x0000002a04003986 */ /* 0x000be2000c101910 */
[----:B------:R-:W-:Y:S01]  /*10490*/  ISETP.LT.AND P3, PT, R198, UR31, !P6 ;  /* 0x0000001fc6007c0c */ /* 0x000fe2000f761270 */
[----:B------:R-:W3:Y:S01]  /*104a0*/  LDCU UR37, c[0x0][0x398] ;  /* 0x00007300ff2577ac */ /* 0x000ee20008000800 */
[----:B------:R-:W-:Y:S01]  /*104b0*/  ISETP.LT.AND P6, PT, R199, UR35, !P6 ;  /* 0x00000023c7007c0c */ /* 0x000fe2000f7c1270 */
[----:B--2---:R-:W-:Y:S01]  /*104c0*/  IMAD.WIDE R6, R15, 0x4, R2 ;  /* 0x000000040f067825 */ /* 0x004fe200078e0202 */
[----:B------:R-:W-:Y:S01]  /*104d0*/  ISETP.GE.AND P4, PT, R10, UR6, PT ;  /* 0x000000060a007c0c */ /* 0x000fe2000bf86270 */
[----:B------:R-:W2:Y:S02]  /*104e0*/  LDCU UR8, c[0x0][0x39c] ;  /* 0x00007380ff0877ac */ /* 0x000ea40008000800 */
[----:B------:R-:W-:-:S02]  /*104f0*/  VIADD R10, R0, 0x6c ;  /* 0x0000006c000a7836 */ /* 0x000fc40000000000 */
[----:B------:R-:W-:Y:S01]  /*10500*/  VIADD R12, R0, 0x69 ;  /* 0x00000069000c7836 */ /* 0x000fe20000000000 */
[----:B------:R-:W2:Y:S01]  /*10510*/  LDCU UR22, c[0x0][0x398] ;  /* 0x00007300ff1677ac */ /* 0x000ea20008000800 */
[C---:B------:R-:W-:Y:S01]  /*10520*/  VIADD R13, R15.reuse, UR19 ;  /* 0x000000130f0d7c36 */ /* 0x040fe20008000000 */
[----:B------:R2:W-:Y:S01]  /*10530*/  @P5 STG.E desc[UR16][R6.64], R171 ;  /* 0x000000ab06005986 */ /* 0x0005e2000c101910 */
[----:B-1----:R-:W-:Y:S01]  /*10540*/  IMAD.WIDE R8, R15, 0x4, R196 ;  /* 0x000000040f087825 */ /* 0x002fe200078e02c4 */
[----:B------:R-:W-:Y:S01]  /*10550*/  ISETP.GE.AND P5, PT, R10, UR4, PT ;  /* 0x000000040a007c0c */ /* 0x000fe2000bfa6270 */
[----:B------:R-:W1:Y:S01]  /*10560*/  LDCU UR6, c[0x0][0x39c] ;  /* 0x00007380ff0677ac */ /* 0x000e620008000800 */
[----:B----4-:R-:W-:Y:S01]  /*10570*/  ISETP.GE.AND P1, PT, R12, UR10, PT ;  /* 0x0000000a0c007c0c */ /* 0x010fe2000bf26270 */
[C---:B-----5:R-:W-:Y:S01]  /*10580*/  IMAD.WIDE R4, R13.reuse, 0x4, R2 ;  /* 0x000000040d047825 */ /* 0x060fe200078e0202 */
[----:B------:R-:W-:Y:S01]  /*10590*/  @P0 STG.E desc[UR16][R8.64], R43 ;  /* 0x0000002b08000986 */ /* 0x000fe2000c101910 */
[----:B------:R-:W4:Y:S02]  /*105a0*/  LDCU UR30, c[0x0][0x398] ;  /* 0x00007300ff1e77ac */ /* 0x000f240008000800 */
[----:B------:R-:W-:Y:S01]  /*105b0*/  IMAD.WIDE R10, R13, 0x4, R196 ;  /* 0x000000040d0a7825 */ /* 0x000fe200078e02c4 */
[C---:B------:R-:W-:Y:S01]  /*105c0*/  ISETP.LT.AND P0, PT, R198.reuse, UR26, !P1 ;  /* 0x0000001ac6007c0c */ /* 0x040fe2000cf01270 */
[----:B------:R5:W-:Y:S01]  /*105d0*/  @P3 STG.E desc[UR16][R4.64], R172 ;  /* 0x000000ac04003986 */ /* 0x000be2000c101910 */
[----:B------:R-:W-:Y:S01]  /*105e0*/  ISETP.LT.AND P3, PT, R199, UR28, !P1 ;  /* 0x0000001cc7007c0c */ /* 0x000fe2000cf61270 */
[----:B------:R-:W-:Y:S01]  /*105f0*/  VIADD R13, R13, UR19 ;  /* 0x000000130d0d7c36 */ /* 0x000fe20008000000 */
[----:B------:R-:W1:Y:S01]  /*10600*/  LDCU UR20, c[0x0][0x398] ;  /* 0x00007300ff1477ac */ /* 0x000e620008000800 */
[----:B------:R1:W-:Y:S01]  /*10610*/  @P6 STG.E desc[UR16][R10.64], R44 ;  /* 0x0000002c0a006986 */ /* 0x0003e2000c101910 */
[----:B---3--:R-:W-:Y:S01]  /*10620*/  ISETP.LT.AND P6, PT, R198, UR14, !P2 ;  /* 0x0000000ec6007c0c */ /* 0x008fe2000d7c1270 */
[----:B------:R-:W-:Y:S01]  /*10630*/  VIADD R12, R0, 0x6d ;  /* 0x0000006d000c7836 */ /* 0x000fe20000000000 */
[----:B------:R-:W3:Y:S01]  /*10640*/  LDCU UR24, c[0x0][0x398] ;  /* 0x00007300ff1877ac */ /* 0x000ee20008000800 */
[----:B------:R-:W-:Y:S01]  /*10650*/  VIADD R15, R13, UR19 ;  /* 0x000000130d0f7c36 */ /* 0x000fe20008000000 */
[----:B------:R-:W-:Y:S01]  /*10660*/  ISETP.LT.AND P2, PT, R199, UR37, !P2 ;  /* 0x00000025c7007c0c */ /* 0x000fe2000d741270 */
[----:B------:R-:W3:Y:S01]  /*10670*/  LDCU UR4, c[0x0][0x39c] ;  /* 0x00007380ff0477ac */ /* 0x000ee20008000800 */
[C---:B--2---:R-:W-:Y:S01]  /*10680*/  IMAD.WIDE R6, R13.reuse, 0x4, R2 ;  /* 0x000000040d067825 */ /* 0x044fe200078e0202 */
[----:B------:R-:W-:Y:S01]  /*10690*/  ISETP.GE.AND P1, PT, R12, UR8, PT ;  /* 0x000000080c007c0c */ /* 0x000fe2000bf26270 */
[----:B------:R-:W2:Y:S02]  /*106a0*/  LDCU UR8, c[0x0][0x39c] ;  /* 0x00007380ff0877ac */ /* 0x000ea40008000800 */
[----:B-----5:R-:W-:Y:S01]  /*106b0*/  IMAD.WIDE R4, R13, 0x4, R196 ;  /* 0x000000040d047825 */ /* 0x020fe200078e02c4 */
[----:B------:R5:W-:Y:S01]  /*106c0*/  @P0 STG.E desc[UR16][R6.64], R173 ;  /* 0x000000ad06000986 */ /* 0x000be2000c101910 */
[----:B------:R-:W2:Y:S02]  /*106d0*/  LDCU UR10, c[0x0][0x398] ;  /* 0x00007300ff0a77ac */ /* 0x000ea40008000800 */
[C---:B------:R-:W-:Y:S01]  /*106e0*/  IMAD.WIDE R8, R15.reuse, 0x4, R2 ;  /* 0x000000040f087825 */ /* 0x040fe200078e0202 */
[----:B------:R2:W-:Y:S01]  /*106f0*/  @P3 STG.E desc[UR16][R4.64], R45 ;  /* 0x0000002d04003986 */ /* 0x0005e2000c101910 */
[----:B------:R-:W2:Y:S02]  /*10700*/  LDCU UR12, c[0x0][0x398] ;  /* 0x00007300ff0c77ac */ /* 0x000ea40008000800 */
[----:B-1----:R-:W-:Y:S01]  /*10710*/  VIADD R10, R0, 0x6e ;  /* 0x0000006e000a7836 */ /* 0x002fe20000000000 */
[----:B------:R1:W-:Y:S01]  /*10720*/  @P6 STG.E desc[UR16][R8.64], R174 ;  /* 0x000000ae08006986 */ /* 0x0003e2000c101910 */
[----:B------:R-:W-:Y:S01]  /*10730*/  ISETP.LT.AND P6, PT, R198, UR22, !P4 ;  /* 0x00000016c6007c0c */ /* 0x000fe2000e7c1270 */
[----:B------:R-:W1:Y:S01]  /*10740*/  LDCU UR15, c[0x0][0x398] ;  /* 0x00007300ff0f77ac */ /* 0x000e620008000800 */
[----:B-----5:R-:W-:Y:S01]  /*10750*/  IMAD.WIDE R6, R15, 0x4, R196 ;  /* 0x000000040f067825 */ /* 0x020fe200078e02c4 */
[----:B------:R-:W-:Y:S01]  /*10760*/  ISETP.GE.AND P0, PT, R10, UR6, PT ;  /* 0x000000060a007c0c */ /* 0x000fe2000bf06270 */
[----:B------:R-:W5:Y:S02]  /*10770*/  LDCU UR31, c[0x0][0x398] ;  /* 0x00007300ff1f77ac */ /* 0x000f640008000800 */
[----:B------:R-:W-:Y:S01]  /*10780*/  VIADD R10, R0, 0x6f ;  /* 0x0000006f000a7836 */ /* 0x000fe20000000000 */
[----:B----4-:R-:W-:Y:S01]  /*10790*/  ISETP.LT.AND P4, PT, R199, UR30, !P4 ;  /* 0x0000001ec7007c0c */ /* 0x010fe2000e781270 */
[----:B------:R-:W-:Y:S01]  /*107a0*/  VIADD R15, R15, UR19 ;  /* 0x000000130f0f7c36 */ /* 0x000fe20008000000 */
[----:B------:R4:W-:Y:S01]  /*107b0*/  @P2 STG.E desc[UR16][R6.64], R46 ;  /* 0x0000002e06002986 */ /* 0x0009e2000c101910 */
[----:B------:R-:W-:Y:S01]  /*107c0*/  ISETP.LT.AND P2, PT, R198, UR20, !P5 ;  /* 0x00000014c6007c0c */ /* 0x000fe2000ef41270 */
[----:B------:R-:W5:Y:S01]  /*107d0*/  LDCU UR26, c[0x0][0x398] ;  /* 0x00007300ff1a77ac */ /* 0x000f620008000800 */
[----:B---3--:R-:W-:Y:S01]  /*107e0*/  ISETP.LT.AND P5, PT, R199, UR24, !P5 ;  /* 0x00000018c7007c0c */ /* 0x008fe2000efa1270 */
[----:B--2---:R-:W-:Y:S01]  /*107f0*/  IMAD.WIDE R4, R15, 0x4, R2 ;  /* 0x000000040f047825 */ /* 0x004fe200078e0202 */
[----:B------:R-:W-:Y:S01]  /*10800*/  ISETP.GE.AND P3, PT, R10, UR4, PT ;  /* 0x000000040a007c0c */ /* 0x000fe2000bf66270 */
[----:B------:R-:W2:Y:S02]  /*10810*/  LDCU UR4, c[0x0][0x39c] ;  /* 0x00007380ff0477ac */ /* 0x000ea40008000800 */
[----:B------:R-:W-:-:S02]  /*10820*/  VIADD R10, R0, 0x70 ;  /* 0x00000070000a7836 */ /* 0x000fc40000000000 */
[C---:B------:R-:W-:Y:S01]  /*10830*/  VIADD R13, R15.reuse, UR19 ;  /* 0x000000130f0d7c36 */ /* 0x040fe20008000000 */
[----:B------:R3:W-:Y:S01]  /*10840*/  @P6 STG.E desc[UR16][R4.64], R175 ;  /* 0x000000af04006986 */ /* 0x0007e2000c101910 */
[----:B-1----:R-:W-:Y:S01]  /*10850*/  IMAD.WIDE R8, R15, 0x4, R196 ;  /* 0x000000040f087825 */ /* 0x002fe200078e02c4 */
[----:B------:R-:W-:Y:S01]  /*10860*/  ISETP.GE.AND P6, PT, R10, UR8, PT ;  /* 0x000000080a007c0c */ /* 0x000fe2000bfc6270 */
[----:B------:R-:W1:Y:S02]  /*10870*/  LDCU UR6, c[0x0][0x39c] ;  /* 0x00007380ff0677ac */ /* 0x000e640008000800 */
        /* <DEDUP_REMOVED lines=10> */
[----:B------:R-:W-:Y:S01]  /*10920*/  ISETP.LT.AND P5, PT, R198, UR15, !P0 ;  /* 0x0000000fc6007c0c */ /* 0x000fe2000c7a1270 */
[C---:B------:R-:W-:Y:S01]  /*10930*/  VIADD R15, R13.reuse, UR19 ;  /* 0x000000130d0f7c36 */ /* 0x040fe20008000000 */
[----:B------:R-:W4:Y:S01]  /*10940*/  LDCU UR32, c[0x0][0x398] ;  /* 0x00007300ff2077ac */ /* 0x000f220008000800 */
[----:B------:R-:W-:Y:S01]  /*10950*/  IADD3 R12, PT, PT, R0, 0x71, RZ ;  /* 0x00000071000c7810 */ /* 0x000fe20007ffe0ff */
[----:B---3--:R-:W-:Y:S01]  /*10960*/  IMAD.WIDE R4, R13, 0x4, R2 ;  /* 0x000000040d047825 */ /* 0x008fe200078e0202 */
[----:B------:R-:W3:Y:S01]  /*10970*/  LDCU UR8, c[0x0][0x39c] ;  /* 0x00007380ff0877ac */ /* 0x000ee20008000800 */
[----:B-----5:R-:W-:-:S02]  /*10980*/  ISETP.LT.AND P0, PT, R199, UR31, !P0 ;  /* 0x0000001fc7007c0c */ /* 0x020fc4000c701270 */
[----:B-1----:R-:W-:Y:S01]  /*10990*/  IMAD.WIDE R6, R13, 0x4, R196 ;  /* 0x000000040d067825 */ /* 0x002fe200078e02c4 */
[----:B--2---:R-:W-:Y:S01]  /*109a0*/  ISETP.GE.AND P2, PT, R12, UR4, PT ;  /* 0x000000040c007c0c */ /* 0x004fe2000bf46270 */
[----:B------:R-:W1:Y:S02]  /*109b0*/  LDCU UR4, c[0x0][0x39c] ;  /* 0x00007380ff0477ac */ /* 0x000e640008000800 */
[C---:B------:R-:W-:Y:S01]  /*109c0*/  IMAD.WIDE R8, R15.reuse, 0x4, R2 ;  /* 0x000000040f087825 */ /* 0x040fe200078e0202 */
[----:B------:R2:W-:Y:S01]  /*109d0*/  @P4 STG.E desc[UR16][R4.64], R177 ;  /* 0x000000b104004986 */ /* 0x0005e2000c101910 */
[----:B------:R-:W5:Y:S02]  /*109e0*/  LDCU UR22, c[0x0][0x398] ;  /* 0x00007300ff1677ac */ /* 0x000f640008000800 */
[----:B----4-:R-:W-:Y:S01]  /*109f0*/  VIADD R10, R0, 0x72 ;  /* 0x00000072000a7836 */ /* 0x010fe20000000000 */
[----:B------:R4:W-:Y:S01]  /*10a00*/  @P1 STG.E desc[UR16][R6.64], R49 ;  /* 0x0000003106001986 */ /* 0x0009e2000c101910 */
[----:B------:R-:W1:Y:S03]  /*10a10*/  LDCU UR20, c[0x0][0x398] ;  /* 0x00007300ff1477ac */ /* 0x000e660008000800 */
[----:B------:R1:W-:Y:S01]  /*10a20*/  @P5 STG.E desc[UR16][R8.64], R178 ;  /* 0x000000b208005986 */ /* 0x0003e2000c101910 */
[----:B------:R-:W-:Y:S01]  /*10a30*/  ISETP.LT.AND P5, PT, R198, UR26, !P3 ;  /* 0x0000001ac6007c0c */ /* 0x000fe2000dfa1270 */
[----:B------:R-:W1:Y:S01]  /*10a40*/  LDCU UR10, c[0x0][0x398] ;  /* 0x00007300ff0a77ac */ /* 0x000e620008000800 */
[----:B--2---:R-:W-:Y:S01]  /*10a50*/  IMAD.WIDE R4, R15, 0x4, R196 ;  /* 0x000000040f047825 */ /* 0x004fe200078e02c4 */
[----:B------:R-:W-:Y:S01]  /*10a60*/  ISETP.GE.AND P4, PT, R10, UR6, PT ;  /* 0x000000060a007c0c */ /* 0x000fe2000bf86270 */
[----:B------:R-:W2:Y:S02]  /*10a70*/  LDCU UR12, c[0x0][0x398] ;  /* 0x00007300ff0c77ac */ /* 0x000ea40008000800 */
[----:B------:R-:W-:Y:S01]  /*10a80*/  VIADD R10, R0, 0x73 ;  /* 0x00000073000a7836 */ /* 0x000fe20000000000 */
[----:B------:R-:W-:Y:S01]  /*10a90*/  ISETP.LT.AND P3, PT, R199, UR14, !P3 ;  /* 0x0000000ec7007c0c */ /* 0x000fe2000df61270 */
[----:B------:R-:W-:Y:S01]  /*10aa0*/  VIADD R15, R15, UR19 ;  /* 0x000000130f0f7c36 */ /* 0x000fe20008000000 */
[----:B------:R1:W-:Y:S01]  /*10ab0*/  @P0 STG.E desc[UR16][R4.64], R50 ;  /* 0x0000003204000986 */ /* 0x0003e2000c101910 */
[----:B------:R-:W-:Y:S01]  /*10ac0*/  ISETP.LT.AND P0, PT, R198, UR28, !P6 ;  /* 0x0000001cc6007c0c */ /* 0x000fe2000f701270 */
[----:B------:R-:W2:Y:S01]  /*10ad0*/  LDCU UR15, c[0x0][0x398] ;  /* 0x00007300ff0f77ac */ /* 0x000ea20008000800 */
[----:B------:R-:W-:Y:S01]  /*10ae0*/  ISETP.LT.AND P6, PT, R199, UR32, !P6 ;  /* 0x00000020c7007c0c */ /* 0x000fe2000f7c1270 */
[----:B----4-:R-:W-:Y:S01]  /*10af0*/  IMAD.WIDE R6, R15, 0x4, R2 ;  /* 0x000000040f067825 */ /* 0x010fe200078e0202 */
[----:B---3--:R-:W-:Y:S01]  /*10b00*/  ISETP.GE.AND P1, PT, R10, UR8, PT ;  /* 0x000000080a007c0c */ /* 0x008fe2000bf26270 */
[----:B------:R-:W3:Y:S02]  /*10b10*/  LDCU UR6, c[0x0][0x39c] ;  /* 0x00007380ff0677ac */ /* 0x000ee40008000800 */
[----:B------:R-:W-:-:S02]  /*10b20*/  VIADD R10, R0, 0x74 ;  /* 0x00000074000a7836 */ /* 0x000fc40000000000 */
[C---:B------:R-:W-:Y:S01]  /*10b30*/  VIADD R13, R15.reuse, UR19 ;  /* 0x000000130f0d7c36 */ /* 0x040fe20008000000 */
[----:B------:R4:W-:Y:S01]  /*10b40*/  @P5 STG.E desc[UR16][R6.64], R179 ;  /* 0x000000b306005986 */ /* 0x0009e2000c101910 */
[----:B-1----:R-:W-:Y:S01]  /*10b50*/  IMAD.WIDE R8, R15, 0x4, R196 ;  /* 0x000000040f087825 */ /* 0x002fe200078e02c4 */
[----:B------:R-:W-:Y:S01]  /*10b60*/  ISETP.GE.AND P5, PT, R10, UR4, PT ;  /* 0x000000040a007c0c */ /* 0x000fe2000bfa6270 */
[----:B------:R-:W1:Y:S02]  /*10b70*/  LDCU UR8, c[0x0][0x398] ;  /* 0x00007300ff0877ac */ /* 0x000e640008000800 */
[C---:B------:R-:W-:Y:S01]  /*10b80*/  IMAD.WIDE R4, R13.reuse, 0x4, R2 ;  /* 0x000000040d047825 */ /* 0x040fe200078e0202 */
[----:B------:R-:W-:Y:S01]  /*10b90*/  @P3 STG.E desc[UR16][R8.64], R51 ;  /* 0x0000003308003986 */ /* 0x000fe2000c101910 */
        /* <DEDUP_REMOVED lines=9> */
[----:B------:R-:W-:Y:S01]  /*10c30*/  VIADD R15, R13, UR19 ;  /* 0x000000130d0f7c36 */ /* 0x000fe20008000000 */
[----:B--2---:R-:W-:Y:S01]  /*10c40*/  ISETP.LT.AND P4, PT, R199, UR12, !P4 ;  /* 0x0000000cc7007c0c */ /* 0x004fe2000e781270 */
[C---:B----4-:R-:W-:Y:S01]  /*10c50*/  IMAD.WIDE R6, R13.reuse, 0x4, R2 ;  /* 0x000000040d067825 */ /* 0x050fe200078e0202 */
[----:B------:R-:W2:Y:S03]  /*10c60*/  LDCU UR22, c[0x0][0x398] ;  /* 0x00007300ff1677ac */ /* 0x000ea60008000800 */
[----:B-----5:R-:W-:Y:S01]  /*10c70*/  IMAD.WIDE R4, R13, 0x4, R196 ;  /* 0x000000040d047825 */ /* 0x020fe200078e02c4 */
[----:B------:R4:W-:Y:S01]  /*10c80*/  @P3 STG.E desc[UR16][R6.64], R181 ;  /* 0x000000b506003986 */ /* 0x0009e2000c101910 */
[----:B------:R-:W5:Y:S02]  /*10c90*/  LDCU UR10, c[0x0][0x398] ;  /* 0x00007300ff0a77ac */ /* 0x000f640008000800 */
[----:B------:R-:W-:Y:S01]  /*10ca0*/  IMAD.WIDE R8, R15, 0x4, R2 ;  /* 0x000000040f087825 */ /* 0x000fe200078e0202 */
[----:B------:R2:W-:Y:S01]  /*10cb0*/  @P2 STG.E desc[UR16][R4.64], R53 ;  /* 0x0000003504002986 */ /* 0x0005e2000c101910 */
[----:B------:R-:W2:Y:S02]  /*10cc0*/  LDCU UR12, c[0x0][0x398] ;  /* 0x00007300ff0c77ac */ /* 0x000ea40008000800 */
[----:B------:R-:W-:-:S02]  /*10cd0*/  VIADD R12, R0, 0x75 ;  /* 0x00000075000c7836 */ /* 0x000fc40000000000 */
[----:B-1----:R-:W-:Y:S01]  /*10ce0*/  VIADD R10, R0, 0x76 ;  /* 0x00000076000a7836 */ /* 0x002fe20000000000 */
[----:B------:R1:W-:Y:S01]  /*10cf0*/  @P6 STG.E desc[UR16][R8.64], R182 ;  /* 0x000000b608006986 */ /* 0x0003e2000c101910 */
[----:B------:R-:W-:Y:S01]  /*10d00*/  ISETP.LT.AND P6, PT, R198, UR15, !P1 ;  /* 0x0000000fc6007c0c */ /* 0x000fe2000cfc1270 */
[----:B----4-:R-:W-:Y:S01]  /*10d10*/  IMAD.WIDE R6, R15, 0x4, R196 ;  /* 0x000000040f067825 */ /* 0x010fe200078e02c4 */
[----:B---3--:R-:W-:Y:S01]  /*10d20*/  ISETP.GE.AND P0, PT, R12, UR6, PT ;  /* 0x000000060c007c0c */ /* 0x008fe2000bf06270 */
[----:B------:R-:W3:Y:S01]  /*10d30*/  LDCU UR6, c[0x0][0x398] ;  /* 0x00007300ff0677ac */ /* 0x000ee20008000800 */
[----:B------:R-:W-:Y:S01]  /*10d40*/  ISETP.GE.AND P3, PT, R10, UR29, PT ;  /* 0x0000001d0a007c0c */ /* 0x000fe2000bf66270 */
        /* <DEDUP_REMOVED lines=22> */
[----:B-----5:R-:W-:Y:S01]  /*10eb0*/  ISETP.LT.AND P4, PT, R199, UR10, !P0 ;  /* 0x0000000ac7007c0c */ /* 0x020fe2000c781270 */
[----:B------:R-:W5:Y:S01]  /*10ec0*/  LDCU UR14, c[0x0][0x398] ;  /* 0x00007300ff0e77ac */ /* 0x000f620008000800 */
[----:B------:R-:W-:Y:S01]  /*10ed0*/  IADD3 R13, PT, PT, R13, UR19, RZ ;  /* 0x000000130d0d7c10 */ /* 0x000fe2000fffe0ff */
[----:B------:R4:W-:Y:S01]  /*10ee0*/  @P5 STG.E desc[UR16][R10.64], R56 ;  /* 0x000000380a005986 */ /* 0x0009e2000c101910 */
[----:B---3--:R-:W-:Y:S01]  /*10ef0*/  ISETP.LT.AND P5, PT, R198, UR6, !P3 ;  /* 0x00000006c6007c0c */ /* 0x008fe2000dfa1270 */
[----:B------:R-:W3:Y:S02]  /*10f00*/  LDCU UR15, c[0x0][0x398] ;  /* 0x00007300ff0f77ac */ /* 0x000ee40008000800 */
[----:B------:R-:W-:-:S02]  /*10f10*/  VIADD R15, R13, UR19 ;  /* 0x000000130d0f7c36 */ /* 0x000fc40008000000 */
[----:B--2---:R-:W-:Y:S01]  /*10f20*/  IMAD.WIDE R4, R13, 0x4, R2 ;  /* 0x000000040d047825 */ /* 0x004fe200078e0202 */
[----:B------:R-:W-:Y:S01]  /*10f30*/  ISETP.LT.AND P3, PT, R199, UR12, !P3 ;  /* 0x0000000cc7007c0c */ /* 0x000fe2000df61270 */
[----:B------:R-:W2:Y:S02]  /*10f40*/  LDCU UR6, c[0x0][0x398] ;  /* 0x00007300ff0677ac */ /* 0x000ea40008000800 */
[----:B-1----:R-:W-:Y:S01]  /*10f50*/  IMAD.WIDE R6, R13, 0x4, R196 ;  /* 0x000000040d067825 */ /* 0x002fe200078e02c4 */
[----:B------:R1:W-:Y:S01]  /*10f60*/  @P1 STG.E desc[UR16][R4.64], R185 ;  /* 0x000000b904001986 */ /* 0x0003e2000c101910 */
[----:B------:R-:W2:Y:S02]  /*10f70*/  LDCU UR10, c[0x0][0x398] ;  /* 0x00007300ff0a77ac */ /* 0x000ea40008000800 */
[----:B------:R-:W-:Y:S01]  /*10f80*/  IMAD.WIDE R8, R15, 0x4, R2 ;  /* 0x000000040f087825 */ /* 0x000fe200078e0202 */
[----:B------:R2:W-:Y:S01]  /*10f90*/  @P4 STG.E desc[UR16][R6.64], R57 ;  /* 0x0000003906004986 */ /* 0x0005e2000c101910 */
[----:B------:R-:W-:Y:S01]  /*10fa0*/  ISETP.LT.AND P4, PT, R198, UR20, !P2 ;  /* 0x00000014c6007c0c */ /* 0x000fe2000d781270 */
[----:B------:R-:W3:Y:S01]  /*10fb0*/  LDCU UR12, c[0x0][0x398] ;  /* 0x00007300ff0c77ac */ /* 0x000ee20008000800 */
[C---:B----4-:R-:W-:Y:S01]  /*10fc0*/  VIADD R10, R0.reuse, 0x7a ;  /* 0x0000007a000a7836 */ /* 0x050fe20000000000 */
[----:B------:R4:W-:Y:S01]  /*10fd0*/  @P5 STG.E desc[UR16][R8.64], R186 ;  /* 0x000000ba08005986 */ /* 0x0009e2000c101910 */
[----:B------:R-:W-:Y:S01]  /*10fe0*/  ISETP.LT.AND P2, PT, R199, UR9, !P2 ;  /* 0x00000009c7007c0c */ /* 0x000fe2000d741270 */
[----:B------:R-:W-:Y:S01]  /*10ff0*/  VIADD R12, R0, 0x79 ;  /* 0x00000079000c7836 */ /* 0x000fe20000000000 */
[----:B------:R-:W-:Y:S01]  /*11000*/  ISETP.LT.AND P5, PT, R198, UR8, !P6 ;  /* 0x00000008c6007c0c */ /* 0x000fe2000f7a1270 */
[C---:B-1----:R-:W-:Y:S01]  /*11010*/  IMAD.WIDE R4, R15.reuse, 0x4, R196 ;  /* 0x000000040f047825 */ /* 0x042fe200078e02c4 */
[----:B------:R-:W-:Y:S01]  /*11020*/  ISETP.GE.AND P1, PT, R10, UR7, PT ;  /* 0x000000070a007c0c */ /* 0x000fe2000bf26270 */
[----:B------:R-:W1:Y:S02]  /*11030*/  LDCU UR7, c[0x0][0x398] ;  /* 0x00007300ff0777ac */ /* 0x000e640008000800 */
[----:B------:R-:W-:-:S02]  /*11040*/  VIADD R15, R15, UR19 ;  /* 0x000000130f0f7c36 */ /* 0x000fc40008000000 */
[----:B------:R-:W-:Y:S01]  /*11050*/  VIADD R10, R0, 0x7b ;  /* 0x0000007b000a7836 */ /* 0x000fe20000000000 */
[----:B------:R-:W-:Y:S01]  /*11060*/  ISETP.GE.AND P0, PT, R12, UR25, PT ;  /* 0x000000190c007c0c */ /* 0x000fe2000bf06270 */
[C---:B------:R-:W-:Y:S01]  /*11070*/  VIADD R13, R15.reuse, UR19 ;  /* 0x000000130f0d7c36 */ /* 0x040fe20008000000 */
[----:B------:R1:W-:Y:S01]  /*11080*/  @P3 STG.E desc[UR16][R4.64], R58 ;  /* 0x0000003a04003986 */ /* 0x0003e2000c101910 */
[C---:B--2---:R-:W-:Y:S01]  /*11090*/  IMAD.WIDE R6, R15.reuse, 0x4, R2 ;  /* 0x000000040f067825 */ /* 0x044fe200078e0202 */
[----:B------:R-:W-:Y:S01]  /*110a0*/  ISETP.GE.AND P3, PT, R10, UR21, PT ;  /* 0x000000150a007c0c */ /* 0x000fe2000bf66270 */
[----:B------:R-:W2:Y:S02]  /*110b0*/  LDCU UR8, c[0x0][0x398] ;  /* 0x00007300ff0877ac */ /* 0x000ea40008000800 */
[----:B----4-:R-:W-:Y:S01]  /*110c0*/  IMAD.WIDE R8, R15, 0x4, R196 ;  /* 0x000000040f087825 */ /* 0x010fe200078e02c4 */
[----:B------:R-:W-:Y:S01]  /*110d0*/  ISETP.LT.AND P6, PT, R199, UR4, !P6 ;  /* 0x00000004c7007c0c */ /* 0x000fe2000f7c1270 */
[----:B------:R4:W-:Y:S01]  /*110e0*/  @P4 STG.E desc[UR16][R6.64], R187 ;  /* 0x000000bb06004986 */ /* 0x0009e2000c101910 */
[----:B------:R-:W2:Y:S01]  /*110f0*/  LDCU UR9, c[0x0][0x398] ;  /* 0x00007300ff0977ac */ /* 0x000ea20008000800 */
[----:B------:R-:W-:Y:S01]  /*11100*/  IMAD.WIDE R10, R13, 0x4, R2 ;  /* 0x000000040d0a7825 */ /* 0x000fe200078e0202 */
[C---:B-----5:R-:W-:Y:S01]  /*11110*/  ISETP.LT.AND P4, PT, R198.reuse, UR14, !P0 ;  /* 0x0000000ec6007c0c */ /* 0x060fe2000c781270 */
[----:B------:R5:W-:Y:S01]  /*11120*/  @P2 STG.E desc[UR16][R8.64], R59 ;  /* 0x0000003b08002986 */ /* 0x000be2000c101910 */
[----:B---3--:R-:W-:Y:S01]  /*11130*/  ISETP.LT.AND P2, PT, R199, UR15, !P0 ;  /* 0x0000000fc7007c0c */ /* 0x008fe2000c741270 */
[C---:B-1----:R-:W-:Y:S01]  /*11140*/  IMAD.WIDE R4, R13.reuse, 0x4, R196 ;  /* 0x000000040d047825 */ /* 0x042fe200078e02c4 */
[----:B------:R-:W1:Y:S01]  /*11150*/  LDCU UR4, c[0x0][0x398] ;  /* 0x00007300ff0477ac */ /* 0x000e620008000800 */
[----:B------:R3:W-:Y:S01]  /*11160*/  @P5 STG.E desc[UR16][R10.64], R188 ;  /* 0x000000bc0a005986 */ /* 0x0007e2000c101910 */
[----:B------:R-:W-:Y:S01]  /*11170*/  ISETP.LT.AND P5, PT, R198, UR6, !P1 ;  /* 0x00000006c6007c0c */ /* 0x000fe2000cfa1270 */
[----:B------:R-:W-:Y:S01]  /*11180*/  VIADD R13, R13, UR19 ;  /* 0x000000130d0d7c36 */ /* 0x000fe20008000000 */
[----:B------:R-:W1:Y:S01]  /*11190*/  LDCU UR20, c[0x0][0x398] ;  /* 0x00007300ff1477ac */ /* 0x000e620008000800 */
[----:B------:R-:W-:-:S02]  /*111a0*/  VIADD R12, R0, 0x7c ;  /* 0x0000007c000c7836 */ /* 0x000fc40000000000 */
[C---:B------:R-:W-:Y:S01]  /*111b0*/  VIADD R15, R13.reuse, UR19 ;  /* 0x000000130d0f7c36 */ /* 0x040fe20008000000 */
[----:B------:R1:W-:Y:S01]  /*111c0*/  @P6 STG.E desc[UR16][R4.64], R60 ;  /* 0x0000003c04006986 */ /* 0x0003e2000c101910 */
[C---:B----4-:R-:W-:Y:S01]  /*111d0*/  IMAD.WIDE R6, R13.reuse, 0x4, R2 ;  /* 0x000000040d067825 */ /* 0x050fe200078e0202 */
[----:B------:R-:W-:Y:S01]  /*111e0*/  ISETP.GE.AND P0, PT, R12, UR23, PT ;  /* 0x000000170c007c0c */ /* 0x000fe2000bf06270 */
[----:B------:R-:W4:Y:S02]  /*111f0*/  LDCU UR6, c[0x0][0x398] ;  /* 0x00007300ff0677ac */ /* 0x000f240008000800 */
[----:B------:R-:W-:Y:S02]  /*11200*/  VIADD R12, R0, 0x7d ;  /* 0x0000007d000c7836 */ /* 0x000fe40000000000 */
[----:B-----5:R-:W-:Y:S01]  /*11210*/  IMAD.WIDE R8, R13, 0x4, R196 ;  /* 0x000000040d087825 */ /* 0x020fe200078e02c4 */
[----:B------:R5:W-:Y:S01]  /*11220*/  @P4 STG.E desc[UR16][R6.64], R189 ;  /* 0x000000bd06004986 */ /* 0x000be2000c101910 */
[----:B------:R-:W4:Y:S02]  /*11230*/  LDCU UR14, c[0x0][0x398] ;  /* 0x00007300ff0e77ac */ /* 0x000f240008000800 */
[----:B---3--:R-:W-:Y:S01]  /*11240*/  IMAD.WIDE R10, R15, 0x4, R2 ;  /* 0x000000040f0a7825 */ /* 0x008fe200078e0202 */
[C---:B------:R-:W-:Y:S01]  /*11250*/  ISETP.LT.AND P1, PT, R199.reuse, UR10, !P1 ;  /* 0x0000000ac7007c0c */ /* 0x040fe2000cf21270 */
[----:B------:R3:W-:Y:S01]  /*11260*/  @P2 STG.E desc[UR16][R8.64], R61 ;  /* 0x0000003d08002986 */ /* 0x0007e2000c101910 */
[----:B------:R-:W-:Y:S01]  /*11270*/  ISETP.GE.AND P6, PT, R12, UR11, PT ;  /* 0x0000000b0c007c0c */ /* 0x000fe2000bfc6270 */
[----:B------:R-:W3:Y:S01]  /*11280*/  LDCU UR11, c[0x0][0x398] ;  /* 0x00007300ff0b77ac */ /* 0x000ee20008000800 */
[----:B------:R-:W-:Y:S01]  /*11290*/  ISETP.LT.AND P4, PT, R198, UR12, !P3 ;  /* 0x0000000cc6007c0c */ /* 0x000fe2000df81270 */
[----:B------:R3:W-:Y:S01]  /*112a0*/  @P5 STG.E desc[UR16][R10.64], R190 ;  /* 0x000000be0a005986 */ /* 0x0007e2000c101910 */
[----:B-1----:R-:W-:Y:S01]  /*112b0*/  VIADD R4, R0, 0x7e ;  /* 0x0000007e00047836 */ /* 0x002fe20000000000 */
[----:B------:R-:W-:Y:S01]  /*112c0*/  ISETP.LT.AND P3, PT, R199, UR7, !P3 ;  /* 0x00000007c7007c0c */ /* 0x000fe2000df61270 */
[----:B------:R-:W-:Y:S01]  /*112d0*/  VIADD R13, R15, UR19 ;  /* 0x000000130f0d7c36 */ /* 0x000fe20008000000 */
[----:B--2---:R-:W-:Y:S01]  /*112e0*/  ISETP.LT.AND P5, PT, R198, UR8, !P0 ;  /* 0x00000008c6007c0c */ /* 0x004fe2000c7a1270 */
[----:B------:R-:W1:Y:S01]  /*112f0*/  LDCU UR7, c[0x0][0x398] ;  /* 0x00007300ff0777ac */ /* 0x000e620008000800 */
[----:B------:R-:W-:Y:S01]  /*11300*/  ISETP.GE.AND P2, PT, R4, UR13, PT ;  /* 0x0000000d04007c0c */ /* 0x000fe2000bf46270 */
[----:B------:R-:W-:-:S02]  /*11310*/  VIADD R17, R13, UR19 ;  /* 0x000000130d117c36 */ /* 0x000fc40008000000 */
[----:B------:R-:W-:-:S04]  /*11320*/  IMAD.WIDE R4, R15, 0x4, R196 ;  /* 0x000000040f047825 */ /* 0x000fc800078e02c4 */
[C---:B-----5:R-:W-:Y:S01]  /*11330*/  IMAD.WIDE R6, R13.reuse, 0x4, R2 ;  /* 0x000000040d067825 */ /* 0x060fe200078e0202 */
[----:B------:R2:W-:Y:S03]  /*11340*/  @P1 STG.E desc[UR16][R4.64], R62 ;  /* 0x0000003e04001986 */ /* 0x0005e6000c101910 */
[----:B---3--:R-:W-:Y:S01]  /*11350*/  IMAD.WIDE R8, R13, 0x4, R196 ;  /* 0x000000040d087825 */ /* 0x008fe200078e02c4 */
[----:B------:R3:W-:Y:S03]  /*11360*/  @P4 STG.E desc[UR16][R6.64], R191 ;  /* 0x000000bf06004986 */ /* 0x0007e6000c101910 */
[C---:B------:R-:W-:Y:S01]  /*11370*/  IMAD.WIDE R10, R17.reuse, 0x4, R2 ;  /* 0x00000004110a7825 */ /* 0x040fe200078e0202 */
[----:B------:R5:W-:Y:S03]  /*11380*/  @P3 STG.E desc[UR16][R8.64], R63 ;  /* 0x0000003f08003986 */ /* 0x000be6000c101910 */
[----:B------:R-:W-:Y:S01]  /*11390*/  VIADD R0, R0, 0x7f ;  /* 0x0000007f00007836 */ /* 0x000fe20000000000 */
[----:B------:R1:W-:Y:S01]  /*113a0*/  @P5 STG.E desc[UR16][R10.64], R192 ;  /* 0x000000c00a005986 */ /* 0x0003e2000c101910 */
[----:B------:R-:W-:-:S02]  /*113b0*/  IADD3 R13, PT, PT, R17, UR19, RZ ;  /* 0x00000013110d7c10 */ /* 0x000fc4000fffe0ff */
[C---:B------:R-:W-:Y:S02]  /*113c0*/  ISETP.LT.AND P0, PT, R199.reuse, UR9, !P0 ;  /* 0x00000009c7007c0c */ /* 0x040fe4000c701270 */
[----:B------:R-:W-:Y:S02]  /*113d0*/  ISETP.GE.AND P1, PT, R0, UR5, PT ;  /* 0x0000000500007c0c */ /* 0x000fe4000bf26270 */
[C---:B------:R-:W-:Y:S02]  /*113e0*/  ISETP.LT.AND P5, PT, R198.reuse, UR4, !P6 ;  /* 0x00000004c6007c0c */ /* 0x040fe4000f7a1270 */
[----:B------:R-:W-:Y:S02]  /*113f0*/  ISETP.LT.AND P6, PT, R199, UR20, !P6 ;  /* 0x00000014c7007c0c */ /* 0x000fe4000f7c1270 */
[----:B----4-:R-:W-:Y:S01]  /*11400*/  ISETP.LT.AND P4, PT, R198, UR6, !P2 ;  /* 0x00000006c6007c0c */ /* 0x010fe2000d781270 */
[----:B------:R-:W-:Y:S01]  /*11410*/  VIADD R15, R13, UR19 ;  /* 0x000000130d0f7c36 */ /* 0x000fe20008000000 */
[----:B------:R-:W-:-:S02]  /*11420*/  ISETP.LT.AND P2, PT, R199, UR11, !P2 ;  /* 0x0000000bc7007c0c */ /* 0x000fc4000d741270 */
[----:B------:R-:W-:Y:S02]  /*11430*/  ISETP.LT.AND P3, PT, R198, UR14, !P1 ;  /* 0x0000000ec6007c0c */ /* 0x000fe4000cf61270 */
[----:B-1----:R-:W-:Y:S01]  /*11440*/  ISETP.LT.AND P1, PT, R199, UR7, !P1 ;  /* 0x00000007c7007c0c */ /* 0x002fe2000cf21270 */
[----:B--2---:R-:W-:-:S04]  /*11450*/  IMAD.WIDE R4, R17, 0x4, R196 ;  /* 0x0000000411047825 */ /* 0x004fc800078e02c4 */
[----:B------:R-:W-:Y:S02]  /*11460*/  VIADD R17, R15, UR19 ;  /* 0x000000130f117c36 */ /* 0x000fe40008000000 */
[C---:B---3--:R-:W-:Y:S01]  /*11470*/  IMAD.WIDE R6, R13.reuse, 0x4, R2 ;  /* 0x000000040d067825 */ /* 0x048fe200078e0202 */
[----:B------:R1:W-:Y:S03]  /*11480*/  @P0 STG.E desc[UR16][R4.64], R64 ;  /* 0x0000004004000986 */ /* 0x0003e6000c101910 */
[----:B-----5:R-:W-:Y:S01]  /*11490*/  IMAD.WIDE R8, R13, 0x4, R196 ;  /* 0x000000040d087825 */ /* 0x020fe200078e02c4 */
[----:B------:R1:W-:Y:S03]  /*114a0*/  @P5 STG.E desc[UR16][R6.64], R193 ;  /* 0x000000c106005986 */ /* 0x0003e6000c101910 */
[C---:B------:R-:W-:Y:S01]  /*114b0*/  IMAD.WIDE R10, R15.reuse, 0x4, R2 ;  /* 0x000000040f0a7825 */ /* 0x040fe200078e0202 */
[----:B------:R1:W-:Y:S03]  /*114c0*/  @P6 STG.E desc[UR16][R8.64], R65 ;  /* 0x0000004108006986 */ /* 0x0003e6000c101910 */
[----:B------:R-:W-:Y:S01]  /*114d0*/  IMAD.WIDE R12, R15, 0x4, R196 ;  /* 0x000000040f0c7825 */ /* 0x000fe200078e02c4 */
[----:B------:R1:W-:Y:S03]  /*114e0*/  @P4 STG.E desc[UR16][R10.64], R194 ;  /* 0x000000c20a004986 */ /* 0x0003e6000c101910 */
[C---:B------:R-:W-:Y:S01]  /*114f0*/  IMAD.WIDE R2, R17.reuse, 0x4, R2 ;  /* 0x0000000411027825 */ /* 0x040fe200078e0202 */
[----:B------:R1:W-:Y:S03]  /*11500*/  @P2 STG.E desc[UR16][R12.64], R66 ;  /* 0x000000420c002986 */ /* 0x0003e6000c101910 */
[----:B------:R-:W-:Y:S01]  /*11510*/  IMAD.WIDE R196, R17, 0x4, R196 ;  /* 0x0000000411c47825 */ /* 0x000fe200078e02c4 */
[----:B------:R1:W-:Y:S04]  /*11520*/  @P3 STG.E desc[UR16][R2.64], R195 ;  /* 0x000000c302003986 */ /* 0x0003e8000c101910 */
[----:B------:R1:W-:Y:S01]  /*11530*/  @P1 STG.E desc[UR16][R196.64], R67 ;  /* 0x00000043c4001986 */ /* 0x0003e2000c101910 */
[----:B------:R-:W-:Y:S06]  /*11540*/  BAR.SYNC.DEFER_BLOCKING 0x0 ;  /* 0x0000000000007b1d */ /* 0x000fec0000010000 */
[----:B------:R-:W-:Y:S05]  /*11550*/  BRA.U UP0, `(.L_x_20) ;  /* 0x0000000100a07547 */ /* 0x000fea000b800000 */
[----:B------:R-:W2:Y:S01]  /*11560*/  S2UR UR5, SR_CgaCtaId ;  /* 0x00000000000579c3 */ /* 0x000ea20000008800 */
[----:B------:R-:W-:Y:S01]  /*11570*/  NOP ;  /* 0x0000000000007918 */ /* 0x000fe20000000000 */
[----:B------:R-:W-:Y:S01]  /*11580*/  UMOV UR4, 0x50 ;  /* 0x0000005000047882 */ /* 0x000fe20000000000 */
[----:B------:R-:W-:Y:S02]  /*11590*/  IMAD.U32 R0, RZ, RZ, UR18 ;  /* 0x00000012ff007e24 */ /* 0x000fe4000f8e00ff */
[----:B-1----:R-:W-:Y:S02]  /*115a0*/  IMAD.MOV.U32 R3, RZ, RZ, 0xffff ;  /* 0x0000ffffff037424 */ /* 0x002fe400078e00ff */
[----:B------:R-:W-:Y:S01]  /*115b0*/  IMAD.MOV.U32 R7, RZ, RZ, 0x1 ;  /* 0x00000001ff077424 */ /* 0x000fe200078e00ff */
[----:B------:R-:W-:-:S04]  /*115c0*/  LOP3.LUT R0, R0, 0xffff, RZ, 0xc0, !PT ;  /* 0x0000ffff00007812 */ /* 0x000fc800078ec0ff */
[----:B------:R-:W-:-:S05]  /*115d0*/  SHF.R.U32.HI R0, RZ, 0x5, R0 ;  /* 0x00000005ff007819 */ /* 0x000fca0000011600 */
[----:B------:R-:W-:Y:S01]  /*115e0*/  VIADD R2, R0, 0x10 ;  /* 0x0000001000027836 */ /* 0x000fe20000000000 */
[----:B------:R-:W-:Y:S01]  /*115f0*/  SHF.L.U32 R0, R3, R0, RZ ;  /* 0x0000000003007219 */ /* 0x000fe200000006ff */
[----:B--2---:R-:W-:-:S03]  /*11600*/  ULEA UR6, UR5, UR4, 0x18 ;  /* 0x0000000405067291 */ /* 0x004fc6000f8ec0ff */
[----:B------:R-:W-:-:S04]  /*11610*/  SHF.L.U32 R3, R7, R2, RZ ;  /* 0x0000000207037219 */ /* 0x000fc800000006ff */
[----:B------:R-:W-:Y:S02]  /*11620*/  LOP3.LUT R0, R3, R0, RZ, 0xfc, !PT ;  /* 0x0000000003007212 */ /* 0x000fe400078efcff */
[----:B------:R-:W1:Y:S02]  /*11630*/  LDS R5, [UR6] ;  /* 0x00000006ff057984 */ /* 0x000e640008000800 */
[C---:B------:R-:W-:Y:S02]  /*11640*/  LOP3.LUT R2, R0.reuse, 0xffff, RZ, 0xc0, !PT ;  /* 0x0000ffff00027812 */ /* 0x040fe400078ec0ff */
[----:B-1----:R-:W-:-:S04]  /*11650*/  LOP3.LUT R3, R0, 0xffff, R5, 0x80, !PT ;  /* 0x0000ffff00037812 */ /* 0x002fc800078e8005 */
[----:B------:R-:W-:-:S13]  /*11660*/  ISETP.NE.AND P0, PT, R3, R2, PT ;  /* 0x000000020300720c */ /* 0x000fda0003f05270 */
[----:B------:R-:W-:Y:S05]  /*11670*/  @P0 BRA `(.L_x_21) ;  /* 0x0000000000500947 */ /* 0x000fea0003800000 */
[----:B------:R-:W-:Y:S02]  /*11680*/  SHF.R.U32.HI R5, RZ, 0x10, R5 ;  /* 0x00000010ff057819 */ /* 0x000fe40000011605 */
[----:B------:R-:W-:-:S04]  /*11690*/  SHF.R.U32.HI R2, RZ, 0x10, R0 ;  /* 0x00000010ff027819 */ /* 0x000fc80000011600 */
[----:B------:R-:W-:-:S04]  /*116a0*/  LOP3.LUT R5, R5, R2, RZ, 0xc0, !PT ;  /* 0x0000000205057212 */ /* 0x000fc800078ec0ff */
[----:B------:R-:W-:-:S13]  /*116b0*/  ISETP.NE.AND P0, PT, R5, R2, PT ;  /* 0x000000020500720c */ /* 0x000fda0003f05270 */
[----:B------:R-:W-:Y:S05]  /*116c0*/  @P0 BRA `(.L_x_22) ;  /* 0x0000000000300947 */ /* 0x000fea0003800000 */
[----:B------:R-:W-:Y:S01]  /*116d0*/  R2UR UR4, R0 ;  /* 0x00000000000472ca */ /* 0x000fe200000e0000 */
[----:B------:R-:W-:Y:S01]  /*116e0*/  VOTEU.ANY UR5, UPT, PT ;  /* 0x0000000000057886 */ /* 0x000fe200038e0100 */
[----:B------:R-:W1:Y:S01]  /*116f0*/  S2R R0, SR_LANEID ;  /* 0x0000000000007919 */ /* 0x000e620000000000 */
[----:B------:R-:W-:-:S10]  /*11700*/  UFLO.U32 UR5, UR5 ;  /* 0x00000005000572bd */ /* 0x000fd400080e0000 */
[----:B------:R-:W-:-:S06]  /*11710*/  ULOP3.LUT UR4, URZ, UR4, URZ, 0x33, !UPT ;  /* 0x00000004ff047292 */ /* 0x000fcc000f8e33ff */
[----:B------:R-:W-:-:S04]  /*11720*/  IMAD.U32 R2, RZ, RZ, UR4 ;  /* 0x00000004ff027e24 */ /* 0x000fc8000f8e00ff */
[----:B------:R-:W2:Y:S02]  /*11730*/  REDUX UR7, R2 ;  /* 0x00000000020773c4 */ /* 0x000ea40000000000 */
[----:B------:R3:W-:Y:S01]  /*11740*/  UTCATOMSWS.AND URZ, UR4 ;  /* 0x0000000400ff79e3 */ /* 0x0007e20008000000 */
[----:B-1----:R-:W-:Y:S01]  /*11750*/  ISETP.EQ.U32.AND P0, PT, R0, UR5, PT ;  /* 0x0000000500007c0c */ /* 0x002fe2000bf02070 */
[----:B--2---:R-:W-:-:S12]  /*11760*/  IMAD.U32 R0, RZ, RZ, UR7 ;  /* 0x00000007ff007e24 */ /* 0x004fd8000f8e00ff */
[----:B------:R3:W-:Y:S01]  /*11770*/  @P0 ATOMS.AND RZ, [UR6], R0 ;  /* 0x00000000ffff098c */ /* 0x0007e2000a800006 */
[----:B------:R-:W-:Y:S05]  /*11780*/  BRA `(.L_x_20) ;  /* 0x0000000000147947 */ /* 0x000fea0003800000 */
.L_x_22:
[----:B------:R-:W-:-:S07]  /*11790*/  MOV R2, 0x117b0 ;  /* 0x000117b000027802 */ /* 0x000fce0000000f00 */
[----:B------:R-:W-:Y:S05]  /*117a0*/  CALL.REL.NOINC `($__internal_0_$__cuda_sm10x_tcgen05_guardrail_trap_col_being_dealloced_not_returned_by_alloc) ;  /* 0x00000000005c7944 */ /* 0x000fea0003c00000 */
[----:B------:R-:W-:Y:S05]  /*117b0*/  BRA `(.L_x_20) ;  /* 0x0000000000087947 */ /* 0x000fea0003800000 */
.L_x_21:
[----:B------:R-:W-:-:S07]  /*117c0*/  MOV R2, 0x117e0 ;  /* 0x000117e000027802 */ /* 0x000fce0000000f00 */
[----:B------:R-:W-:Y:S05]  /*117d0*/  CALL.REL.NOINC `($__internal_2_$__cuda_sm10x_tcgen05_guardrail_trap_unallocated_columns_being_dealloced) ;  /* 0x0000000000687944 */ /* 0x000fea0003c00000 */
.L_x_20:
[----:B------:R-:W-:Y:S01]  /*117e0*/  NOP ;  /* 0x0000000000007918 */ /* 0x000fe20000000000 */
[----:B---3--:R-:W-:Y:S05]  /*117f0*/  EXIT ;  /* 0x000000000000794d */ /* 0x008fea0003800000 */
.L_x_7:
[----:B------:R-:W-:-:S07]  /*11800*/  IMAD.MOV.U32 R3, RZ, RZ, R2 ;  /* 0x000000ffff037224 */ /* 0x000fce00078e0002 */
.L_x_23:
[----:B-1----:R1:W2:Y:S02]  /*11810*/  SYNCS.PHASECHK.TRANS64.TRYWAIT P1, [R7+URZ], R3 ;  /* 0x00000003070075a7 */ /* 0x0022a400080211ff */
[----:B--2---:R-:W-:Y:S05]  /*11820*/  @!P1 NANOSLEEP.SYNCS 0x989680 ;  /* 0x009896800000995d */ /* 0x004fea0003900000 */
[----:B------:R-:W2:Y:S02]  /*11830*/  @!P1 SYNCS.PHASECHK.TRANS64 P1, [R7+URZ], R3 ;  /* 0x00000003070095a7 */ /* 0x000ea400080210ff */
[----:B--2---:R-:W-:Y:S05]  /*11840*/  @!P1 BRA `(.L_x_23) ;  /* 0xfffffffc00f09947 */ /* 0x004fea000383ffff */
[----:B------:R-:W-:Y:S05]  /*11850*/  BRA `(.L_x_6) ;  /* 0xfffffee800b47947 */ /* 0x000fea000383ffff */
.L_x_10:
[----:B------:R-:W-:-:S07]  /*11860*/  IMAD.MOV.U32 R3, RZ, RZ, R2 ;  /* 0x000000ffff037224 */ /* 0x000fce00078e0002 */
.L_x_24:
[----:B-1----:R1:W2:Y:S02]  /*11870*/  SYNCS.PHASECHK.TRANS64.TRYWAIT P0, [R9+URZ], R3 ;  /* 0x00000003090075a7 */ /* 0x0022a400080011ff */
[----:B--2---:R-:W-:Y:S05]  /*11880*/  @!P0 NANOSLEEP.SYNCS 0x989680 ;  /* 0x009896800000895d */ /* 0x004fea0003900000 */
[----:B------:R-:W2:Y:S02]  /*11890*/  @!P0 SYNCS.PHASECHK.TRANS64 P0, [R9+URZ], R3 ;  /* 0x00000003090085a7 */ /* 0x000ea400080010ff */
[----:B--2---:R-:W-:Y:S05]  /*118a0*/  @!P0 BRA `(.L_x_24) ;  /* 0xfffffffc00f08947 */ /* 0x004fea000383ffff */
[----:B------:R-:W-:Y:S05]  /*118b0*/  BRA `(.L_x_9) ;  /* 0xfffffeec00187947 */ /* 0x000fea000383ffff */
.L_x_15:
[----:B------:R-:W1:Y:S02]  /*118c0*/  SYNCS.PHASECHK.TRANS64.TRYWAIT P3, [UR11], R4 ;  /* 0x00000004ff0075a7 */ /* 0x000e64000806110b */
[----:B-1----:R-:W-:Y:S05]  /*118d0*/  @!P3 BRA `(.L_x_15) ;  /* 0xfffffffc00f8b947 */ /* 0x002fea000383ffff */
[----:B------:R-:W-:Y:S05]  /*118e0*/  BRA `(.L_x_25) ;  /* 0xffffff7400407947 */ /* 0x000fea000383ffff */
.L_x_19:
[----:B------:R-:W5:Y:S02]  /*118f0*/  SYNCS.PHASECHK.TRANS64.TRYWAIT P0, [UR11], R2 ;  /* 0x00000002ff0075a7 */ /* 0x000f64000800110b */
[----:B-----5:R-:W-:Y:S05]  /*11900*/  @!P0 BRA `(.L_x_19) ;  /* 0xfffffffc00f88947 */ /* 0x020fea000383ffff */
[----:B------:R-:W-:Y:S05]  /*11910*/  BRA `(.L_x_18) ;  /* 0xffffff98001c7947 */ /* 0x000fea000383ffff */
        .weak           $__internal_0_$__cuda_sm10x_tcgen05_guardrail_trap_col_being_dealloced_not_returned_by_alloc
        .type           $__internal_0_$__cuda_sm10x_tcgen05_guardrail_trap_col_being_dealloced_not_returned_by_alloc,@function
        .size           $__internal_0_$__cuda_sm10x_tcgen05_guardrail_trap_col_being_dealloced_not_returned_by_alloc,($__internal_1_$__cuda_sm10x_tcgen05_guardrail_trap_phase_invalid_during_alloc - $__internal_0_$__cuda_sm10x_tcgen05_guardrail_trap_col_being_dealloced_not_returned_by_alloc)
$__internal_0_$__cuda_sm10x_tcgen05_guardrail_trap_col_being_dealloced_not_returned_by_alloc:
[----:B------:R-:W-:Y:S05]  /*11920*/  BPT.TRAP 0x1 ;  /* 0x000000040000795c */ /* 0x000fea0000300000 */
[----:B------:R-:W-:-:S04]  /*11930*/  IMAD.MOV.U32 R3, RZ, RZ, 0x0 ;  /* 0x00000000ff037424 */ /* 0x000fc800078e00ff */
[----:B------:R-:W-:Y:S05]  /*11940*/  RET.REL.NODEC R2 `(matmul_kernel) ;  /* 0xfffffee402ac7950 */ /* 0x000fea0003c3ffff */
        .weak           $__internal_1_$__cuda_sm10x_tcgen05_guardrail_trap_phase_invalid_during_alloc
        .type           $__internal_1_$__cuda_sm10x_tcgen05_guardrail_trap_phase_invalid_during_alloc,@function
        .size           $__internal_1_$__cuda_sm10x_tcgen05_guardrail_trap_phase_invalid_during_alloc,($__internal_2_$__cuda_sm10x_tcgen05_guardrail_trap_unallocated_columns_being_dealloced - $__internal_1_$__cuda_sm10x_tcgen05_guardrail_trap_phase_invalid_during_alloc)
$__internal_1_$__cuda_sm10x_tcgen05_guardrail_trap_phase_invalid_during_alloc:
[----:B------:R-:W-:Y:S05]  /*11950*/  BPT.TRAP 0x1 ;  /* 0x000000040000795c */ /* 0x000fea0000300000 */
[----:B------:R-:W-:-:S04]  /*11960*/  IMAD.MOV.U32 R3, RZ, RZ, 0x0 ;  /* 0x00000000ff037424 */ /* 0x000fc800078e00ff */
[----:B------:R-:W-:Y:S05]  /*11970*/  RET.REL.NODEC R2 `(matmul_kernel) ;  /* 0xfffffee402a07950 */ /* 0x000fea0003c3ffff */
        .weak           $__internal_2_$__cuda_sm10x_tcgen05_guardrail_trap_unallocated_columns_being_dealloced
        .type           $__internal_2_$__cuda_sm10x_tcgen05_guardrail_trap_unallocated_columns_being_dealloced,@function
        .size           $__internal_2_$__cuda_sm10x_tcgen05_guardrail_trap_unallocated_columns_being_dealloced,(.L_x_29 - $__internal_2_$__cuda_sm10x_tcgen05_guardrail_trap_unallocated_columns_being_dealloced)
$__internal_2_$__cuda_sm10x_tcgen05_guardrail_trap_unallocated_columns_being_dealloced:
[----:B------:R-:W-:Y:S05]  /*11980*/  BPT.TRAP 0x1 ;  /* 0x000000040000795c */ /* 0x000fea0000300000 */
[----:B------:R-:W-:-:S04]  /*11990*/  IMAD.MOV.U32 R3, RZ, RZ, 0x0 ;  /* 0x00000000ff037424 */ /* 0x000fc800078e00ff */
[----:B------:R-:W-:Y:S05]  /*119a0*/  RET.REL.NODEC R2 `(matmul_kernel) ;  /* 0xfffffee402947950 */ /* 0x000fea0003c3ffff */
.L_x_26:
[----:B------:R-:W-:-:S00]  /*119b0*/  BRA `(.L_x_26) ;  /* 0xfffffffc00fc7947 */ /* 0x000fc0000383ffff */
[----:B------:R-:W-:-:S00]  /*119c0*/  NOP ;  /* 0x0000000000007918 */ /* 0x000fc00000000000 */
        /* <DEDUP_REMOVED lines=11> */
.L_x_29:


//--------------------- .nv.shared.matmul_kernel  --------------------------
	.section	.nv.shared.matmul_kernel,"aw",@nobits
	.sectionflags	@""
	.align	16
	.zero		1024


//--------------------- .nv.shared.reserved.0     --------------------------
	.section	.nv.shared.reserved.0,"aw",@nobits
	.align	8
	.weak		__nv_reservedSMEM_offset_0_alias
	.size		__nv_reservedSMEM_offset_0_alias, 0, 64
	.other		__nv_reservedSMEM_offset_0_alias,@"STO_CUDA_RESERVED_SHARED STV_DEFAULT"
__nv_reservedSMEM_offset_0_alias:
	.zero		0
.nv.shared.reserved.0:
	.zero		64
	.weak		__nv_reservedSMEM_allocation_phase
	.type		__nv_reservedSMEM_allocation_phase,@object
	.size		__nv_reservedSMEM_allocation_phase,(.L_0 - __nv_reservedSMEM_allocation_phase)
__nv_reservedSMEM_allocation_phase:
	.zero		1
.L_0:
	.zero		7
	.weak		__nv_reservedSMEM_devtool_atexit_pc
	.type		__nv_reservedSMEM_devtool_atexit_pc,@object
	.size		__nv_reservedSMEM_devtool_atexit_pc,(__nv_reservedSMEM_allocation_mask - __nv_reservedSMEM_devtool_atexit_pc)
__nv_reservedSMEM_devtool_atexit_pc:
	.zero		8
	.weak		__nv_reservedSMEM_allocation_mask
	.type		__nv_reservedSMEM_allocation_mask,@object
	.size		__nv_reservedSMEM_allocation_mask,(.L_2 - __nv_reservedSMEM_allocation_mask)
__nv_reservedSMEM_allocation_mask:
	.zero		4
.L_2:
	.zero		4
	.weak		__nv_reservedSMEM_tmem_allocation_pipeline_mbarrier
	.type		__nv_reservedSMEM_tmem_allocation_pipeline_mbarrier,@object
	.size		__nv_reservedSMEM_tmem_allocation_pipeline_mbarrier,(__nv_reservedSMEM_tmem_allocation_pipeline_mbarrier_parity - __nv_reservedSMEM_tmem_allocation_pipeline_mbarrier)
__nv_reservedSMEM_tmem_allocation_pipeline_mbarrier:
	.zero		8
	.weak		__nv_reservedSMEM_tmem_allocation_pipeline_mbarrier_parity
	.type		__nv_reservedSMEM_tmem_allocation_pipeline_mbarrier_parity,@object
	.size		__nv_reservedSMEM_tmem_allocation_pipeline_mbarrier_parity,(.L_4 - __nv_reservedSMEM_tmem_allocation_pipeline_mbarrier_parity)
__nv_reservedSMEM_tmem_allocation_pipeline_mbarrier_parity:
	.zero		4
.L_4:


//--------------------- .nv.constant0.matmul_kernel --------------------------
	.section	.nv.constant0.matmul_kernel,"a",@progbits
	.sectionflags	@""
	.align	4
.nv.constant0.matmul_kernel:
	.zero		976


//--------------------- SYMBOLS --------------------------

	.type		.nv.reservedSmem.offset0,@object
	.size		.nv.reservedSmem.offset0,0x4
	.type		.nv.reservedSmem.cap,@object
	.size		.nv.reservedSmem.cap,0x4
